//
// Generated by NVIDIA NVVM Compiler
//
// Compiler Build ID: CL-36424714
// Cuda compilation tools, release 13.0, V13.0.88
// Based on NVVM 20.0.0
//

.version 9.0
.target sm_100
.address_size 64

	// .globl	cosmic_harmony_v3_mine
.const .align 8 .b8 PHI_POWERS[128] = {21, 124, 74, 127, 185, 121, 55, 158, 20, 45, 248, 165, 32, 55, 239, 198, 164, 199, 176, 125, 227, 103, 196, 147, 86, 183, 199, 232, 120, 164, 106, 215, 148, 95, 248, 232, 98, 81, 225, 183, 128, 88, 113, 191, 106, 42, 237, 138, 245, 62, 62, 196, 166, 168, 237, 168, 60, 35, 247, 134, 1, 70, 210, 197, 188, 247, 227, 168, 100, 107, 84, 230, 141, 42, 248, 199, 213, 148, 226, 247, 227, 168, 183, 201, 246, 229, 164, 216, 193, 176, 169, 248, 231, 214, 197, 185, 60, 43, 26, 9, 248, 231, 214, 202, 77, 60, 43, 26, 9, 248, 231, 219, 94, 77, 60, 43, 26, 9, 248, 236, 111, 94, 77, 60, 43, 26, 9, 253};
.const .align 8 .b8 KECCAK_RC[192] = {1, 0, 0, 0, 0, 0, 0, 0, 130, 128, 0, 0, 0, 0, 0, 0, 138, 128, 0, 0, 0, 0, 0, 128, 0, 128, 0, 128, 0, 0, 0, 128, 139, 128, 0, 0, 0, 0, 0, 0, 1, 0, 0, 128, 0, 0, 0, 0, 129, 128, 0, 128, 0, 0, 0, 128, 9, 128, 0, 0, 0, 0, 0, 128, 138, 0, 0, 0, 0, 0, 0, 0, 136, 0, 0, 0, 0, 0, 0, 0, 9, 128, 0, 128, 0, 0, 0, 0, 10, 0, 0, 128, 0, 0, 0, 0, 139, 128, 0, 128, 0, 0, 0, 0, 139, 0, 0, 0, 0, 0, 0, 128, 137, 128, 0, 0, 0, 0, 0, 128, 3, 128, 0, 0, 0, 0, 0, 128, 2, 128, 0, 0, 0, 0, 0, 128, 128, 0, 0, 0, 0, 0, 0, 128, 10, 128, 0, 0, 0, 0, 0, 0, 10, 0, 0, 128, 0, 0, 0, 128, 129, 128, 0, 128, 0, 0, 0, 128, 128, 128, 0, 0, 0, 0, 0, 128, 1, 0, 0, 128, 0, 0, 0, 0, 8, 128, 0, 128, 0, 0, 0, 128};
.const .align 4 .b8 KECCAK_PILN[96] = {10, 0, 0, 0, 7, 0, 0, 0, 11, 0, 0, 0, 17, 0, 0, 0, 18, 0, 0, 0, 3, 0, 0, 0, 5, 0, 0, 0, 16, 0, 0, 0, 8, 0, 0, 0, 21, 0, 0, 0, 24, 0, 0, 0, 4, 0, 0, 0, 15, 0, 0, 0, 23, 0, 0, 0, 19, 0, 0, 0, 13, 0, 0, 0, 12, 0, 0, 0, 2, 0, 0, 0, 20, 0, 0, 0, 14, 0, 0, 0, 22, 0, 0, 0, 9, 0, 0, 0, 6, 0, 0, 0, 1};
.const .align 4 .b8 KECCAK_ROTC[96] = {1, 0, 0, 0, 3, 0, 0, 0, 6, 0, 0, 0, 10, 0, 0, 0, 15, 0, 0, 0, 21, 0, 0, 0, 28, 0, 0, 0, 36, 0, 0, 0, 45, 0, 0, 0, 55, 0, 0, 0, 2, 0, 0, 0, 14, 0, 0, 0, 27, 0, 0, 0, 41, 0, 0, 0, 56, 0, 0, 0, 8, 0, 0, 0, 25, 0, 0, 0, 43, 0, 0, 0, 62, 0, 0, 0, 18, 0, 0, 0, 39, 0, 0, 0, 61, 0, 0, 0, 20, 0, 0, 0, 44};

.visible .entry cosmic_harmony_v3_mine(
	.param .u64 .ptr .align 1 cosmic_harmony_v3_mine_param_0,
	.param .u32 cosmic_harmony_v3_mine_param_1,
	.param .u64 cosmic_harmony_v3_mine_param_2,
	.param .u64 cosmic_harmony_v3_mine_param_3,
	.param .u64 .ptr .align 1 cosmic_harmony_v3_mine_param_4,
	.param .u64 .ptr .align 1 cosmic_harmony_v3_mine_param_5
)
{
	.local .align 16 .b8 	__local_depot0[352];
	.reg .b64 	%SP;
	.reg .b64 	%SPL;
	.reg .pred 	%p<18>;
	.reg .b16 	%rs<43>;
	.reg .b32 	%r<1376>;
	.reg .b64 	%rd<12324>;

	mov.u64 	%SPL, __local_depot0;
	ld.param.u64 	%rd53, [cosmic_harmony_v3_mine_param_0];
	ld.param.u32 	%r26, [cosmic_harmony_v3_mine_param_1];
	ld.param.u64 	%rd49, [cosmic_harmony_v3_mine_param_2];
	cvta.to.global.u64 	%rd1, %rd53;
	add.u64 	%rd2, %SPL, 0;
	add.u64 	%rd3, %SPL, 208;
	mov.u32 	%r27, %ctaid.x;
	mov.u32 	%r28, %ntid.x;
	mov.u32 	%r29, %tid.x;
	mad.lo.s32 	%r30, %r27, %r28, %r29;
	cvt.u64.u32 	%rd56, %r30;
	add.s64 	%rd4, %rd49, %rd56;
	setp.eq.s32 	%p1, %r26, 0;
	@%p1 bra 	$L__BB0_13;
	ld.param.u32 	%r1362, [cosmic_harmony_v3_mine_param_1];
	and.b32  	%r1, %r1362, 15;
	setp.lt.u32 	%p2, %r1362, 16;
	mov.b32 	%r1368, 0;
	@%p2 bra 	$L__BB0_4;
	ld.param.u32 	%r1363, [cosmic_harmony_v3_mine_param_1];
	and.b32  	%r1368, %r1363, -16;
	neg.s32 	%r1372, %r1368;
	add.s64 	%rd12311, %rd1, 7;
	mov.u64 	%rd12312, %rd3;
$L__BB0_3:
	.pragma "nounroll";
	ld.global.nc.u8 	%rs1, [%rd12311+8];
	cvt.u32.u8 	%r32, %rs1;
	ld.global.nc.u8 	%rs2, [%rd12311+7];
	cvt.u32.u8 	%r33, %rs2;
	prmt.b32 	%r34, %r33, %r32, 0x3340U;
	ld.global.nc.u8 	%rs3, [%rd12311+6];
	cvt.u32.u8 	%r35, %rs3;
	ld.global.nc.u8 	%rs4, [%rd12311+5];
	cvt.u32.u8 	%r36, %rs4;
	prmt.b32 	%r37, %r36, %r35, 0x3340U;
	prmt.b32 	%r38, %r37, %r34, 0x5410U;
	ld.global.nc.u8 	%rs5, [%rd12311+4];
	cvt.u32.u8 	%r39, %rs5;
	ld.global.nc.u8 	%rs6, [%rd12311+3];
	cvt.u32.u8 	%r40, %rs6;
	prmt.b32 	%r41, %r40, %r39, 0x3340U;
	ld.global.nc.u8 	%rs7, [%rd12311+2];
	cvt.u32.u8 	%r42, %rs7;
	ld.global.nc.u8 	%rs8, [%rd12311+1];
	cvt.u32.u8 	%r43, %rs8;
	prmt.b32 	%r44, %r43, %r42, 0x3340U;
	prmt.b32 	%r45, %r44, %r41, 0x5410U;
	ld.global.nc.u8 	%rs9, [%rd12311];
	cvt.u32.u8 	%r46, %rs9;
	ld.global.nc.u8 	%rs10, [%rd12311+-1];
	cvt.u32.u8 	%r47, %rs10;
	prmt.b32 	%r48, %r47, %r46, 0x3340U;
	ld.global.nc.u8 	%rs11, [%rd12311+-2];
	cvt.u32.u8 	%r49, %rs11;
	ld.global.nc.u8 	%rs12, [%rd12311+-3];
	cvt.u32.u8 	%r50, %rs12;
	prmt.b32 	%r51, %r50, %r49, 0x3340U;
	prmt.b32 	%r52, %r51, %r48, 0x5410U;
	ld.global.nc.u8 	%rs13, [%rd12311+-4];
	cvt.u32.u8 	%r53, %rs13;
	ld.global.nc.u8 	%rs14, [%rd12311+-5];
	cvt.u32.u8 	%r54, %rs14;
	prmt.b32 	%r55, %r54, %r53, 0x3340U;
	ld.global.nc.u8 	%rs15, [%rd12311+-6];
	cvt.u32.u8 	%r56, %rs15;
	ld.global.nc.u8 	%rs16, [%rd12311+-7];
	cvt.u32.u8 	%r57, %rs16;
	prmt.b32 	%r58, %r57, %r56, 0x3340U;
	prmt.b32 	%r59, %r58, %r55, 0x5410U;
	st.local.v4.b32 	[%rd12312], {%r59, %r52, %r45, %r38};
	add.s32 	%r1372, %r1372, 16;
	add.s64 	%rd12312, %rd12312, 16;
	add.s64 	%rd12311, %rd12311, 16;
	setp.eq.s32 	%p3, %r1372, 0;
	@%p3 bra 	$L__BB0_4;
	bra.uni 	$L__BB0_3;
$L__BB0_4:
	setp.eq.s32 	%p4, %r1, 0;
	@%p4 bra 	$L__BB0_13;
	ld.param.u32 	%r1364, [cosmic_harmony_v3_mine_param_1];
	and.b32  	%r5, %r1364, 7;
	setp.lt.u32 	%p5, %r1, 8;
	@%p5 bra 	$L__BB0_7;
	cvt.u64.u32 	%rd57, %r1368;
	add.s64 	%rd58, %rd1, %rd57;
	ld.global.nc.u8 	%rs17, [%rd58];
	cvt.u16.u8 	%rs18, %rs17;
	add.s64 	%rd59, %rd3, %rd57;
	st.local.u8 	[%rd59], %rs18;
	ld.global.nc.u8 	%rs19, [%rd58+1];
	cvt.u16.u8 	%rs20, %rs19;
	st.local.u8 	[%rd59+1], %rs20;
	ld.global.nc.u8 	%rs21, [%rd58+2];
	cvt.u16.u8 	%rs22, %rs21;
	st.local.u8 	[%rd59+2], %rs22;
	ld.global.nc.u8 	%rs23, [%rd58+3];
	cvt.u16.u8 	%rs24, %rs23;
	st.local.u8 	[%rd59+3], %rs24;
	ld.global.nc.u8 	%rs25, [%rd58+4];
	cvt.u16.u8 	%rs26, %rs25;
	st.local.u8 	[%rd59+4], %rs26;
	ld.global.nc.u8 	%rs27, [%rd58+5];
	cvt.u16.u8 	%rs28, %rs27;
	st.local.u8 	[%rd59+5], %rs28;
	ld.global.nc.u8 	%rs29, [%rd58+6];
	cvt.u16.u8 	%rs30, %rs29;
	st.local.u8 	[%rd59+6], %rs30;
	ld.global.nc.u8 	%rs31, [%rd58+7];
	cvt.u16.u8 	%rs32, %rs31;
	st.local.u8 	[%rd59+7], %rs32;
	add.s32 	%r1368, %r1368, 8;
$L__BB0_7:
	setp.eq.s32 	%p6, %r5, 0;
	@%p6 bra 	$L__BB0_13;
	ld.param.u32 	%r1365, [cosmic_harmony_v3_mine_param_1];
	and.b32  	%r8, %r1365, 3;
	setp.lt.u32 	%p7, %r5, 4;
	@%p7 bra 	$L__BB0_10;
	cvt.u64.u32 	%rd60, %r1368;
	add.s64 	%rd61, %rd1, %rd60;
	ld.global.nc.u8 	%rs33, [%rd61];
	cvt.u16.u8 	%rs34, %rs33;
	add.s64 	%rd62, %rd3, %rd60;
	st.local.u8 	[%rd62], %rs34;
	ld.global.nc.u8 	%rs35, [%rd61+1];
	cvt.u16.u8 	%rs36, %rs35;
	st.local.u8 	[%rd62+1], %rs36;
	ld.global.nc.u8 	%rs37, [%rd61+2];
	cvt.u16.u8 	%rs38, %rs37;
	st.local.u8 	[%rd62+2], %rs38;
	ld.global.nc.u8 	%rs39, [%rd61+3];
	cvt.u16.u8 	%rs40, %rs39;
	st.local.u8 	[%rd62+3], %rs40;
	add.s32 	%r1368, %r1368, 4;
$L__BB0_10:
	setp.eq.s32 	%p8, %r8, 0;
	@%p8 bra 	$L__BB0_13;
	cvt.u64.u32 	%rd63, %r1368;
	add.s64 	%rd12310, %rd3, %rd63;
	add.s64 	%rd12309, %rd1, %rd63;
	neg.s32 	%r1371, %r8;
$L__BB0_12:
	.pragma "nounroll";
	ld.global.nc.u8 	%rs41, [%rd12309];
	cvt.u16.u8 	%rs42, %rs41;
	st.local.u8 	[%rd12310], %rs42;
	add.s64 	%rd12310, %rd12310, 1;
	add.s64 	%rd12309, %rd12309, 1;
	add.s32 	%r1371, %r1371, 1;
	setp.eq.s32 	%p9, %r1371, 0;
	@%p9 bra 	$L__BB0_13;
	bra.uni 	$L__BB0_12;
$L__BB0_13:
	ld.param.u32 	%r1366, [cosmic_harmony_v3_mine_param_1];
	cvt.u64.u32 	%rd64, %r1366;
	add.s64 	%rd65, %rd3, %rd64;
	st.local.u8 	[%rd65], %rd4;
	shr.u64 	%rd66, %rd4, 8;
	add.s32 	%r60, %r1366, 1;
	cvt.u64.u32 	%rd67, %r60;
	add.s64 	%rd68, %rd3, %rd67;
	st.local.u8 	[%rd68], %rd66;
	shr.u64 	%rd69, %rd4, 16;
	add.s32 	%r61, %r1366, 2;
	cvt.u64.u32 	%rd70, %r61;
	add.s64 	%rd71, %rd3, %rd70;
	st.local.u8 	[%rd71], %rd69;
	shr.u64 	%rd72, %rd4, 24;
	add.s32 	%r62, %r1366, 3;
	cvt.u64.u32 	%rd73, %r62;
	add.s64 	%rd74, %rd3, %rd73;
	st.local.u8 	[%rd74], %rd72;
	shr.u64 	%rd75, %rd4, 32;
	add.s32 	%r63, %r1366, 4;
	cvt.u64.u32 	%rd76, %r63;
	add.s64 	%rd77, %rd3, %rd76;
	st.local.u8 	[%rd77], %rd75;
	shr.u64 	%rd78, %rd4, 40;
	add.s32 	%r64, %r1366, 5;
	cvt.u64.u32 	%rd79, %r64;
	add.s64 	%rd80, %rd3, %rd79;
	st.local.u8 	[%rd80], %rd78;
	shr.u64 	%rd81, %rd4, 48;
	add.s32 	%r65, %r1366, 6;
	cvt.u64.u32 	%rd82, %r65;
	add.s64 	%rd83, %rd3, %rd82;
	st.local.u8 	[%rd83], %rd81;
	shr.u64 	%rd84, %rd4, 56;
	add.s32 	%r66, %r1366, 7;
	cvt.u64.u32 	%rd85, %r66;
	add.s64 	%rd86, %rd3, %rd85;
	st.local.u8 	[%rd86], %rd84;
	add.s32 	%r16, %r1366, 8;
	mov.b64 	%rd87, 0;
	st.local.u64 	[%rd2], %rd87;
	add.s64 	%rd12314, %rd2, 8;
	st.local.u64 	[%rd2+8], %rd87;
	st.local.u64 	[%rd2+16], %rd87;
	st.local.u64 	[%rd2+24], %rd87;
	st.local.u64 	[%rd2+32], %rd87;
	st.local.u64 	[%rd2+40], %rd87;
	st.local.u64 	[%rd2+48], %rd87;
	st.local.u64 	[%rd2+56], %rd87;
	st.local.u64 	[%rd2+64], %rd87;
	st.local.u64 	[%rd2+72], %rd87;
	st.local.u64 	[%rd2+80], %rd87;
	st.local.u64 	[%rd2+88], %rd87;
	st.local.u64 	[%rd2+96], %rd87;
	st.local.u64 	[%rd2+104], %rd87;
	st.local.u64 	[%rd2+112], %rd87;
	st.local.u64 	[%rd2+120], %rd87;
	st.local.u64 	[%rd2+128], %rd87;
	st.local.u64 	[%rd2+136], %rd87;
	st.local.u64 	[%rd2+144], %rd87;
	st.local.u64 	[%rd2+152], %rd87;
	st.local.u64 	[%rd2+160], %rd87;
	st.local.u64 	[%rd2+168], %rd87;
	st.local.u64 	[%rd2+176], %rd87;
	st.local.u64 	[%rd2+184], %rd87;
	st.local.u64 	[%rd2+192], %rd87;
	shr.s32 	%r67, %r16, 31;
	shr.u32 	%r68, %r67, 29;
	add.s32 	%r69, %r16, %r68;
	shr.s32 	%r17, %r69, 3;
	setp.gt.u32 	%p10, %r1366, 2147483639;
	@%p10 bra 	$L__BB0_19;
	max.s32 	%r18, %r17, 1;
	setp.lt.u32 	%p11, %r16, 16;
	mov.b32 	%r1374, 0;
	@%p11 bra 	$L__BB0_17;
	and.b32  	%r1374, %r18, 268435454;
	neg.s32 	%r1373, %r1374;
	mov.u64 	%rd12313, %rd3;
$L__BB0_16:
	ld.local.v4.b32 	{%r71, %r72, %r73, %r74}, [%rd12313];
	bfe.u32 	%r75, %r74, 24, 8;
	bfe.u32 	%r76, %r74, 16, 8;
	bfe.u32 	%r77, %r74, 8, 8;
	bfe.u32 	%r78, %r74, 0, 8;
	bfe.u32 	%r79, %r73, 0, 8;
	bfe.u32 	%r80, %r72, 24, 8;
	bfe.u32 	%r81, %r72, 16, 8;
	bfe.u32 	%r82, %r72, 8, 8;
	bfe.u32 	%r83, %r72, 0, 8;
	ld.local.u32 	%rd88, [%rd12313];
	cvt.u64.u32 	%rd89, %r83;
	shl.b64 	%rd90, %rd89, 32;
	and.b64  	%rd91, %rd90, 1095216660480;
	or.b64  	%rd92, %rd91, %rd88;
	cvt.u64.u32 	%rd93, %r82;
	shl.b64 	%rd94, %rd93, 40;
	and.b64  	%rd95, %rd94, 280375465082880;
	or.b64  	%rd96, %rd95, %rd92;
	cvt.u64.u32 	%rd97, %r81;
	shl.b64 	%rd98, %rd97, 48;
	and.b64  	%rd99, %rd98, 71776119061217280;
	or.b64  	%rd100, %rd99, %rd96;
	cvt.u64.u32 	%rd101, %r80;
	shl.b64 	%rd102, %rd101, 56;
	or.b64  	%rd103, %rd102, %rd100;
	ld.local.u64 	%rd104, [%rd12314+-8];
	xor.b64  	%rd105, %rd104, %rd103;
	st.local.u64 	[%rd12314+-8], %rd105;
	cvt.u64.u32 	%rd106, %r79;
	and.b64  	%rd107, %rd106, 255;
	bfe.u32 	%r84, %r73, 8, 8;
	mul.wide.u32 	%rd108, %r84, 256;
	or.b64  	%rd109, %rd108, %rd107;
	bfe.u32 	%r85, %r73, 16, 8;
	mul.wide.u32 	%rd110, %r85, 65536;
	or.b64  	%rd111, %rd110, %rd109;
	bfe.u32 	%r86, %r73, 24, 8;
	mul.wide.u32 	%rd112, %r86, 16777216;
	or.b64  	%rd113, %rd112, %rd111;
	cvt.u64.u32 	%rd114, %r78;
	shl.b64 	%rd115, %rd114, 32;
	and.b64  	%rd116, %rd115, 1095216660480;
	or.b64  	%rd117, %rd116, %rd113;
	cvt.u64.u32 	%rd118, %r77;
	shl.b64 	%rd119, %rd118, 40;
	and.b64  	%rd120, %rd119, 280375465082880;
	or.b64  	%rd121, %rd120, %rd117;
	cvt.u64.u32 	%rd122, %r76;
	shl.b64 	%rd123, %rd122, 48;
	and.b64  	%rd124, %rd123, 71776119061217280;
	or.b64  	%rd125, %rd124, %rd121;
	cvt.u64.u32 	%rd126, %r75;
	shl.b64 	%rd127, %rd126, 56;
	or.b64  	%rd128, %rd127, %rd125;
	ld.local.u64 	%rd129, [%rd12314];
	xor.b64  	%rd130, %rd129, %rd128;
	st.local.u64 	[%rd12314], %rd130;
	add.s32 	%r1373, %r1373, 2;
	add.s64 	%rd12314, %rd12314, 16;
	add.s64 	%rd12313, %rd12313, 16;
	setp.ne.s32 	%p12, %r1373, 0;
	@%p12 bra 	$L__BB0_16;
$L__BB0_17:
	and.b32  	%r87, %r18, 1;
	setp.eq.b32 	%p13, %r87, 1;
	not.pred 	%p14, %p13;
	@%p14 bra 	$L__BB0_19;
	shl.b32 	%r88, %r1374, 3;
	cvt.u64.u32 	%rd131, %r88;
	add.s64 	%rd132, %rd3, %rd131;
	ld.local.v2.b32 	{%r89, %r90}, [%rd132];
	bfe.u32 	%r91, %r90, 24, 8;
	bfe.u32 	%r92, %r90, 16, 8;
	bfe.u32 	%r93, %r90, 8, 8;
	bfe.u32 	%r94, %r90, 0, 8;
	ld.local.u32 	%rd133, [%rd132];
	cvt.u64.u32 	%rd134, %r94;
	shl.b64 	%rd135, %rd134, 32;
	and.b64  	%rd136, %rd135, 1095216660480;
	or.b64  	%rd137, %rd136, %rd133;
	cvt.u64.u32 	%rd138, %r93;
	shl.b64 	%rd139, %rd138, 40;
	and.b64  	%rd140, %rd139, 280375465082880;
	or.b64  	%rd141, %rd140, %rd137;
	cvt.u64.u32 	%rd142, %r92;
	shl.b64 	%rd143, %rd142, 48;
	and.b64  	%rd144, %rd143, 71776119061217280;
	or.b64  	%rd145, %rd144, %rd141;
	cvt.u64.u32 	%rd146, %r91;
	shl.b64 	%rd147, %rd146, 56;
	or.b64  	%rd148, %rd147, %rd145;
	mul.wide.u32 	%rd149, %r1374, 8;
	add.s64 	%rd150, %rd2, %rd149;
	ld.local.u64 	%rd151, [%rd150];
	xor.b64  	%rd152, %rd151, %rd148;
	st.local.u64 	[%rd150], %rd152;
$L__BB0_19:
	ld.param.u32 	%r1367, [cosmic_harmony_v3_mine_param_1];
	add.u64 	%rd155, %SPL, 0;
	add.s32 	%r96, %r1367, 8;
	shr.s32 	%r97, %r96, 31;
	shr.u32 	%r98, %r97, 29;
	add.s32 	%r99, %r96, %r98;
	and.b32  	%r100, %r99, 536870904;
	sub.s32 	%r101, %r96, %r100;
	shl.b32 	%r102, %r101, 3;
	mov.b64 	%rd156, 1;
	shl.b64 	%rd157, %rd156, %r102;
	mul.wide.s32 	%rd158, %r17, 8;
	add.s64 	%rd159, %rd2, %rd158;
	ld.local.u64 	%rd160, [%rd159];
	xor.b64  	%rd161, %rd160, %rd157;
	st.local.u64 	[%rd159], %rd161;
	ld.local.u64 	%rd162, [%rd2+128];
	xor.b64  	%rd163, %rd162, -9223372036854775808;
	ld.local.u64 	%rd164, [%rd2];
	ld.local.u64 	%rd165, [%rd2+40];
	xor.b64  	%rd166, %rd165, %rd164;
	ld.local.u64 	%rd167, [%rd2+80];
	xor.b64  	%rd168, %rd166, %rd167;
	ld.local.u64 	%rd169, [%rd2+120];
	xor.b64  	%rd170, %rd168, %rd169;
	ld.local.u64 	%rd171, [%rd2+160];
	xor.b64  	%rd172, %rd170, %rd171;
	ld.local.u64 	%rd173, [%rd2+8];
	ld.local.u64 	%rd174, [%rd2+48];
	xor.b64  	%rd175, %rd174, %rd173;
	ld.local.u64 	%rd176, [%rd2+88];
	xor.b64  	%rd177, %rd175, %rd176;
	xor.b64  	%rd178, %rd177, %rd163;
	ld.local.u64 	%rd179, [%rd2+168];
	xor.b64  	%rd180, %rd178, %rd179;
	ld.local.u64 	%rd181, [%rd2+16];
	ld.local.u64 	%rd182, [%rd2+56];
	xor.b64  	%rd183, %rd182, %rd181;
	ld.local.u64 	%rd184, [%rd2+96];
	xor.b64  	%rd185, %rd183, %rd184;
	ld.local.u64 	%rd186, [%rd2+136];
	xor.b64  	%rd187, %rd185, %rd186;
	ld.local.u64 	%rd188, [%rd2+176];
	xor.b64  	%rd189, %rd187, %rd188;
	ld.local.u64 	%rd190, [%rd2+24];
	ld.local.u64 	%rd191, [%rd2+64];
	xor.b64  	%rd192, %rd191, %rd190;
	ld.local.u64 	%rd193, [%rd2+104];
	xor.b64  	%rd194, %rd192, %rd193;
	ld.local.u64 	%rd195, [%rd2+144];
	xor.b64  	%rd196, %rd194, %rd195;
	ld.local.u64 	%rd197, [%rd2+184];
	xor.b64  	%rd198, %rd196, %rd197;
	ld.local.u64 	%rd199, [%rd2+32];
	ld.local.u64 	%rd200, [%rd2+72];
	xor.b64  	%rd201, %rd200, %rd199;
	ld.local.u64 	%rd202, [%rd2+112];
	xor.b64  	%rd203, %rd201, %rd202;
	ld.local.u64 	%rd204, [%rd2+152];
	xor.b64  	%rd205, %rd203, %rd204;
	ld.local.u64 	%rd206, [%rd2+192];
	xor.b64  	%rd207, %rd205, %rd206;
	mov.b64 	{%r103, %r104}, %rd180;
	shf.l.wrap.b32 	%r105, %r103, %r104, 1;
	shf.l.wrap.b32 	%r106, %r104, %r103, 1;
	mov.b64 	%rd208, {%r106, %r105};
	xor.b64  	%rd209, %rd208, %rd207;
	xor.b64  	%rd210, %rd209, %rd164;
	st.local.u64 	[%rd2], %rd210;
	xor.b64  	%rd211, %rd209, %rd165;
	st.local.u64 	[%rd2+40], %rd211;
	xor.b64  	%rd212, %rd209, %rd167;
	st.local.u64 	[%rd2+80], %rd212;
	xor.b64  	%rd213, %rd209, %rd169;
	st.local.u64 	[%rd2+120], %rd213;
	xor.b64  	%rd214, %rd209, %rd171;
	st.local.u64 	[%rd2+160], %rd214;
	mov.b64 	{%r107, %r108}, %rd189;
	shf.l.wrap.b32 	%r109, %r107, %r108, 1;
	shf.l.wrap.b32 	%r110, %r108, %r107, 1;
	mov.b64 	%rd215, {%r110, %r109};
	xor.b64  	%rd216, %rd215, %rd172;
	xor.b64  	%rd217, %rd216, %rd173;
	st.local.u64 	[%rd2+8], %rd217;
	xor.b64  	%rd218, %rd216, %rd174;
	st.local.u64 	[%rd2+48], %rd218;
	xor.b64  	%rd219, %rd216, %rd176;
	st.local.u64 	[%rd2+88], %rd219;
	xor.b64  	%rd220, %rd216, %rd163;
	st.local.u64 	[%rd2+128], %rd220;
	xor.b64  	%rd221, %rd216, %rd179;
	st.local.u64 	[%rd2+168], %rd221;
	mov.b64 	{%r111, %r112}, %rd198;
	shf.l.wrap.b32 	%r113, %r111, %r112, 1;
	shf.l.wrap.b32 	%r114, %r112, %r111, 1;
	mov.b64 	%rd222, {%r114, %r113};
	xor.b64  	%rd223, %rd222, %rd180;
	xor.b64  	%rd224, %rd223, %rd181;
	st.local.u64 	[%rd2+16], %rd224;
	xor.b64  	%rd225, %rd223, %rd182;
	st.local.u64 	[%rd2+56], %rd225;
	xor.b64  	%rd226, %rd223, %rd184;
	st.local.u64 	[%rd2+96], %rd226;
	xor.b64  	%rd227, %rd223, %rd186;
	st.local.u64 	[%rd2+136], %rd227;
	xor.b64  	%rd228, %rd223, %rd188;
	st.local.u64 	[%rd2+176], %rd228;
	mov.b64 	{%r115, %r116}, %rd207;
	shf.l.wrap.b32 	%r117, %r115, %r116, 1;
	shf.l.wrap.b32 	%r118, %r116, %r115, 1;
	mov.b64 	%rd229, {%r118, %r117};
	xor.b64  	%rd230, %rd229, %rd189;
	xor.b64  	%rd231, %rd230, %rd190;
	st.local.u64 	[%rd2+24], %rd231;
	xor.b64  	%rd232, %rd230, %rd191;
	st.local.u64 	[%rd2+64], %rd232;
	xor.b64  	%rd233, %rd230, %rd193;
	st.local.u64 	[%rd2+104], %rd233;
	xor.b64  	%rd234, %rd230, %rd195;
	st.local.u64 	[%rd2+144], %rd234;
	xor.b64  	%rd235, %rd230, %rd197;
	st.local.u64 	[%rd2+184], %rd235;
	mov.b64 	{%r119, %r120}, %rd172;
	shf.l.wrap.b32 	%r121, %r119, %r120, 1;
	shf.l.wrap.b32 	%r122, %r120, %r119, 1;
	mov.b64 	%rd236, {%r122, %r121};
	xor.b64  	%rd237, %rd236, %rd198;
	xor.b64  	%rd238, %rd237, %rd199;
	st.local.u64 	[%rd2+32], %rd238;
	xor.b64  	%rd239, %rd237, %rd200;
	st.local.u64 	[%rd2+72], %rd239;
	xor.b64  	%rd240, %rd237, %rd202;
	st.local.u64 	[%rd2+112], %rd240;
	xor.b64  	%rd241, %rd237, %rd204;
	st.local.u64 	[%rd2+152], %rd241;
	xor.b64  	%rd242, %rd237, %rd206;
	st.local.u64 	[%rd2+192], %rd242;
	ld.const.u32 	%r123, [KECCAK_PILN];
	mul.wide.s32 	%rd243, %r123, 8;
	add.s64 	%rd244, %rd2, %rd243;
	ld.local.u64 	%rd245, [%rd244];
	ld.const.u32 	%r124, [KECCAK_ROTC];
	neg.s32 	%r125, %r124;
	and.b32  	%r126, %r125, 63;
	shr.u64 	%rd246, %rd217, %r126;
	and.b32  	%r127, %r124, 63;
	shl.b64 	%rd247, %rd217, %r127;
	or.b64  	%rd248, %rd247, %rd246;
	st.local.u64 	[%rd244], %rd248;
	ld.const.u32 	%r128, [KECCAK_PILN+4];
	mul.wide.s32 	%rd249, %r128, 8;
	add.s64 	%rd250, %rd2, %rd249;
	ld.local.u64 	%rd251, [%rd250];
	ld.const.u32 	%r129, [KECCAK_ROTC+4];
	neg.s32 	%r130, %r129;
	and.b32  	%r131, %r130, 63;
	shr.u64 	%rd252, %rd245, %r131;
	and.b32  	%r132, %r129, 63;
	shl.b64 	%rd253, %rd245, %r132;
	or.b64  	%rd254, %rd253, %rd252;
	st.local.u64 	[%rd250], %rd254;
	ld.const.u32 	%r133, [KECCAK_PILN+8];
	mul.wide.s32 	%rd255, %r133, 8;
	add.s64 	%rd256, %rd2, %rd255;
	ld.local.u64 	%rd257, [%rd256];
	ld.const.u32 	%r134, [KECCAK_ROTC+8];
	neg.s32 	%r135, %r134;
	and.b32  	%r136, %r135, 63;
	shr.u64 	%rd258, %rd251, %r136;
	and.b32  	%r137, %r134, 63;
	shl.b64 	%rd259, %rd251, %r137;
	or.b64  	%rd260, %rd259, %rd258;
	st.local.u64 	[%rd256], %rd260;
	ld.const.u32 	%r138, [KECCAK_PILN+12];
	mul.wide.s32 	%rd261, %r138, 8;
	add.s64 	%rd262, %rd2, %rd261;
	ld.local.u64 	%rd263, [%rd262];
	ld.const.u32 	%r139, [KECCAK_ROTC+12];
	neg.s32 	%r140, %r139;
	and.b32  	%r141, %r140, 63;
	shr.u64 	%rd264, %rd257, %r141;
	and.b32  	%r142, %r139, 63;
	shl.b64 	%rd265, %rd257, %r142;
	or.b64  	%rd266, %rd265, %rd264;
	st.local.u64 	[%rd262], %rd266;
	ld.const.u32 	%r143, [KECCAK_PILN+16];
	mul.wide.s32 	%rd267, %r143, 8;
	add.s64 	%rd268, %rd2, %rd267;
	ld.local.u64 	%rd269, [%rd268];
	ld.const.u32 	%r144, [KECCAK_ROTC+16];
	neg.s32 	%r145, %r144;
	and.b32  	%r146, %r145, 63;
	shr.u64 	%rd270, %rd263, %r146;
	and.b32  	%r147, %r144, 63;
	shl.b64 	%rd271, %rd263, %r147;
	or.b64  	%rd272, %rd271, %rd270;
	st.local.u64 	[%rd268], %rd272;
	ld.const.u32 	%r148, [KECCAK_PILN+20];
	mul.wide.s32 	%rd273, %r148, 8;
	add.s64 	%rd274, %rd2, %rd273;
	ld.local.u64 	%rd275, [%rd274];
	ld.const.u32 	%r149, [KECCAK_ROTC+20];
	neg.s32 	%r150, %r149;
	and.b32  	%r151, %r150, 63;
	shr.u64 	%rd276, %rd269, %r151;
	and.b32  	%r152, %r149, 63;
	shl.b64 	%rd277, %rd269, %r152;
	or.b64  	%rd278, %rd277, %rd276;
	st.local.u64 	[%rd274], %rd278;
	ld.const.u32 	%r153, [KECCAK_PILN+24];
	mul.wide.s32 	%rd279, %r153, 8;
	add.s64 	%rd280, %rd2, %rd279;
	ld.local.u64 	%rd281, [%rd280];
	ld.const.u32 	%r154, [KECCAK_ROTC+24];
	neg.s32 	%r155, %r154;
	and.b32  	%r156, %r155, 63;
	shr.u64 	%rd282, %rd275, %r156;
	and.b32  	%r157, %r154, 63;
	shl.b64 	%rd283, %rd275, %r157;
	or.b64  	%rd284, %rd283, %rd282;
	st.local.u64 	[%rd280], %rd284;
	ld.const.u32 	%r158, [KECCAK_PILN+28];
	mul.wide.s32 	%rd285, %r158, 8;
	add.s64 	%rd286, %rd2, %rd285;
	ld.local.u64 	%rd287, [%rd286];
	ld.const.u32 	%r159, [KECCAK_ROTC+28];
	neg.s32 	%r160, %r159;
	and.b32  	%r161, %r160, 63;
	shr.u64 	%rd288, %rd281, %r161;
	and.b32  	%r162, %r159, 63;
	shl.b64 	%rd289, %rd281, %r162;
	or.b64  	%rd290, %rd289, %rd288;
	st.local.u64 	[%rd286], %rd290;
	ld.const.u32 	%r163, [KECCAK_PILN+32];
	mul.wide.s32 	%rd291, %r163, 8;
	add.s64 	%rd292, %rd2, %rd291;
	ld.local.u64 	%rd293, [%rd292];
	ld.const.u32 	%r164, [KECCAK_ROTC+32];
	neg.s32 	%r165, %r164;
	and.b32  	%r166, %r165, 63;
	shr.u64 	%rd294, %rd287, %r166;
	and.b32  	%r167, %r164, 63;
	shl.b64 	%rd295, %rd287, %r167;
	or.b64  	%rd296, %rd295, %rd294;
	st.local.u64 	[%rd292], %rd296;
	ld.const.u32 	%r168, [KECCAK_PILN+36];
	mul.wide.s32 	%rd297, %r168, 8;
	add.s64 	%rd298, %rd2, %rd297;
	ld.local.u64 	%rd299, [%rd298];
	ld.const.u32 	%r169, [KECCAK_ROTC+36];
	neg.s32 	%r170, %r169;
	and.b32  	%r171, %r170, 63;
	shr.u64 	%rd300, %rd293, %r171;
	and.b32  	%r172, %r169, 63;
	shl.b64 	%rd301, %rd293, %r172;
	or.b64  	%rd302, %rd301, %rd300;
	st.local.u64 	[%rd298], %rd302;
	ld.const.u32 	%r173, [KECCAK_PILN+40];
	mul.wide.s32 	%rd303, %r173, 8;
	add.s64 	%rd304, %rd2, %rd303;
	ld.local.u64 	%rd305, [%rd304];
	ld.const.u32 	%r174, [KECCAK_ROTC+40];
	neg.s32 	%r175, %r174;
	and.b32  	%r176, %r175, 63;
	shr.u64 	%rd306, %rd299, %r176;
	and.b32  	%r177, %r174, 63;
	shl.b64 	%rd307, %rd299, %r177;
	or.b64  	%rd308, %rd307, %rd306;
	st.local.u64 	[%rd304], %rd308;
	ld.const.u32 	%r178, [KECCAK_PILN+44];
	mul.wide.s32 	%rd309, %r178, 8;
	add.s64 	%rd310, %rd2, %rd309;
	ld.local.u64 	%rd311, [%rd310];
	ld.const.u32 	%r179, [KECCAK_ROTC+44];
	neg.s32 	%r180, %r179;
	and.b32  	%r181, %r180, 63;
	shr.u64 	%rd312, %rd305, %r181;
	and.b32  	%r182, %r179, 63;
	shl.b64 	%rd313, %rd305, %r182;
	or.b64  	%rd314, %rd313, %rd312;
	st.local.u64 	[%rd310], %rd314;
	ld.const.u32 	%r183, [KECCAK_PILN+48];
	mul.wide.s32 	%rd315, %r183, 8;
	add.s64 	%rd316, %rd2, %rd315;
	ld.local.u64 	%rd317, [%rd316];
	ld.const.u32 	%r184, [KECCAK_ROTC+48];
	neg.s32 	%r185, %r184;
	and.b32  	%r186, %r185, 63;
	shr.u64 	%rd318, %rd311, %r186;
	and.b32  	%r187, %r184, 63;
	shl.b64 	%rd319, %rd311, %r187;
	or.b64  	%rd320, %rd319, %rd318;
	st.local.u64 	[%rd316], %rd320;
	ld.const.u32 	%r188, [KECCAK_PILN+52];
	mul.wide.s32 	%rd321, %r188, 8;
	add.s64 	%rd322, %rd2, %rd321;
	ld.local.u64 	%rd323, [%rd322];
	ld.const.u32 	%r189, [KECCAK_ROTC+52];
	neg.s32 	%r190, %r189;
	and.b32  	%r191, %r190, 63;
	shr.u64 	%rd324, %rd317, %r191;
	and.b32  	%r192, %r189, 63;
	shl.b64 	%rd325, %rd317, %r192;
	or.b64  	%rd326, %rd325, %rd324;
	st.local.u64 	[%rd322], %rd326;
	ld.const.u32 	%r193, [KECCAK_PILN+56];
	mul.wide.s32 	%rd327, %r193, 8;
	add.s64 	%rd328, %rd2, %rd327;
	ld.local.u64 	%rd329, [%rd328];
	ld.const.u32 	%r194, [KECCAK_ROTC+56];
	neg.s32 	%r195, %r194;
	and.b32  	%r196, %r195, 63;
	shr.u64 	%rd330, %rd323, %r196;
	and.b32  	%r197, %r194, 63;
	shl.b64 	%rd331, %rd323, %r197;
	or.b64  	%rd332, %rd331, %rd330;
	st.local.u64 	[%rd328], %rd332;
	ld.const.u32 	%r198, [KECCAK_PILN+60];
	mul.wide.s32 	%rd333, %r198, 8;
	add.s64 	%rd334, %rd2, %rd333;
	ld.local.u64 	%rd335, [%rd334];
	ld.const.u32 	%r199, [KECCAK_ROTC+60];
	neg.s32 	%r200, %r199;
	and.b32  	%r201, %r200, 63;
	shr.u64 	%rd336, %rd329, %r201;
	and.b32  	%r202, %r199, 63;
	shl.b64 	%rd337, %rd329, %r202;
	or.b64  	%rd338, %rd337, %rd336;
	st.local.u64 	[%rd334], %rd338;
	ld.const.u32 	%r203, [KECCAK_PILN+64];
	mul.wide.s32 	%rd339, %r203, 8;
	add.s64 	%rd340, %rd2, %rd339;
	ld.local.u64 	%rd341, [%rd340];
	ld.const.u32 	%r204, [KECCAK_ROTC+64];
	neg.s32 	%r205, %r204;
	and.b32  	%r206, %r205, 63;
	shr.u64 	%rd342, %rd335, %r206;
	and.b32  	%r207, %r204, 63;
	shl.b64 	%rd343, %rd335, %r207;
	or.b64  	%rd344, %rd343, %rd342;
	st.local.u64 	[%rd340], %rd344;
	ld.const.u32 	%r208, [KECCAK_PILN+68];
	mul.wide.s32 	%rd345, %r208, 8;
	add.s64 	%rd346, %rd2, %rd345;
	ld.local.u64 	%rd347, [%rd346];
	ld.const.u32 	%r209, [KECCAK_ROTC+68];
	neg.s32 	%r210, %r209;
	and.b32  	%r211, %r210, 63;
	shr.u64 	%rd348, %rd341, %r211;
	and.b32  	%r212, %r209, 63;
	shl.b64 	%rd349, %rd341, %r212;
	or.b64  	%rd350, %rd349, %rd348;
	st.local.u64 	[%rd346], %rd350;
	ld.const.u32 	%r213, [KECCAK_PILN+72];
	mul.wide.s32 	%rd351, %r213, 8;
	add.s64 	%rd352, %rd2, %rd351;
	ld.local.u64 	%rd353, [%rd352];
	ld.const.u32 	%r214, [KECCAK_ROTC+72];
	neg.s32 	%r215, %r214;
	and.b32  	%r216, %r215, 63;
	shr.u64 	%rd354, %rd347, %r216;
	and.b32  	%r217, %r214, 63;
	shl.b64 	%rd355, %rd347, %r217;
	or.b64  	%rd356, %rd355, %rd354;
	st.local.u64 	[%rd352], %rd356;
	ld.const.u32 	%r218, [KECCAK_PILN+76];
	mul.wide.s32 	%rd357, %r218, 8;
	add.s64 	%rd358, %rd2, %rd357;
	ld.local.u64 	%rd359, [%rd358];
	ld.const.u32 	%r219, [KECCAK_ROTC+76];
	neg.s32 	%r220, %r219;
	and.b32  	%r221, %r220, 63;
	shr.u64 	%rd360, %rd353, %r221;
	and.b32  	%r222, %r219, 63;
	shl.b64 	%rd361, %rd353, %r222;
	or.b64  	%rd362, %rd361, %rd360;
	st.local.u64 	[%rd358], %rd362;
	ld.const.u32 	%r223, [KECCAK_PILN+80];
	mul.wide.s32 	%rd363, %r223, 8;
	add.s64 	%rd364, %rd2, %rd363;
	ld.local.u64 	%rd365, [%rd364];
	ld.const.u32 	%r224, [KECCAK_ROTC+80];
	neg.s32 	%r225, %r224;
	and.b32  	%r226, %r225, 63;
	shr.u64 	%rd366, %rd359, %r226;
	and.b32  	%r227, %r224, 63;
	shl.b64 	%rd367, %rd359, %r227;
	or.b64  	%rd368, %rd367, %rd366;
	st.local.u64 	[%rd364], %rd368;
	ld.const.u32 	%r228, [KECCAK_PILN+84];
	mul.wide.s32 	%rd369, %r228, 8;
	add.s64 	%rd370, %rd2, %rd369;
	ld.local.u64 	%rd371, [%rd370];
	ld.const.u32 	%r229, [KECCAK_ROTC+84];
	neg.s32 	%r230, %r229;
	and.b32  	%r231, %r230, 63;
	shr.u64 	%rd372, %rd365, %r231;
	and.b32  	%r232, %r229, 63;
	shl.b64 	%rd373, %rd365, %r232;
	or.b64  	%rd374, %rd373, %rd372;
	st.local.u64 	[%rd370], %rd374;
	ld.const.u32 	%r233, [KECCAK_PILN+88];
	mul.wide.s32 	%rd375, %r233, 8;
	add.s64 	%rd376, %rd2, %rd375;
	ld.local.u64 	%rd377, [%rd376];
	ld.const.u32 	%r234, [KECCAK_ROTC+88];
	neg.s32 	%r235, %r234;
	and.b32  	%r236, %r235, 63;
	shr.u64 	%rd378, %rd371, %r236;
	and.b32  	%r237, %r234, 63;
	shl.b64 	%rd379, %rd371, %r237;
	or.b64  	%rd380, %rd379, %rd378;
	st.local.u64 	[%rd376], %rd380;
	ld.const.u32 	%r238, [KECCAK_PILN+92];
	mul.wide.s32 	%rd381, %r238, 8;
	add.s64 	%rd382, %rd2, %rd381;
	ld.const.u32 	%r239, [KECCAK_ROTC+92];
	neg.s32 	%r240, %r239;
	and.b32  	%r241, %r240, 63;
	shr.u64 	%rd383, %rd377, %r241;
	and.b32  	%r242, %r239, 63;
	shl.b64 	%rd384, %rd377, %r242;
	or.b64  	%rd385, %rd384, %rd383;
	st.local.u64 	[%rd382], %rd385;
	ld.local.u64 	%rd386, [%rd2];
	ld.local.u64 	%rd387, [%rd2+8];
	ld.local.u64 	%rd388, [%rd2+16];
	ld.local.u64 	%rd389, [%rd2+24];
	ld.local.u64 	%rd390, [%rd2+32];
	not.b64 	%rd391, %rd387;
	and.b64  	%rd392, %rd388, %rd391;
	not.b64 	%rd393, %rd388;
	and.b64  	%rd394, %rd389, %rd393;
	xor.b64  	%rd395, %rd387, %rd394;
	not.b64 	%rd396, %rd389;
	and.b64  	%rd397, %rd390, %rd396;
	xor.b64  	%rd398, %rd388, %rd397;
	not.b64 	%rd399, %rd390;
	and.b64  	%rd400, %rd386, %rd399;
	xor.b64  	%rd401, %rd389, %rd400;
	not.b64 	%rd402, %rd386;
	and.b64  	%rd403, %rd387, %rd402;
	xor.b64  	%rd404, %rd390, %rd403;
	ld.local.u64 	%rd405, [%rd2+40];
	ld.local.u64 	%rd406, [%rd2+48];
	ld.local.u64 	%rd407, [%rd2+56];
	ld.local.u64 	%rd408, [%rd2+64];
	ld.local.u64 	%rd409, [%rd2+72];
	not.b64 	%rd410, %rd406;
	and.b64  	%rd411, %rd407, %rd410;
	xor.b64  	%rd412, %rd405, %rd411;
	not.b64 	%rd413, %rd407;
	and.b64  	%rd414, %rd408, %rd413;
	xor.b64  	%rd415, %rd406, %rd414;
	not.b64 	%rd416, %rd408;
	and.b64  	%rd417, %rd409, %rd416;
	xor.b64  	%rd418, %rd407, %rd417;
	not.b64 	%rd419, %rd409;
	and.b64  	%rd420, %rd405, %rd419;
	xor.b64  	%rd421, %rd408, %rd420;
	not.b64 	%rd422, %rd405;
	and.b64  	%rd423, %rd406, %rd422;
	xor.b64  	%rd424, %rd409, %rd423;
	ld.local.u64 	%rd425, [%rd2+80];
	ld.local.u64 	%rd426, [%rd2+88];
	ld.local.u64 	%rd427, [%rd2+96];
	ld.local.u64 	%rd428, [%rd2+104];
	ld.local.u64 	%rd429, [%rd2+112];
	not.b64 	%rd430, %rd426;
	and.b64  	%rd431, %rd427, %rd430;
	xor.b64  	%rd432, %rd425, %rd431;
	not.b64 	%rd433, %rd427;
	and.b64  	%rd434, %rd428, %rd433;
	xor.b64  	%rd435, %rd426, %rd434;
	not.b64 	%rd436, %rd428;
	and.b64  	%rd437, %rd429, %rd436;
	xor.b64  	%rd438, %rd427, %rd437;
	not.b64 	%rd439, %rd429;
	and.b64  	%rd440, %rd425, %rd439;
	xor.b64  	%rd441, %rd428, %rd440;
	not.b64 	%rd442, %rd425;
	and.b64  	%rd443, %rd426, %rd442;
	xor.b64  	%rd444, %rd429, %rd443;
	ld.local.u64 	%rd445, [%rd2+120];
	ld.local.u64 	%rd446, [%rd2+128];
	ld.local.u64 	%rd447, [%rd2+136];
	ld.local.u64 	%rd448, [%rd2+144];
	ld.local.u64 	%rd449, [%rd2+152];
	not.b64 	%rd450, %rd446;
	and.b64  	%rd451, %rd447, %rd450;
	xor.b64  	%rd452, %rd445, %rd451;
	not.b64 	%rd453, %rd447;
	and.b64  	%rd454, %rd448, %rd453;
	xor.b64  	%rd455, %rd446, %rd454;
	not.b64 	%rd456, %rd448;
	and.b64  	%rd457, %rd449, %rd456;
	xor.b64  	%rd458, %rd447, %rd457;
	not.b64 	%rd459, %rd449;
	and.b64  	%rd460, %rd445, %rd459;
	xor.b64  	%rd461, %rd448, %rd460;
	not.b64 	%rd462, %rd445;
	and.b64  	%rd463, %rd446, %rd462;
	xor.b64  	%rd464, %rd449, %rd463;
	ld.local.u64 	%rd465, [%rd2+160];
	ld.local.u64 	%rd466, [%rd2+168];
	ld.local.u64 	%rd467, [%rd2+176];
	ld.local.u64 	%rd468, [%rd2+184];
	ld.local.u64 	%rd469, [%rd2+192];
	not.b64 	%rd470, %rd466;
	and.b64  	%rd471, %rd467, %rd470;
	xor.b64  	%rd472, %rd465, %rd471;
	not.b64 	%rd473, %rd467;
	and.b64  	%rd474, %rd468, %rd473;
	xor.b64  	%rd475, %rd466, %rd474;
	not.b64 	%rd476, %rd468;
	and.b64  	%rd477, %rd469, %rd476;
	xor.b64  	%rd478, %rd467, %rd477;
	not.b64 	%rd479, %rd469;
	and.b64  	%rd480, %rd465, %rd479;
	xor.b64  	%rd481, %rd468, %rd480;
	not.b64 	%rd482, %rd465;
	and.b64  	%rd483, %rd466, %rd482;
	xor.b64  	%rd484, %rd469, %rd483;
	ld.const.u64 	%rd485, [KECCAK_RC];
	xor.b64  	%rd486, %rd392, %rd485;
	xor.b64  	%rd487, %rd486, %rd386;
	xor.b64  	%rd488, %rd412, %rd432;
	xor.b64  	%rd489, %rd488, %rd452;
	xor.b64  	%rd490, %rd489, %rd472;
	xor.b64  	%rd491, %rd490, %rd487;
	xor.b64  	%rd492, %rd415, %rd395;
	xor.b64  	%rd493, %rd492, %rd435;
	xor.b64  	%rd494, %rd493, %rd455;
	xor.b64  	%rd495, %rd494, %rd475;
	xor.b64  	%rd496, %rd418, %rd398;
	xor.b64  	%rd497, %rd496, %rd438;
	xor.b64  	%rd498, %rd497, %rd458;
	xor.b64  	%rd499, %rd498, %rd478;
	xor.b64  	%rd500, %rd421, %rd401;
	xor.b64  	%rd501, %rd500, %rd441;
	xor.b64  	%rd502, %rd501, %rd461;
	xor.b64  	%rd503, %rd502, %rd481;
	xor.b64  	%rd504, %rd424, %rd404;
	xor.b64  	%rd505, %rd504, %rd444;
	xor.b64  	%rd506, %rd505, %rd464;
	xor.b64  	%rd507, %rd506, %rd484;
	mov.b64 	{%r243, %r244}, %rd495;
	shf.l.wrap.b32 	%r245, %r243, %r244, 1;
	shf.l.wrap.b32 	%r246, %r244, %r243, 1;
	mov.b64 	%rd508, {%r246, %r245};
	xor.b64  	%rd509, %rd508, %rd507;
	xor.b64  	%rd510, %rd509, %rd487;
	st.local.u64 	[%rd2], %rd510;
	xor.b64  	%rd511, %rd509, %rd412;
	st.local.u64 	[%rd2+40], %rd511;
	xor.b64  	%rd512, %rd509, %rd432;
	st.local.u64 	[%rd2+80], %rd512;
	xor.b64  	%rd513, %rd509, %rd452;
	st.local.u64 	[%rd2+120], %rd513;
	xor.b64  	%rd514, %rd509, %rd472;
	st.local.u64 	[%rd2+160], %rd514;
	mov.b64 	{%r247, %r248}, %rd499;
	shf.l.wrap.b32 	%r249, %r247, %r248, 1;
	shf.l.wrap.b32 	%r250, %r248, %r247, 1;
	mov.b64 	%rd515, {%r250, %r249};
	xor.b64  	%rd516, %rd515, %rd491;
	xor.b64  	%rd517, %rd516, %rd395;
	st.local.u64 	[%rd2+8], %rd517;
	xor.b64  	%rd518, %rd516, %rd415;
	st.local.u64 	[%rd2+48], %rd518;
	xor.b64  	%rd519, %rd516, %rd435;
	st.local.u64 	[%rd2+88], %rd519;
	xor.b64  	%rd520, %rd516, %rd455;
	st.local.u64 	[%rd2+128], %rd520;
	xor.b64  	%rd521, %rd516, %rd475;
	st.local.u64 	[%rd2+168], %rd521;
	mov.b64 	{%r251, %r252}, %rd503;
	shf.l.wrap.b32 	%r253, %r251, %r252, 1;
	shf.l.wrap.b32 	%r254, %r252, %r251, 1;
	mov.b64 	%rd522, {%r254, %r253};
	xor.b64  	%rd523, %rd522, %rd495;
	xor.b64  	%rd524, %rd523, %rd398;
	st.local.u64 	[%rd2+16], %rd524;
	xor.b64  	%rd525, %rd523, %rd418;
	st.local.u64 	[%rd2+56], %rd525;
	xor.b64  	%rd526, %rd523, %rd438;
	st.local.u64 	[%rd2+96], %rd526;
	xor.b64  	%rd527, %rd523, %rd458;
	st.local.u64 	[%rd2+136], %rd527;
	xor.b64  	%rd528, %rd523, %rd478;
	st.local.u64 	[%rd2+176], %rd528;
	mov.b64 	{%r255, %r256}, %rd507;
	shf.l.wrap.b32 	%r257, %r255, %r256, 1;
	shf.l.wrap.b32 	%r258, %r256, %r255, 1;
	mov.b64 	%rd529, {%r258, %r257};
	xor.b64  	%rd530, %rd529, %rd499;
	xor.b64  	%rd531, %rd530, %rd401;
	st.local.u64 	[%rd2+24], %rd531;
	xor.b64  	%rd532, %rd530, %rd421;
	st.local.u64 	[%rd2+64], %rd532;
	xor.b64  	%rd533, %rd530, %rd441;
	st.local.u64 	[%rd2+104], %rd533;
	xor.b64  	%rd534, %rd530, %rd461;
	st.local.u64 	[%rd2+144], %rd534;
	xor.b64  	%rd535, %rd530, %rd481;
	st.local.u64 	[%rd2+184], %rd535;
	mov.b64 	{%r259, %r260}, %rd491;
	shf.l.wrap.b32 	%r261, %r259, %r260, 1;
	shf.l.wrap.b32 	%r262, %r260, %r259, 1;
	mov.b64 	%rd536, {%r262, %r261};
	xor.b64  	%rd537, %rd536, %rd503;
	xor.b64  	%rd538, %rd537, %rd404;
	st.local.u64 	[%rd2+32], %rd538;
	xor.b64  	%rd539, %rd537, %rd424;
	st.local.u64 	[%rd2+72], %rd539;
	xor.b64  	%rd540, %rd537, %rd444;
	st.local.u64 	[%rd2+112], %rd540;
	xor.b64  	%rd541, %rd537, %rd464;
	st.local.u64 	[%rd2+152], %rd541;
	xor.b64  	%rd542, %rd537, %rd484;
	st.local.u64 	[%rd2+192], %rd542;
	ld.local.u64 	%rd543, [%rd244];
	shr.u64 	%rd544, %rd517, %r126;
	shl.b64 	%rd545, %rd517, %r127;
	or.b64  	%rd546, %rd545, %rd544;
	st.local.u64 	[%rd244], %rd546;
	ld.local.u64 	%rd547, [%rd250];
	shr.u64 	%rd548, %rd543, %r131;
	shl.b64 	%rd549, %rd543, %r132;
	or.b64  	%rd550, %rd549, %rd548;
	st.local.u64 	[%rd250], %rd550;
	ld.local.u64 	%rd551, [%rd256];
	shr.u64 	%rd552, %rd547, %r136;
	shl.b64 	%rd553, %rd547, %r137;
	or.b64  	%rd554, %rd553, %rd552;
	st.local.u64 	[%rd256], %rd554;
	ld.local.u64 	%rd555, [%rd262];
	shr.u64 	%rd556, %rd551, %r141;
	shl.b64 	%rd557, %rd551, %r142;
	or.b64  	%rd558, %rd557, %rd556;
	st.local.u64 	[%rd262], %rd558;
	ld.local.u64 	%rd559, [%rd268];
	shr.u64 	%rd560, %rd555, %r146;
	shl.b64 	%rd561, %rd555, %r147;
	or.b64  	%rd562, %rd561, %rd560;
	st.local.u64 	[%rd268], %rd562;
	ld.local.u64 	%rd563, [%rd274];
	shr.u64 	%rd564, %rd559, %r151;
	shl.b64 	%rd565, %rd559, %r152;
	or.b64  	%rd566, %rd565, %rd564;
	st.local.u64 	[%rd274], %rd566;
	ld.local.u64 	%rd567, [%rd280];
	shr.u64 	%rd568, %rd563, %r156;
	shl.b64 	%rd569, %rd563, %r157;
	or.b64  	%rd570, %rd569, %rd568;
	st.local.u64 	[%rd280], %rd570;
	ld.local.u64 	%rd571, [%rd286];
	shr.u64 	%rd572, %rd567, %r161;
	shl.b64 	%rd573, %rd567, %r162;
	or.b64  	%rd574, %rd573, %rd572;
	st.local.u64 	[%rd286], %rd574;
	ld.local.u64 	%rd575, [%rd292];
	shr.u64 	%rd576, %rd571, %r166;
	shl.b64 	%rd577, %rd571, %r167;
	or.b64  	%rd578, %rd577, %rd576;
	st.local.u64 	[%rd292], %rd578;
	ld.local.u64 	%rd579, [%rd298];
	shr.u64 	%rd580, %rd575, %r171;
	shl.b64 	%rd581, %rd575, %r172;
	or.b64  	%rd582, %rd581, %rd580;
	st.local.u64 	[%rd298], %rd582;
	ld.local.u64 	%rd583, [%rd304];
	shr.u64 	%rd584, %rd579, %r176;
	shl.b64 	%rd585, %rd579, %r177;
	or.b64  	%rd586, %rd585, %rd584;
	st.local.u64 	[%rd304], %rd586;
	ld.local.u64 	%rd587, [%rd310];
	shr.u64 	%rd588, %rd583, %r181;
	shl.b64 	%rd589, %rd583, %r182;
	or.b64  	%rd590, %rd589, %rd588;
	st.local.u64 	[%rd310], %rd590;
	ld.local.u64 	%rd591, [%rd316];
	shr.u64 	%rd592, %rd587, %r186;
	shl.b64 	%rd593, %rd587, %r187;
	or.b64  	%rd594, %rd593, %rd592;
	st.local.u64 	[%rd316], %rd594;
	ld.local.u64 	%rd595, [%rd322];
	shr.u64 	%rd596, %rd591, %r191;
	shl.b64 	%rd597, %rd591, %r192;
	or.b64  	%rd598, %rd597, %rd596;
	st.local.u64 	[%rd322], %rd598;
	ld.local.u64 	%rd599, [%rd328];
	shr.u64 	%rd600, %rd595, %r196;
	shl.b64 	%rd601, %rd595, %r197;
	or.b64  	%rd602, %rd601, %rd600;
	st.local.u64 	[%rd328], %rd602;
	ld.local.u64 	%rd603, [%rd334];
	shr.u64 	%rd604, %rd599, %r201;
	shl.b64 	%rd605, %rd599, %r202;
	or.b64  	%rd606, %rd605, %rd604;
	st.local.u64 	[%rd334], %rd606;
	ld.local.u64 	%rd607, [%rd340];
	shr.u64 	%rd608, %rd603, %r206;
	shl.b64 	%rd609, %rd603, %r207;
	or.b64  	%rd610, %rd609, %rd608;
	st.local.u64 	[%rd340], %rd610;
	ld.local.u64 	%rd611, [%rd346];
	shr.u64 	%rd612, %rd607, %r211;
	shl.b64 	%rd613, %rd607, %r212;
	or.b64  	%rd614, %rd613, %rd612;
	st.local.u64 	[%rd346], %rd614;
	ld.local.u64 	%rd615, [%rd352];
	shr.u64 	%rd616, %rd611, %r216;
	shl.b64 	%rd617, %rd611, %r217;
	or.b64  	%rd618, %rd617, %rd616;
	st.local.u64 	[%rd352], %rd618;
	ld.local.u64 	%rd619, [%rd358];
	shr.u64 	%rd620, %rd615, %r221;
	shl.b64 	%rd621, %rd615, %r222;
	or.b64  	%rd622, %rd621, %rd620;
	st.local.u64 	[%rd358], %rd622;
	ld.local.u64 	%rd623, [%rd364];
	shr.u64 	%rd624, %rd619, %r226;
	shl.b64 	%rd625, %rd619, %r227;
	or.b64  	%rd626, %rd625, %rd624;
	st.local.u64 	[%rd364], %rd626;
	ld.local.u64 	%rd627, [%rd370];
	shr.u64 	%rd628, %rd623, %r231;
	shl.b64 	%rd629, %rd623, %r232;
	or.b64  	%rd630, %rd629, %rd628;
	st.local.u64 	[%rd370], %rd630;
	ld.local.u64 	%rd631, [%rd376];
	shr.u64 	%rd632, %rd627, %r236;
	shl.b64 	%rd633, %rd627, %r237;
	or.b64  	%rd634, %rd633, %rd632;
	st.local.u64 	[%rd376], %rd634;
	shr.u64 	%rd635, %rd631, %r241;
	shl.b64 	%rd636, %rd631, %r242;
	or.b64  	%rd637, %rd636, %rd635;
	st.local.u64 	[%rd382], %rd637;
	ld.local.u64 	%rd638, [%rd2];
	ld.local.u64 	%rd639, [%rd2+8];
	ld.local.u64 	%rd640, [%rd2+16];
	ld.local.u64 	%rd641, [%rd2+24];
	ld.local.u64 	%rd642, [%rd2+32];
	not.b64 	%rd643, %rd639;
	and.b64  	%rd644, %rd640, %rd643;
	not.b64 	%rd645, %rd640;
	and.b64  	%rd646, %rd641, %rd645;
	xor.b64  	%rd647, %rd639, %rd646;
	not.b64 	%rd648, %rd641;
	and.b64  	%rd649, %rd642, %rd648;
	xor.b64  	%rd650, %rd640, %rd649;
	not.b64 	%rd651, %rd642;
	and.b64  	%rd652, %rd638, %rd651;
	xor.b64  	%rd653, %rd641, %rd652;
	not.b64 	%rd654, %rd638;
	and.b64  	%rd655, %rd639, %rd654;
	xor.b64  	%rd656, %rd642, %rd655;
	ld.local.u64 	%rd657, [%rd2+40];
	ld.local.u64 	%rd658, [%rd2+48];
	ld.local.u64 	%rd659, [%rd2+56];
	ld.local.u64 	%rd660, [%rd2+64];
	ld.local.u64 	%rd661, [%rd2+72];
	not.b64 	%rd662, %rd658;
	and.b64  	%rd663, %rd659, %rd662;
	xor.b64  	%rd664, %rd657, %rd663;
	not.b64 	%rd665, %rd659;
	and.b64  	%rd666, %rd660, %rd665;
	xor.b64  	%rd667, %rd658, %rd666;
	not.b64 	%rd668, %rd660;
	and.b64  	%rd669, %rd661, %rd668;
	xor.b64  	%rd670, %rd659, %rd669;
	not.b64 	%rd671, %rd661;
	and.b64  	%rd672, %rd657, %rd671;
	xor.b64  	%rd673, %rd660, %rd672;
	not.b64 	%rd674, %rd657;
	and.b64  	%rd675, %rd658, %rd674;
	xor.b64  	%rd676, %rd661, %rd675;
	ld.local.u64 	%rd677, [%rd2+80];
	ld.local.u64 	%rd678, [%rd2+88];
	ld.local.u64 	%rd679, [%rd2+96];
	ld.local.u64 	%rd680, [%rd2+104];
	ld.local.u64 	%rd681, [%rd2+112];
	not.b64 	%rd682, %rd678;
	and.b64  	%rd683, %rd679, %rd682;
	xor.b64  	%rd684, %rd677, %rd683;
	not.b64 	%rd685, %rd679;
	and.b64  	%rd686, %rd680, %rd685;
	xor.b64  	%rd687, %rd678, %rd686;
	not.b64 	%rd688, %rd680;
	and.b64  	%rd689, %rd681, %rd688;
	xor.b64  	%rd690, %rd679, %rd689;
	not.b64 	%rd691, %rd681;
	and.b64  	%rd692, %rd677, %rd691;
	xor.b64  	%rd693, %rd680, %rd692;
	not.b64 	%rd694, %rd677;
	and.b64  	%rd695, %rd678, %rd694;
	xor.b64  	%rd696, %rd681, %rd695;
	ld.local.u64 	%rd697, [%rd2+120];
	ld.local.u64 	%rd698, [%rd2+128];
	ld.local.u64 	%rd699, [%rd2+136];
	ld.local.u64 	%rd700, [%rd2+144];
	ld.local.u64 	%rd701, [%rd2+152];
	not.b64 	%rd702, %rd698;
	and.b64  	%rd703, %rd699, %rd702;
	xor.b64  	%rd704, %rd697, %rd703;
	not.b64 	%rd705, %rd699;
	and.b64  	%rd706, %rd700, %rd705;
	xor.b64  	%rd707, %rd698, %rd706;
	not.b64 	%rd708, %rd700;
	and.b64  	%rd709, %rd701, %rd708;
	xor.b64  	%rd710, %rd699, %rd709;
	not.b64 	%rd711, %rd701;
	and.b64  	%rd712, %rd697, %rd711;
	xor.b64  	%rd713, %rd700, %rd712;
	not.b64 	%rd714, %rd697;
	and.b64  	%rd715, %rd698, %rd714;
	xor.b64  	%rd716, %rd701, %rd715;
	ld.local.u64 	%rd717, [%rd2+160];
	ld.local.u64 	%rd718, [%rd2+168];
	ld.local.u64 	%rd719, [%rd2+176];
	ld.local.u64 	%rd720, [%rd2+184];
	ld.local.u64 	%rd721, [%rd2+192];
	not.b64 	%rd722, %rd718;
	and.b64  	%rd723, %rd719, %rd722;
	xor.b64  	%rd724, %rd717, %rd723;
	not.b64 	%rd725, %rd719;
	and.b64  	%rd726, %rd720, %rd725;
	xor.b64  	%rd727, %rd718, %rd726;
	not.b64 	%rd728, %rd720;
	and.b64  	%rd729, %rd721, %rd728;
	xor.b64  	%rd730, %rd719, %rd729;
	not.b64 	%rd731, %rd721;
	and.b64  	%rd732, %rd717, %rd731;
	xor.b64  	%rd733, %rd720, %rd732;
	not.b64 	%rd734, %rd717;
	and.b64  	%rd735, %rd718, %rd734;
	xor.b64  	%rd736, %rd721, %rd735;
	ld.const.u64 	%rd737, [KECCAK_RC+8];
	xor.b64  	%rd738, %rd644, %rd737;
	xor.b64  	%rd739, %rd738, %rd638;
	xor.b64  	%rd740, %rd664, %rd684;
	xor.b64  	%rd741, %rd740, %rd704;
	xor.b64  	%rd742, %rd741, %rd724;
	xor.b64  	%rd743, %rd742, %rd739;
	xor.b64  	%rd744, %rd667, %rd647;
	xor.b64  	%rd745, %rd744, %rd687;
	xor.b64  	%rd746, %rd745, %rd707;
	xor.b64  	%rd747, %rd746, %rd727;
	xor.b64  	%rd748, %rd670, %rd650;
	xor.b64  	%rd749, %rd748, %rd690;
	xor.b64  	%rd750, %rd749, %rd710;
	xor.b64  	%rd751, %rd750, %rd730;
	xor.b64  	%rd752, %rd673, %rd653;
	xor.b64  	%rd753, %rd752, %rd693;
	xor.b64  	%rd754, %rd753, %rd713;
	xor.b64  	%rd755, %rd754, %rd733;
	xor.b64  	%rd756, %rd676, %rd656;
	xor.b64  	%rd757, %rd756, %rd696;
	xor.b64  	%rd758, %rd757, %rd716;
	xor.b64  	%rd759, %rd758, %rd736;
	mov.b64 	{%r263, %r264}, %rd747;
	shf.l.wrap.b32 	%r265, %r263, %r264, 1;
	shf.l.wrap.b32 	%r266, %r264, %r263, 1;
	mov.b64 	%rd760, {%r266, %r265};
	xor.b64  	%rd761, %rd760, %rd759;
	xor.b64  	%rd762, %rd761, %rd739;
	st.local.u64 	[%rd2], %rd762;
	xor.b64  	%rd763, %rd761, %rd664;
	st.local.u64 	[%rd2+40], %rd763;
	xor.b64  	%rd764, %rd761, %rd684;
	st.local.u64 	[%rd2+80], %rd764;
	xor.b64  	%rd765, %rd761, %rd704;
	st.local.u64 	[%rd2+120], %rd765;
	xor.b64  	%rd766, %rd761, %rd724;
	st.local.u64 	[%rd2+160], %rd766;
	mov.b64 	{%r267, %r268}, %rd751;
	shf.l.wrap.b32 	%r269, %r267, %r268, 1;
	shf.l.wrap.b32 	%r270, %r268, %r267, 1;
	mov.b64 	%rd767, {%r270, %r269};
	xor.b64  	%rd768, %rd767, %rd743;
	xor.b64  	%rd769, %rd768, %rd647;
	st.local.u64 	[%rd2+8], %rd769;
	xor.b64  	%rd770, %rd768, %rd667;
	st.local.u64 	[%rd2+48], %rd770;
	xor.b64  	%rd771, %rd768, %rd687;
	st.local.u64 	[%rd2+88], %rd771;
	xor.b64  	%rd772, %rd768, %rd707;
	st.local.u64 	[%rd2+128], %rd772;
	xor.b64  	%rd773, %rd768, %rd727;
	st.local.u64 	[%rd2+168], %rd773;
	mov.b64 	{%r271, %r272}, %rd755;
	shf.l.wrap.b32 	%r273, %r271, %r272, 1;
	shf.l.wrap.b32 	%r274, %r272, %r271, 1;
	mov.b64 	%rd774, {%r274, %r273};
	xor.b64  	%rd775, %rd774, %rd747;
	xor.b64  	%rd776, %rd775, %rd650;
	st.local.u64 	[%rd2+16], %rd776;
	xor.b64  	%rd777, %rd775, %rd670;
	st.local.u64 	[%rd2+56], %rd777;
	xor.b64  	%rd778, %rd775, %rd690;
	st.local.u64 	[%rd2+96], %rd778;
	xor.b64  	%rd779, %rd775, %rd710;
	st.local.u64 	[%rd2+136], %rd779;
	xor.b64  	%rd780, %rd775, %rd730;
	st.local.u64 	[%rd2+176], %rd780;
	mov.b64 	{%r275, %r276}, %rd759;
	shf.l.wrap.b32 	%r277, %r275, %r276, 1;
	shf.l.wrap.b32 	%r278, %r276, %r275, 1;
	mov.b64 	%rd781, {%r278, %r277};
	xor.b64  	%rd782, %rd781, %rd751;
	xor.b64  	%rd783, %rd782, %rd653;
	st.local.u64 	[%rd2+24], %rd783;
	xor.b64  	%rd784, %rd782, %rd673;
	st.local.u64 	[%rd2+64], %rd784;
	xor.b64  	%rd785, %rd782, %rd693;
	st.local.u64 	[%rd2+104], %rd785;
	xor.b64  	%rd786, %rd782, %rd713;
	st.local.u64 	[%rd2+144], %rd786;
	xor.b64  	%rd787, %rd782, %rd733;
	st.local.u64 	[%rd2+184], %rd787;
	mov.b64 	{%r279, %r280}, %rd743;
	shf.l.wrap.b32 	%r281, %r279, %r280, 1;
	shf.l.wrap.b32 	%r282, %r280, %r279, 1;
	mov.b64 	%rd788, {%r282, %r281};
	xor.b64  	%rd789, %rd788, %rd755;
	xor.b64  	%rd790, %rd789, %rd656;
	st.local.u64 	[%rd2+32], %rd790;
	xor.b64  	%rd791, %rd789, %rd676;
	st.local.u64 	[%rd2+72], %rd791;
	xor.b64  	%rd792, %rd789, %rd696;
	st.local.u64 	[%rd2+112], %rd792;
	xor.b64  	%rd793, %rd789, %rd716;
	st.local.u64 	[%rd2+152], %rd793;
	xor.b64  	%rd794, %rd789, %rd736;
	st.local.u64 	[%rd2+192], %rd794;
	ld.local.u64 	%rd795, [%rd244];
	shr.u64 	%rd796, %rd769, %r126;
	shl.b64 	%rd797, %rd769, %r127;
	or.b64  	%rd798, %rd797, %rd796;
	st.local.u64 	[%rd244], %rd798;
	ld.local.u64 	%rd799, [%rd250];
	shr.u64 	%rd800, %rd795, %r131;
	shl.b64 	%rd801, %rd795, %r132;
	or.b64  	%rd802, %rd801, %rd800;
	st.local.u64 	[%rd250], %rd802;
	ld.local.u64 	%rd803, [%rd256];
	shr.u64 	%rd804, %rd799, %r136;
	shl.b64 	%rd805, %rd799, %r137;
	or.b64  	%rd806, %rd805, %rd804;
	st.local.u64 	[%rd256], %rd806;
	ld.local.u64 	%rd807, [%rd262];
	shr.u64 	%rd808, %rd803, %r141;
	shl.b64 	%rd809, %rd803, %r142;
	or.b64  	%rd810, %rd809, %rd808;
	st.local.u64 	[%rd262], %rd810;
	ld.local.u64 	%rd811, [%rd268];
	shr.u64 	%rd812, %rd807, %r146;
	shl.b64 	%rd813, %rd807, %r147;
	or.b64  	%rd814, %rd813, %rd812;
	st.local.u64 	[%rd268], %rd814;
	ld.local.u64 	%rd815, [%rd274];
	shr.u64 	%rd816, %rd811, %r151;
	shl.b64 	%rd817, %rd811, %r152;
	or.b64  	%rd818, %rd817, %rd816;
	st.local.u64 	[%rd274], %rd818;
	ld.local.u64 	%rd819, [%rd280];
	shr.u64 	%rd820, %rd815, %r156;
	shl.b64 	%rd821, %rd815, %r157;
	or.b64  	%rd822, %rd821, %rd820;
	st.local.u64 	[%rd280], %rd822;
	ld.local.u64 	%rd823, [%rd286];
	shr.u64 	%rd824, %rd819, %r161;
	shl.b64 	%rd825, %rd819, %r162;
	or.b64  	%rd826, %rd825, %rd824;
	st.local.u64 	[%rd286], %rd826;
	ld.local.u64 	%rd827, [%rd292];
	shr.u64 	%rd828, %rd823, %r166;
	shl.b64 	%rd829, %rd823, %r167;
	or.b64  	%rd830, %rd829, %rd828;
	st.local.u64 	[%rd292], %rd830;
	ld.local.u64 	%rd831, [%rd298];
	shr.u64 	%rd832, %rd827, %r171;
	shl.b64 	%rd833, %rd827, %r172;
	or.b64  	%rd834, %rd833, %rd832;
	st.local.u64 	[%rd298], %rd834;
	ld.local.u64 	%rd835, [%rd304];
	shr.u64 	%rd836, %rd831, %r176;
	shl.b64 	%rd837, %rd831, %r177;
	or.b64  	%rd838, %rd837, %rd836;
	st.local.u64 	[%rd304], %rd838;
	ld.local.u64 	%rd839, [%rd310];
	shr.u64 	%rd840, %rd835, %r181;
	shl.b64 	%rd841, %rd835, %r182;
	or.b64  	%rd842, %rd841, %rd840;
	st.local.u64 	[%rd310], %rd842;
	ld.local.u64 	%rd843, [%rd316];
	shr.u64 	%rd844, %rd839, %r186;
	shl.b64 	%rd845, %rd839, %r187;
	or.b64  	%rd846, %rd845, %rd844;
	st.local.u64 	[%rd316], %rd846;
	ld.local.u64 	%rd847, [%rd322];
	shr.u64 	%rd848, %rd843, %r191;
	shl.b64 	%rd849, %rd843, %r192;
	or.b64  	%rd850, %rd849, %rd848;
	st.local.u64 	[%rd322], %rd850;
	ld.local.u64 	%rd851, [%rd328];
	shr.u64 	%rd852, %rd847, %r196;
	shl.b64 	%rd853, %rd847, %r197;
	or.b64  	%rd854, %rd853, %rd852;
	st.local.u64 	[%rd328], %rd854;
	ld.local.u64 	%rd855, [%rd334];
	shr.u64 	%rd856, %rd851, %r201;
	shl.b64 	%rd857, %rd851, %r202;
	or.b64  	%rd858, %rd857, %rd856;
	st.local.u64 	[%rd334], %rd858;
	ld.local.u64 	%rd859, [%rd340];
	shr.u64 	%rd860, %rd855, %r206;
	shl.b64 	%rd861, %rd855, %r207;
	or.b64  	%rd862, %rd861, %rd860;
	st.local.u64 	[%rd340], %rd862;
	ld.local.u64 	%rd863, [%rd346];
	shr.u64 	%rd864, %rd859, %r211;
	shl.b64 	%rd865, %rd859, %r212;
	or.b64  	%rd866, %rd865, %rd864;
	st.local.u64 	[%rd346], %rd866;
	ld.local.u64 	%rd867, [%rd352];
	shr.u64 	%rd868, %rd863, %r216;
	shl.b64 	%rd869, %rd863, %r217;
	or.b64  	%rd870, %rd869, %rd868;
	st.local.u64 	[%rd352], %rd870;
	ld.local.u64 	%rd871, [%rd358];
	shr.u64 	%rd872, %rd867, %r221;
	shl.b64 	%rd873, %rd867, %r222;
	or.b64  	%rd874, %rd873, %rd872;
	st.local.u64 	[%rd358], %rd874;
	ld.local.u64 	%rd875, [%rd364];
	shr.u64 	%rd876, %rd871, %r226;
	shl.b64 	%rd877, %rd871, %r227;
	or.b64  	%rd878, %rd877, %rd876;
	st.local.u64 	[%rd364], %rd878;
	ld.local.u64 	%rd879, [%rd370];
	shr.u64 	%rd880, %rd875, %r231;
	shl.b64 	%rd881, %rd875, %r232;
	or.b64  	%rd882, %rd881, %rd880;
	st.local.u64 	[%rd370], %rd882;
	ld.local.u64 	%rd883, [%rd376];
	shr.u64 	%rd884, %rd879, %r236;
	shl.b64 	%rd885, %rd879, %r237;
	or.b64  	%rd886, %rd885, %rd884;
	st.local.u64 	[%rd376], %rd886;
	shr.u64 	%rd887, %rd883, %r241;
	shl.b64 	%rd888, %rd883, %r242;
	or.b64  	%rd889, %rd888, %rd887;
	st.local.u64 	[%rd382], %rd889;
	ld.local.u64 	%rd890, [%rd2];
	ld.local.u64 	%rd891, [%rd2+8];
	ld.local.u64 	%rd892, [%rd2+16];
	ld.local.u64 	%rd893, [%rd2+24];
	ld.local.u64 	%rd894, [%rd2+32];
	not.b64 	%rd895, %rd891;
	and.b64  	%rd896, %rd892, %rd895;
	not.b64 	%rd897, %rd892;
	and.b64  	%rd898, %rd893, %rd897;
	xor.b64  	%rd899, %rd891, %rd898;
	not.b64 	%rd900, %rd893;
	and.b64  	%rd901, %rd894, %rd900;
	xor.b64  	%rd902, %rd892, %rd901;
	not.b64 	%rd903, %rd894;
	and.b64  	%rd904, %rd890, %rd903;
	xor.b64  	%rd905, %rd893, %rd904;
	not.b64 	%rd906, %rd890;
	and.b64  	%rd907, %rd891, %rd906;
	xor.b64  	%rd908, %rd894, %rd907;
	ld.local.u64 	%rd909, [%rd2+40];
	ld.local.u64 	%rd910, [%rd2+48];
	ld.local.u64 	%rd911, [%rd2+56];
	ld.local.u64 	%rd912, [%rd2+64];
	ld.local.u64 	%rd913, [%rd2+72];
	not.b64 	%rd914, %rd910;
	and.b64  	%rd915, %rd911, %rd914;
	xor.b64  	%rd916, %rd909, %rd915;
	not.b64 	%rd917, %rd911;
	and.b64  	%rd918, %rd912, %rd917;
	xor.b64  	%rd919, %rd910, %rd918;
	not.b64 	%rd920, %rd912;
	and.b64  	%rd921, %rd913, %rd920;
	xor.b64  	%rd922, %rd911, %rd921;
	not.b64 	%rd923, %rd913;
	and.b64  	%rd924, %rd909, %rd923;
	xor.b64  	%rd925, %rd912, %rd924;
	not.b64 	%rd926, %rd909;
	and.b64  	%rd927, %rd910, %rd926;
	xor.b64  	%rd928, %rd913, %rd927;
	ld.local.u64 	%rd929, [%rd2+80];
	ld.local.u64 	%rd930, [%rd2+88];
	ld.local.u64 	%rd931, [%rd2+96];
	ld.local.u64 	%rd932, [%rd2+104];
	ld.local.u64 	%rd933, [%rd2+112];
	not.b64 	%rd934, %rd930;
	and.b64  	%rd935, %rd931, %rd934;
	xor.b64  	%rd936, %rd929, %rd935;
	not.b64 	%rd937, %rd931;
	and.b64  	%rd938, %rd932, %rd937;
	xor.b64  	%rd939, %rd930, %rd938;
	not.b64 	%rd940, %rd932;
	and.b64  	%rd941, %rd933, %rd940;
	xor.b64  	%rd942, %rd931, %rd941;
	not.b64 	%rd943, %rd933;
	and.b64  	%rd944, %rd929, %rd943;
	xor.b64  	%rd945, %rd932, %rd944;
	not.b64 	%rd946, %rd929;
	and.b64  	%rd947, %rd930, %rd946;
	xor.b64  	%rd948, %rd933, %rd947;
	ld.local.u64 	%rd949, [%rd2+120];
	ld.local.u64 	%rd950, [%rd2+128];
	ld.local.u64 	%rd951, [%rd2+136];
	ld.local.u64 	%rd952, [%rd2+144];
	ld.local.u64 	%rd953, [%rd2+152];
	not.b64 	%rd954, %rd950;
	and.b64  	%rd955, %rd951, %rd954;
	xor.b64  	%rd956, %rd949, %rd955;
	not.b64 	%rd957, %rd951;
	and.b64  	%rd958, %rd952, %rd957;
	xor.b64  	%rd959, %rd950, %rd958;
	not.b64 	%rd960, %rd952;
	and.b64  	%rd961, %rd953, %rd960;
	xor.b64  	%rd962, %rd951, %rd961;
	not.b64 	%rd963, %rd953;
	and.b64  	%rd964, %rd949, %rd963;
	xor.b64  	%rd965, %rd952, %rd964;
	not.b64 	%rd966, %rd949;
	and.b64  	%rd967, %rd950, %rd966;
	xor.b64  	%rd968, %rd953, %rd967;
	ld.local.u64 	%rd969, [%rd2+160];
	ld.local.u64 	%rd970, [%rd2+168];
	ld.local.u64 	%rd971, [%rd2+176];
	ld.local.u64 	%rd972, [%rd2+184];
	ld.local.u64 	%rd973, [%rd2+192];
	not.b64 	%rd974, %rd970;
	and.b64  	%rd975, %rd971, %rd974;
	xor.b64  	%rd976, %rd969, %rd975;
	not.b64 	%rd977, %rd971;
	and.b64  	%rd978, %rd972, %rd977;
	xor.b64  	%rd979, %rd970, %rd978;
	not.b64 	%rd980, %rd972;
	and.b64  	%rd981, %rd973, %rd980;
	xor.b64  	%rd982, %rd971, %rd981;
	not.b64 	%rd983, %rd973;
	and.b64  	%rd984, %rd969, %rd983;
	xor.b64  	%rd985, %rd972, %rd984;
	not.b64 	%rd986, %rd969;
	and.b64  	%rd987, %rd970, %rd986;
	xor.b64  	%rd988, %rd973, %rd987;
	ld.const.u64 	%rd989, [KECCAK_RC+16];
	xor.b64  	%rd990, %rd896, %rd989;
	xor.b64  	%rd991, %rd990, %rd890;
	xor.b64  	%rd992, %rd916, %rd936;
	xor.b64  	%rd993, %rd992, %rd956;
	xor.b64  	%rd994, %rd993, %rd976;
	xor.b64  	%rd995, %rd994, %rd991;
	xor.b64  	%rd996, %rd919, %rd899;
	xor.b64  	%rd997, %rd996, %rd939;
	xor.b64  	%rd998, %rd997, %rd959;
	xor.b64  	%rd999, %rd998, %rd979;
	xor.b64  	%rd1000, %rd922, %rd902;
	xor.b64  	%rd1001, %rd1000, %rd942;
	xor.b64  	%rd1002, %rd1001, %rd962;
	xor.b64  	%rd1003, %rd1002, %rd982;
	xor.b64  	%rd1004, %rd925, %rd905;
	xor.b64  	%rd1005, %rd1004, %rd945;
	xor.b64  	%rd1006, %rd1005, %rd965;
	xor.b64  	%rd1007, %rd1006, %rd985;
	xor.b64  	%rd1008, %rd928, %rd908;
	xor.b64  	%rd1009, %rd1008, %rd948;
	xor.b64  	%rd1010, %rd1009, %rd968;
	xor.b64  	%rd1011, %rd1010, %rd988;
	mov.b64 	{%r283, %r284}, %rd999;
	shf.l.wrap.b32 	%r285, %r283, %r284, 1;
	shf.l.wrap.b32 	%r286, %r284, %r283, 1;
	mov.b64 	%rd1012, {%r286, %r285};
	xor.b64  	%rd1013, %rd1012, %rd1011;
	xor.b64  	%rd1014, %rd1013, %rd991;
	st.local.u64 	[%rd2], %rd1014;
	xor.b64  	%rd1015, %rd1013, %rd916;
	st.local.u64 	[%rd2+40], %rd1015;
	xor.b64  	%rd1016, %rd1013, %rd936;
	st.local.u64 	[%rd2+80], %rd1016;
	xor.b64  	%rd1017, %rd1013, %rd956;
	st.local.u64 	[%rd2+120], %rd1017;
	xor.b64  	%rd1018, %rd1013, %rd976;
	st.local.u64 	[%rd2+160], %rd1018;
	mov.b64 	{%r287, %r288}, %rd1003;
	shf.l.wrap.b32 	%r289, %r287, %r288, 1;
	shf.l.wrap.b32 	%r290, %r288, %r287, 1;
	mov.b64 	%rd1019, {%r290, %r289};
	xor.b64  	%rd1020, %rd1019, %rd995;
	xor.b64  	%rd1021, %rd1020, %rd899;
	st.local.u64 	[%rd2+8], %rd1021;
	xor.b64  	%rd1022, %rd1020, %rd919;
	st.local.u64 	[%rd2+48], %rd1022;
	xor.b64  	%rd1023, %rd1020, %rd939;
	st.local.u64 	[%rd2+88], %rd1023;
	xor.b64  	%rd1024, %rd1020, %rd959;
	st.local.u64 	[%rd2+128], %rd1024;
	xor.b64  	%rd1025, %rd1020, %rd979;
	st.local.u64 	[%rd2+168], %rd1025;
	mov.b64 	{%r291, %r292}, %rd1007;
	shf.l.wrap.b32 	%r293, %r291, %r292, 1;
	shf.l.wrap.b32 	%r294, %r292, %r291, 1;
	mov.b64 	%rd1026, {%r294, %r293};
	xor.b64  	%rd1027, %rd1026, %rd999;
	xor.b64  	%rd1028, %rd1027, %rd902;
	st.local.u64 	[%rd2+16], %rd1028;
	xor.b64  	%rd1029, %rd1027, %rd922;
	st.local.u64 	[%rd2+56], %rd1029;
	xor.b64  	%rd1030, %rd1027, %rd942;
	st.local.u64 	[%rd2+96], %rd1030;
	xor.b64  	%rd1031, %rd1027, %rd962;
	st.local.u64 	[%rd2+136], %rd1031;
	xor.b64  	%rd1032, %rd1027, %rd982;
	st.local.u64 	[%rd2+176], %rd1032;
	mov.b64 	{%r295, %r296}, %rd1011;
	shf.l.wrap.b32 	%r297, %r295, %r296, 1;
	shf.l.wrap.b32 	%r298, %r296, %r295, 1;
	mov.b64 	%rd1033, {%r298, %r297};
	xor.b64  	%rd1034, %rd1033, %rd1003;
	xor.b64  	%rd1035, %rd1034, %rd905;
	st.local.u64 	[%rd2+24], %rd1035;
	xor.b64  	%rd1036, %rd1034, %rd925;
	st.local.u64 	[%rd2+64], %rd1036;
	xor.b64  	%rd1037, %rd1034, %rd945;
	st.local.u64 	[%rd2+104], %rd1037;
	xor.b64  	%rd1038, %rd1034, %rd965;
	st.local.u64 	[%rd2+144], %rd1038;
	xor.b64  	%rd1039, %rd1034, %rd985;
	st.local.u64 	[%rd2+184], %rd1039;
	mov.b64 	{%r299, %r300}, %rd995;
	shf.l.wrap.b32 	%r301, %r299, %r300, 1;
	shf.l.wrap.b32 	%r302, %r300, %r299, 1;
	mov.b64 	%rd1040, {%r302, %r301};
	xor.b64  	%rd1041, %rd1040, %rd1007;
	xor.b64  	%rd1042, %rd1041, %rd908;
	st.local.u64 	[%rd2+32], %rd1042;
	xor.b64  	%rd1043, %rd1041, %rd928;
	st.local.u64 	[%rd2+72], %rd1043;
	xor.b64  	%rd1044, %rd1041, %rd948;
	st.local.u64 	[%rd2+112], %rd1044;
	xor.b64  	%rd1045, %rd1041, %rd968;
	st.local.u64 	[%rd2+152], %rd1045;
	xor.b64  	%rd1046, %rd1041, %rd988;
	st.local.u64 	[%rd2+192], %rd1046;
	ld.local.u64 	%rd1047, [%rd244];
	shr.u64 	%rd1048, %rd1021, %r126;
	shl.b64 	%rd1049, %rd1021, %r127;
	or.b64  	%rd1050, %rd1049, %rd1048;
	st.local.u64 	[%rd244], %rd1050;
	ld.local.u64 	%rd1051, [%rd250];
	shr.u64 	%rd1052, %rd1047, %r131;
	shl.b64 	%rd1053, %rd1047, %r132;
	or.b64  	%rd1054, %rd1053, %rd1052;
	st.local.u64 	[%rd250], %rd1054;
	ld.local.u64 	%rd1055, [%rd256];
	shr.u64 	%rd1056, %rd1051, %r136;
	shl.b64 	%rd1057, %rd1051, %r137;
	or.b64  	%rd1058, %rd1057, %rd1056;
	st.local.u64 	[%rd256], %rd1058;
	ld.local.u64 	%rd1059, [%rd262];
	shr.u64 	%rd1060, %rd1055, %r141;
	shl.b64 	%rd1061, %rd1055, %r142;
	or.b64  	%rd1062, %rd1061, %rd1060;
	st.local.u64 	[%rd262], %rd1062;
	ld.local.u64 	%rd1063, [%rd268];
	shr.u64 	%rd1064, %rd1059, %r146;
	shl.b64 	%rd1065, %rd1059, %r147;
	or.b64  	%rd1066, %rd1065, %rd1064;
	st.local.u64 	[%rd268], %rd1066;
	ld.local.u64 	%rd1067, [%rd274];
	shr.u64 	%rd1068, %rd1063, %r151;
	shl.b64 	%rd1069, %rd1063, %r152;
	or.b64  	%rd1070, %rd1069, %rd1068;
	st.local.u64 	[%rd274], %rd1070;
	ld.local.u64 	%rd1071, [%rd280];
	shr.u64 	%rd1072, %rd1067, %r156;
	shl.b64 	%rd1073, %rd1067, %r157;
	or.b64  	%rd1074, %rd1073, %rd1072;
	st.local.u64 	[%rd280], %rd1074;
	ld.local.u64 	%rd1075, [%rd286];
	shr.u64 	%rd1076, %rd1071, %r161;
	shl.b64 	%rd1077, %rd1071, %r162;
	or.b64  	%rd1078, %rd1077, %rd1076;
	st.local.u64 	[%rd286], %rd1078;
	ld.local.u64 	%rd1079, [%rd292];
	shr.u64 	%rd1080, %rd1075, %r166;
	shl.b64 	%rd1081, %rd1075, %r167;
	or.b64  	%rd1082, %rd1081, %rd1080;
	st.local.u64 	[%rd292], %rd1082;
	ld.local.u64 	%rd1083, [%rd298];
	shr.u64 	%rd1084, %rd1079, %r171;
	shl.b64 	%rd1085, %rd1079, %r172;
	or.b64  	%rd1086, %rd1085, %rd1084;
	st.local.u64 	[%rd298], %rd1086;
	ld.local.u64 	%rd1087, [%rd304];
	shr.u64 	%rd1088, %rd1083, %r176;
	shl.b64 	%rd1089, %rd1083, %r177;
	or.b64  	%rd1090, %rd1089, %rd1088;
	st.local.u64 	[%rd304], %rd1090;
	ld.local.u64 	%rd1091, [%rd310];
	shr.u64 	%rd1092, %rd1087, %r181;
	shl.b64 	%rd1093, %rd1087, %r182;
	or.b64  	%rd1094, %rd1093, %rd1092;
	st.local.u64 	[%rd310], %rd1094;
	ld.local.u64 	%rd1095, [%rd316];
	shr.u64 	%rd1096, %rd1091, %r186;
	shl.b64 	%rd1097, %rd1091, %r187;
	or.b64  	%rd1098, %rd1097, %rd1096;
	st.local.u64 	[%rd316], %rd1098;
	ld.local.u64 	%rd1099, [%rd322];
	shr.u64 	%rd1100, %rd1095, %r191;
	shl.b64 	%rd1101, %rd1095, %r192;
	or.b64  	%rd1102, %rd1101, %rd1100;
	st.local.u64 	[%rd322], %rd1102;
	ld.local.u64 	%rd1103, [%rd328];
	shr.u64 	%rd1104, %rd1099, %r196;
	shl.b64 	%rd1105, %rd1099, %r197;
	or.b64  	%rd1106, %rd1105, %rd1104;
	st.local.u64 	[%rd328], %rd1106;
	ld.local.u64 	%rd1107, [%rd334];
	shr.u64 	%rd1108, %rd1103, %r201;
	shl.b64 	%rd1109, %rd1103, %r202;
	or.b64  	%rd1110, %rd1109, %rd1108;
	st.local.u64 	[%rd334], %rd1110;
	ld.local.u64 	%rd1111, [%rd340];
	shr.u64 	%rd1112, %rd1107, %r206;
	shl.b64 	%rd1113, %rd1107, %r207;
	or.b64  	%rd1114, %rd1113, %rd1112;
	st.local.u64 	[%rd340], %rd1114;
	ld.local.u64 	%rd1115, [%rd346];
	shr.u64 	%rd1116, %rd1111, %r211;
	shl.b64 	%rd1117, %rd1111, %r212;
	or.b64  	%rd1118, %rd1117, %rd1116;
	st.local.u64 	[%rd346], %rd1118;
	ld.local.u64 	%rd1119, [%rd352];
	shr.u64 	%rd1120, %rd1115, %r216;
	shl.b64 	%rd1121, %rd1115, %r217;
	or.b64  	%rd1122, %rd1121, %rd1120;
	st.local.u64 	[%rd352], %rd1122;
	ld.local.u64 	%rd1123, [%rd358];
	shr.u64 	%rd1124, %rd1119, %r221;
	shl.b64 	%rd1125, %rd1119, %r222;
	or.b64  	%rd1126, %rd1125, %rd1124;
	st.local.u64 	[%rd358], %rd1126;
	ld.local.u64 	%rd1127, [%rd364];
	shr.u64 	%rd1128, %rd1123, %r226;
	shl.b64 	%rd1129, %rd1123, %r227;
	or.b64  	%rd1130, %rd1129, %rd1128;
	st.local.u64 	[%rd364], %rd1130;
	ld.local.u64 	%rd1131, [%rd370];
	shr.u64 	%rd1132, %rd1127, %r231;
	shl.b64 	%rd1133, %rd1127, %r232;
	or.b64  	%rd1134, %rd1133, %rd1132;
	st.local.u64 	[%rd370], %rd1134;
	ld.local.u64 	%rd1135, [%rd376];
	shr.u64 	%rd1136, %rd1131, %r236;
	shl.b64 	%rd1137, %rd1131, %r237;
	or.b64  	%rd1138, %rd1137, %rd1136;
	st.local.u64 	[%rd376], %rd1138;
	shr.u64 	%rd1139, %rd1135, %r241;
	shl.b64 	%rd1140, %rd1135, %r242;
	or.b64  	%rd1141, %rd1140, %rd1139;
	st.local.u64 	[%rd382], %rd1141;
	ld.local.u64 	%rd1142, [%rd2];
	ld.local.u64 	%rd1143, [%rd2+8];
	ld.local.u64 	%rd1144, [%rd2+16];
	ld.local.u64 	%rd1145, [%rd2+24];
	ld.local.u64 	%rd1146, [%rd2+32];
	not.b64 	%rd1147, %rd1143;
	and.b64  	%rd1148, %rd1144, %rd1147;
	not.b64 	%rd1149, %rd1144;
	and.b64  	%rd1150, %rd1145, %rd1149;
	xor.b64  	%rd1151, %rd1143, %rd1150;
	not.b64 	%rd1152, %rd1145;
	and.b64  	%rd1153, %rd1146, %rd1152;
	xor.b64  	%rd1154, %rd1144, %rd1153;
	not.b64 	%rd1155, %rd1146;
	and.b64  	%rd1156, %rd1142, %rd1155;
	xor.b64  	%rd1157, %rd1145, %rd1156;
	not.b64 	%rd1158, %rd1142;
	and.b64  	%rd1159, %rd1143, %rd1158;
	xor.b64  	%rd1160, %rd1146, %rd1159;
	ld.local.u64 	%rd1161, [%rd2+40];
	ld.local.u64 	%rd1162, [%rd2+48];
	ld.local.u64 	%rd1163, [%rd2+56];
	ld.local.u64 	%rd1164, [%rd2+64];
	ld.local.u64 	%rd1165, [%rd2+72];
	not.b64 	%rd1166, %rd1162;
	and.b64  	%rd1167, %rd1163, %rd1166;
	xor.b64  	%rd1168, %rd1161, %rd1167;
	not.b64 	%rd1169, %rd1163;
	and.b64  	%rd1170, %rd1164, %rd1169;
	xor.b64  	%rd1171, %rd1162, %rd1170;
	not.b64 	%rd1172, %rd1164;
	and.b64  	%rd1173, %rd1165, %rd1172;
	xor.b64  	%rd1174, %rd1163, %rd1173;
	not.b64 	%rd1175, %rd1165;
	and.b64  	%rd1176, %rd1161, %rd1175;
	xor.b64  	%rd1177, %rd1164, %rd1176;
	not.b64 	%rd1178, %rd1161;
	and.b64  	%rd1179, %rd1162, %rd1178;
	xor.b64  	%rd1180, %rd1165, %rd1179;
	ld.local.u64 	%rd1181, [%rd2+80];
	ld.local.u64 	%rd1182, [%rd2+88];
	ld.local.u64 	%rd1183, [%rd2+96];
	ld.local.u64 	%rd1184, [%rd2+104];
	ld.local.u64 	%rd1185, [%rd2+112];
	not.b64 	%rd1186, %rd1182;
	and.b64  	%rd1187, %rd1183, %rd1186;
	xor.b64  	%rd1188, %rd1181, %rd1187;
	not.b64 	%rd1189, %rd1183;
	and.b64  	%rd1190, %rd1184, %rd1189;
	xor.b64  	%rd1191, %rd1182, %rd1190;
	not.b64 	%rd1192, %rd1184;
	and.b64  	%rd1193, %rd1185, %rd1192;
	xor.b64  	%rd1194, %rd1183, %rd1193;
	not.b64 	%rd1195, %rd1185;
	and.b64  	%rd1196, %rd1181, %rd1195;
	xor.b64  	%rd1197, %rd1184, %rd1196;
	not.b64 	%rd1198, %rd1181;
	and.b64  	%rd1199, %rd1182, %rd1198;
	xor.b64  	%rd1200, %rd1185, %rd1199;
	ld.local.u64 	%rd1201, [%rd2+120];
	ld.local.u64 	%rd1202, [%rd2+128];
	ld.local.u64 	%rd1203, [%rd2+136];
	ld.local.u64 	%rd1204, [%rd2+144];
	ld.local.u64 	%rd1205, [%rd2+152];
	not.b64 	%rd1206, %rd1202;
	and.b64  	%rd1207, %rd1203, %rd1206;
	xor.b64  	%rd1208, %rd1201, %rd1207;
	not.b64 	%rd1209, %rd1203;
	and.b64  	%rd1210, %rd1204, %rd1209;
	xor.b64  	%rd1211, %rd1202, %rd1210;
	not.b64 	%rd1212, %rd1204;
	and.b64  	%rd1213, %rd1205, %rd1212;
	xor.b64  	%rd1214, %rd1203, %rd1213;
	not.b64 	%rd1215, %rd1205;
	and.b64  	%rd1216, %rd1201, %rd1215;
	xor.b64  	%rd1217, %rd1204, %rd1216;
	not.b64 	%rd1218, %rd1201;
	and.b64  	%rd1219, %rd1202, %rd1218;
	xor.b64  	%rd1220, %rd1205, %rd1219;
	ld.local.u64 	%rd1221, [%rd2+160];
	ld.local.u64 	%rd1222, [%rd2+168];
	ld.local.u64 	%rd1223, [%rd2+176];
	ld.local.u64 	%rd1224, [%rd2+184];
	ld.local.u64 	%rd1225, [%rd2+192];
	not.b64 	%rd1226, %rd1222;
	and.b64  	%rd1227, %rd1223, %rd1226;
	xor.b64  	%rd1228, %rd1221, %rd1227;
	not.b64 	%rd1229, %rd1223;
	and.b64  	%rd1230, %rd1224, %rd1229;
	xor.b64  	%rd1231, %rd1222, %rd1230;
	not.b64 	%rd1232, %rd1224;
	and.b64  	%rd1233, %rd1225, %rd1232;
	xor.b64  	%rd1234, %rd1223, %rd1233;
	not.b64 	%rd1235, %rd1225;
	and.b64  	%rd1236, %rd1221, %rd1235;
	xor.b64  	%rd1237, %rd1224, %rd1236;
	not.b64 	%rd1238, %rd1221;
	and.b64  	%rd1239, %rd1222, %rd1238;
	xor.b64  	%rd1240, %rd1225, %rd1239;
	ld.const.u64 	%rd1241, [KECCAK_RC+24];
	xor.b64  	%rd1242, %rd1148, %rd1241;
	xor.b64  	%rd1243, %rd1242, %rd1142;
	xor.b64  	%rd1244, %rd1168, %rd1188;
	xor.b64  	%rd1245, %rd1244, %rd1208;
	xor.b64  	%rd1246, %rd1245, %rd1228;
	xor.b64  	%rd1247, %rd1246, %rd1243;
	xor.b64  	%rd1248, %rd1171, %rd1151;
	xor.b64  	%rd1249, %rd1248, %rd1191;
	xor.b64  	%rd1250, %rd1249, %rd1211;
	xor.b64  	%rd1251, %rd1250, %rd1231;
	xor.b64  	%rd1252, %rd1174, %rd1154;
	xor.b64  	%rd1253, %rd1252, %rd1194;
	xor.b64  	%rd1254, %rd1253, %rd1214;
	xor.b64  	%rd1255, %rd1254, %rd1234;
	xor.b64  	%rd1256, %rd1177, %rd1157;
	xor.b64  	%rd1257, %rd1256, %rd1197;
	xor.b64  	%rd1258, %rd1257, %rd1217;
	xor.b64  	%rd1259, %rd1258, %rd1237;
	xor.b64  	%rd1260, %rd1180, %rd1160;
	xor.b64  	%rd1261, %rd1260, %rd1200;
	xor.b64  	%rd1262, %rd1261, %rd1220;
	xor.b64  	%rd1263, %rd1262, %rd1240;
	mov.b64 	{%r303, %r304}, %rd1251;
	shf.l.wrap.b32 	%r305, %r303, %r304, 1;
	shf.l.wrap.b32 	%r306, %r304, %r303, 1;
	mov.b64 	%rd1264, {%r306, %r305};
	xor.b64  	%rd1265, %rd1264, %rd1263;
	xor.b64  	%rd1266, %rd1265, %rd1243;
	st.local.u64 	[%rd2], %rd1266;
	xor.b64  	%rd1267, %rd1265, %rd1168;
	st.local.u64 	[%rd2+40], %rd1267;
	xor.b64  	%rd1268, %rd1265, %rd1188;
	st.local.u64 	[%rd2+80], %rd1268;
	xor.b64  	%rd1269, %rd1265, %rd1208;
	st.local.u64 	[%rd2+120], %rd1269;
	xor.b64  	%rd1270, %rd1265, %rd1228;
	st.local.u64 	[%rd2+160], %rd1270;
	mov.b64 	{%r307, %r308}, %rd1255;
	shf.l.wrap.b32 	%r309, %r307, %r308, 1;
	shf.l.wrap.b32 	%r310, %r308, %r307, 1;
	mov.b64 	%rd1271, {%r310, %r309};
	xor.b64  	%rd1272, %rd1271, %rd1247;
	xor.b64  	%rd1273, %rd1272, %rd1151;
	st.local.u64 	[%rd2+8], %rd1273;
	xor.b64  	%rd1274, %rd1272, %rd1171;
	st.local.u64 	[%rd2+48], %rd1274;
	xor.b64  	%rd1275, %rd1272, %rd1191;
	st.local.u64 	[%rd2+88], %rd1275;
	xor.b64  	%rd1276, %rd1272, %rd1211;
	st.local.u64 	[%rd2+128], %rd1276;
	xor.b64  	%rd1277, %rd1272, %rd1231;
	st.local.u64 	[%rd2+168], %rd1277;
	mov.b64 	{%r311, %r312}, %rd1259;
	shf.l.wrap.b32 	%r313, %r311, %r312, 1;
	shf.l.wrap.b32 	%r314, %r312, %r311, 1;
	mov.b64 	%rd1278, {%r314, %r313};
	xor.b64  	%rd1279, %rd1278, %rd1251;
	xor.b64  	%rd1280, %rd1279, %rd1154;
	st.local.u64 	[%rd2+16], %rd1280;
	xor.b64  	%rd1281, %rd1279, %rd1174;
	st.local.u64 	[%rd2+56], %rd1281;
	xor.b64  	%rd1282, %rd1279, %rd1194;
	st.local.u64 	[%rd2+96], %rd1282;
	xor.b64  	%rd1283, %rd1279, %rd1214;
	st.local.u64 	[%rd2+136], %rd1283;
	xor.b64  	%rd1284, %rd1279, %rd1234;
	st.local.u64 	[%rd2+176], %rd1284;
	mov.b64 	{%r315, %r316}, %rd1263;
	shf.l.wrap.b32 	%r317, %r315, %r316, 1;
	shf.l.wrap.b32 	%r318, %r316, %r315, 1;
	mov.b64 	%rd1285, {%r318, %r317};
	xor.b64  	%rd1286, %rd1285, %rd1255;
	xor.b64  	%rd1287, %rd1286, %rd1157;
	st.local.u64 	[%rd2+24], %rd1287;
	xor.b64  	%rd1288, %rd1286, %rd1177;
	st.local.u64 	[%rd2+64], %rd1288;
	xor.b64  	%rd1289, %rd1286, %rd1197;
	st.local.u64 	[%rd2+104], %rd1289;
	xor.b64  	%rd1290, %rd1286, %rd1217;
	st.local.u64 	[%rd2+144], %rd1290;
	xor.b64  	%rd1291, %rd1286, %rd1237;
	st.local.u64 	[%rd2+184], %rd1291;
	mov.b64 	{%r319, %r320}, %rd1247;
	shf.l.wrap.b32 	%r321, %r319, %r320, 1;
	shf.l.wrap.b32 	%r322, %r320, %r319, 1;
	mov.b64 	%rd1292, {%r322, %r321};
	xor.b64  	%rd1293, %rd1292, %rd1259;
	xor.b64  	%rd1294, %rd1293, %rd1160;
	st.local.u64 	[%rd2+32], %rd1294;
	xor.b64  	%rd1295, %rd1293, %rd1180;
	st.local.u64 	[%rd2+72], %rd1295;
	xor.b64  	%rd1296, %rd1293, %rd1200;
	st.local.u64 	[%rd2+112], %rd1296;
	xor.b64  	%rd1297, %rd1293, %rd1220;
	st.local.u64 	[%rd2+152], %rd1297;
	xor.b64  	%rd1298, %rd1293, %rd1240;
	st.local.u64 	[%rd2+192], %rd1298;
	ld.local.u64 	%rd1299, [%rd244];
	shr.u64 	%rd1300, %rd1273, %r126;
	shl.b64 	%rd1301, %rd1273, %r127;
	or.b64  	%rd1302, %rd1301, %rd1300;
	st.local.u64 	[%rd244], %rd1302;
	ld.local.u64 	%rd1303, [%rd250];
	shr.u64 	%rd1304, %rd1299, %r131;
	shl.b64 	%rd1305, %rd1299, %r132;
	or.b64  	%rd1306, %rd1305, %rd1304;
	st.local.u64 	[%rd250], %rd1306;
	ld.local.u64 	%rd1307, [%rd256];
	shr.u64 	%rd1308, %rd1303, %r136;
	shl.b64 	%rd1309, %rd1303, %r137;
	or.b64  	%rd1310, %rd1309, %rd1308;
	st.local.u64 	[%rd256], %rd1310;
	ld.local.u64 	%rd1311, [%rd262];
	shr.u64 	%rd1312, %rd1307, %r141;
	shl.b64 	%rd1313, %rd1307, %r142;
	or.b64  	%rd1314, %rd1313, %rd1312;
	st.local.u64 	[%rd262], %rd1314;
	ld.local.u64 	%rd1315, [%rd268];
	shr.u64 	%rd1316, %rd1311, %r146;
	shl.b64 	%rd1317, %rd1311, %r147;
	or.b64  	%rd1318, %rd1317, %rd1316;
	st.local.u64 	[%rd268], %rd1318;
	ld.local.u64 	%rd1319, [%rd274];
	shr.u64 	%rd1320, %rd1315, %r151;
	shl.b64 	%rd1321, %rd1315, %r152;
	or.b64  	%rd1322, %rd1321, %rd1320;
	st.local.u64 	[%rd274], %rd1322;
	ld.local.u64 	%rd1323, [%rd280];
	shr.u64 	%rd1324, %rd1319, %r156;
	shl.b64 	%rd1325, %rd1319, %r157;
	or.b64  	%rd1326, %rd1325, %rd1324;
	st.local.u64 	[%rd280], %rd1326;
	ld.local.u64 	%rd1327, [%rd286];
	shr.u64 	%rd1328, %rd1323, %r161;
	shl.b64 	%rd1329, %rd1323, %r162;
	or.b64  	%rd1330, %rd1329, %rd1328;
	st.local.u64 	[%rd286], %rd1330;
	ld.local.u64 	%rd1331, [%rd292];
	shr.u64 	%rd1332, %rd1327, %r166;
	shl.b64 	%rd1333, %rd1327, %r167;
	or.b64  	%rd1334, %rd1333, %rd1332;
	st.local.u64 	[%rd292], %rd1334;
	ld.local.u64 	%rd1335, [%rd298];
	shr.u64 	%rd1336, %rd1331, %r171;
	shl.b64 	%rd1337, %rd1331, %r172;
	or.b64  	%rd1338, %rd1337, %rd1336;
	st.local.u64 	[%rd298], %rd1338;
	ld.local.u64 	%rd1339, [%rd304];
	shr.u64 	%rd1340, %rd1335, %r176;
	shl.b64 	%rd1341, %rd1335, %r177;
	or.b64  	%rd1342, %rd1341, %rd1340;
	st.local.u64 	[%rd304], %rd1342;
	ld.local.u64 	%rd1343, [%rd310];
	shr.u64 	%rd1344, %rd1339, %r181;
	shl.b64 	%rd1345, %rd1339, %r182;
	or.b64  	%rd1346, %rd1345, %rd1344;
	st.local.u64 	[%rd310], %rd1346;
	ld.local.u64 	%rd1347, [%rd316];
	shr.u64 	%rd1348, %rd1343, %r186;
	shl.b64 	%rd1349, %rd1343, %r187;
	or.b64  	%rd1350, %rd1349, %rd1348;
	st.local.u64 	[%rd316], %rd1350;
	ld.local.u64 	%rd1351, [%rd322];
	shr.u64 	%rd1352, %rd1347, %r191;
	shl.b64 	%rd1353, %rd1347, %r192;
	or.b64  	%rd1354, %rd1353, %rd1352;
	st.local.u64 	[%rd322], %rd1354;
	ld.local.u64 	%rd1355, [%rd328];
	shr.u64 	%rd1356, %rd1351, %r196;
	shl.b64 	%rd1357, %rd1351, %r197;
	or.b64  	%rd1358, %rd1357, %rd1356;
	st.local.u64 	[%rd328], %rd1358;
	ld.local.u64 	%rd1359, [%rd334];
	shr.u64 	%rd1360, %rd1355, %r201;
	shl.b64 	%rd1361, %rd1355, %r202;
	or.b64  	%rd1362, %rd1361, %rd1360;
	st.local.u64 	[%rd334], %rd1362;
	ld.local.u64 	%rd1363, [%rd340];
	shr.u64 	%rd1364, %rd1359, %r206;
	shl.b64 	%rd1365, %rd1359, %r207;
	or.b64  	%rd1366, %rd1365, %rd1364;
	st.local.u64 	[%rd340], %rd1366;
	ld.local.u64 	%rd1367, [%rd346];
	shr.u64 	%rd1368, %rd1363, %r211;
	shl.b64 	%rd1369, %rd1363, %r212;
	or.b64  	%rd1370, %rd1369, %rd1368;
	st.local.u64 	[%rd346], %rd1370;
	ld.local.u64 	%rd1371, [%rd352];
	shr.u64 	%rd1372, %rd1367, %r216;
	shl.b64 	%rd1373, %rd1367, %r217;
	or.b64  	%rd1374, %rd1373, %rd1372;
	st.local.u64 	[%rd352], %rd1374;
	ld.local.u64 	%rd1375, [%rd358];
	shr.u64 	%rd1376, %rd1371, %r221;
	shl.b64 	%rd1377, %rd1371, %r222;
	or.b64  	%rd1378, %rd1377, %rd1376;
	st.local.u64 	[%rd358], %rd1378;
	ld.local.u64 	%rd1379, [%rd364];
	shr.u64 	%rd1380, %rd1375, %r226;
	shl.b64 	%rd1381, %rd1375, %r227;
	or.b64  	%rd1382, %rd1381, %rd1380;
	st.local.u64 	[%rd364], %rd1382;
	ld.local.u64 	%rd1383, [%rd370];
	shr.u64 	%rd1384, %rd1379, %r231;
	shl.b64 	%rd1385, %rd1379, %r232;
	or.b64  	%rd1386, %rd1385, %rd1384;
	st.local.u64 	[%rd370], %rd1386;
	ld.local.u64 	%rd1387, [%rd376];
	shr.u64 	%rd1388, %rd1383, %r236;
	shl.b64 	%rd1389, %rd1383, %r237;
	or.b64  	%rd1390, %rd1389, %rd1388;
	st.local.u64 	[%rd376], %rd1390;
	shr.u64 	%rd1391, %rd1387, %r241;
	shl.b64 	%rd1392, %rd1387, %r242;
	or.b64  	%rd1393, %rd1392, %rd1391;
	st.local.u64 	[%rd382], %rd1393;
	ld.local.u64 	%rd1394, [%rd2];
	ld.local.u64 	%rd1395, [%rd2+8];
	ld.local.u64 	%rd1396, [%rd2+16];
	ld.local.u64 	%rd1397, [%rd2+24];
	ld.local.u64 	%rd1398, [%rd2+32];
	not.b64 	%rd1399, %rd1395;
	and.b64  	%rd1400, %rd1396, %rd1399;
	not.b64 	%rd1401, %rd1396;
	and.b64  	%rd1402, %rd1397, %rd1401;
	xor.b64  	%rd1403, %rd1395, %rd1402;
	not.b64 	%rd1404, %rd1397;
	and.b64  	%rd1405, %rd1398, %rd1404;
	xor.b64  	%rd1406, %rd1396, %rd1405;
	not.b64 	%rd1407, %rd1398;
	and.b64  	%rd1408, %rd1394, %rd1407;
	xor.b64  	%rd1409, %rd1397, %rd1408;
	not.b64 	%rd1410, %rd1394;
	and.b64  	%rd1411, %rd1395, %rd1410;
	xor.b64  	%rd1412, %rd1398, %rd1411;
	ld.local.u64 	%rd1413, [%rd2+40];
	ld.local.u64 	%rd1414, [%rd2+48];
	ld.local.u64 	%rd1415, [%rd2+56];
	ld.local.u64 	%rd1416, [%rd2+64];
	ld.local.u64 	%rd1417, [%rd2+72];
	not.b64 	%rd1418, %rd1414;
	and.b64  	%rd1419, %rd1415, %rd1418;
	xor.b64  	%rd1420, %rd1413, %rd1419;
	not.b64 	%rd1421, %rd1415;
	and.b64  	%rd1422, %rd1416, %rd1421;
	xor.b64  	%rd1423, %rd1414, %rd1422;
	not.b64 	%rd1424, %rd1416;
	and.b64  	%rd1425, %rd1417, %rd1424;
	xor.b64  	%rd1426, %rd1415, %rd1425;
	not.b64 	%rd1427, %rd1417;
	and.b64  	%rd1428, %rd1413, %rd1427;
	xor.b64  	%rd1429, %rd1416, %rd1428;
	not.b64 	%rd1430, %rd1413;
	and.b64  	%rd1431, %rd1414, %rd1430;
	xor.b64  	%rd1432, %rd1417, %rd1431;
	ld.local.u64 	%rd1433, [%rd2+80];
	ld.local.u64 	%rd1434, [%rd2+88];
	ld.local.u64 	%rd1435, [%rd2+96];
	ld.local.u64 	%rd1436, [%rd2+104];
	ld.local.u64 	%rd1437, [%rd2+112];
	not.b64 	%rd1438, %rd1434;
	and.b64  	%rd1439, %rd1435, %rd1438;
	xor.b64  	%rd1440, %rd1433, %rd1439;
	not.b64 	%rd1441, %rd1435;
	and.b64  	%rd1442, %rd1436, %rd1441;
	xor.b64  	%rd1443, %rd1434, %rd1442;
	not.b64 	%rd1444, %rd1436;
	and.b64  	%rd1445, %rd1437, %rd1444;
	xor.b64  	%rd1446, %rd1435, %rd1445;
	not.b64 	%rd1447, %rd1437;
	and.b64  	%rd1448, %rd1433, %rd1447;
	xor.b64  	%rd1449, %rd1436, %rd1448;
	not.b64 	%rd1450, %rd1433;
	and.b64  	%rd1451, %rd1434, %rd1450;
	xor.b64  	%rd1452, %rd1437, %rd1451;
	ld.local.u64 	%rd1453, [%rd2+120];
	ld.local.u64 	%rd1454, [%rd2+128];
	ld.local.u64 	%rd1455, [%rd2+136];
	ld.local.u64 	%rd1456, [%rd2+144];
	ld.local.u64 	%rd1457, [%rd2+152];
	not.b64 	%rd1458, %rd1454;
	and.b64  	%rd1459, %rd1455, %rd1458;
	xor.b64  	%rd1460, %rd1453, %rd1459;
	not.b64 	%rd1461, %rd1455;
	and.b64  	%rd1462, %rd1456, %rd1461;
	xor.b64  	%rd1463, %rd1454, %rd1462;
	not.b64 	%rd1464, %rd1456;
	and.b64  	%rd1465, %rd1457, %rd1464;
	xor.b64  	%rd1466, %rd1455, %rd1465;
	not.b64 	%rd1467, %rd1457;
	and.b64  	%rd1468, %rd1453, %rd1467;
	xor.b64  	%rd1469, %rd1456, %rd1468;
	not.b64 	%rd1470, %rd1453;
	and.b64  	%rd1471, %rd1454, %rd1470;
	xor.b64  	%rd1472, %rd1457, %rd1471;
	ld.local.u64 	%rd1473, [%rd2+160];
	ld.local.u64 	%rd1474, [%rd2+168];
	ld.local.u64 	%rd1475, [%rd2+176];
	ld.local.u64 	%rd1476, [%rd2+184];
	ld.local.u64 	%rd1477, [%rd2+192];
	not.b64 	%rd1478, %rd1474;
	and.b64  	%rd1479, %rd1475, %rd1478;
	xor.b64  	%rd1480, %rd1473, %rd1479;
	not.b64 	%rd1481, %rd1475;
	and.b64  	%rd1482, %rd1476, %rd1481;
	xor.b64  	%rd1483, %rd1474, %rd1482;
	not.b64 	%rd1484, %rd1476;
	and.b64  	%rd1485, %rd1477, %rd1484;
	xor.b64  	%rd1486, %rd1475, %rd1485;
	not.b64 	%rd1487, %rd1477;
	and.b64  	%rd1488, %rd1473, %rd1487;
	xor.b64  	%rd1489, %rd1476, %rd1488;
	not.b64 	%rd1490, %rd1473;
	and.b64  	%rd1491, %rd1474, %rd1490;
	xor.b64  	%rd1492, %rd1477, %rd1491;
	ld.const.u64 	%rd1493, [KECCAK_RC+32];
	xor.b64  	%rd1494, %rd1400, %rd1493;
	xor.b64  	%rd1495, %rd1494, %rd1394;
	xor.b64  	%rd1496, %rd1420, %rd1440;
	xor.b64  	%rd1497, %rd1496, %rd1460;
	xor.b64  	%rd1498, %rd1497, %rd1480;
	xor.b64  	%rd1499, %rd1498, %rd1495;
	xor.b64  	%rd1500, %rd1423, %rd1403;
	xor.b64  	%rd1501, %rd1500, %rd1443;
	xor.b64  	%rd1502, %rd1501, %rd1463;
	xor.b64  	%rd1503, %rd1502, %rd1483;
	xor.b64  	%rd1504, %rd1426, %rd1406;
	xor.b64  	%rd1505, %rd1504, %rd1446;
	xor.b64  	%rd1506, %rd1505, %rd1466;
	xor.b64  	%rd1507, %rd1506, %rd1486;
	xor.b64  	%rd1508, %rd1429, %rd1409;
	xor.b64  	%rd1509, %rd1508, %rd1449;
	xor.b64  	%rd1510, %rd1509, %rd1469;
	xor.b64  	%rd1511, %rd1510, %rd1489;
	xor.b64  	%rd1512, %rd1432, %rd1412;
	xor.b64  	%rd1513, %rd1512, %rd1452;
	xor.b64  	%rd1514, %rd1513, %rd1472;
	xor.b64  	%rd1515, %rd1514, %rd1492;
	mov.b64 	{%r323, %r324}, %rd1503;
	shf.l.wrap.b32 	%r325, %r323, %r324, 1;
	shf.l.wrap.b32 	%r326, %r324, %r323, 1;
	mov.b64 	%rd1516, {%r326, %r325};
	xor.b64  	%rd1517, %rd1516, %rd1515;
	xor.b64  	%rd1518, %rd1517, %rd1495;
	st.local.u64 	[%rd2], %rd1518;
	xor.b64  	%rd1519, %rd1517, %rd1420;
	st.local.u64 	[%rd2+40], %rd1519;
	xor.b64  	%rd1520, %rd1517, %rd1440;
	st.local.u64 	[%rd2+80], %rd1520;
	xor.b64  	%rd1521, %rd1517, %rd1460;
	st.local.u64 	[%rd2+120], %rd1521;
	xor.b64  	%rd1522, %rd1517, %rd1480;
	st.local.u64 	[%rd2+160], %rd1522;
	mov.b64 	{%r327, %r328}, %rd1507;
	shf.l.wrap.b32 	%r329, %r327, %r328, 1;
	shf.l.wrap.b32 	%r330, %r328, %r327, 1;
	mov.b64 	%rd1523, {%r330, %r329};
	xor.b64  	%rd1524, %rd1523, %rd1499;
	xor.b64  	%rd1525, %rd1524, %rd1403;
	st.local.u64 	[%rd2+8], %rd1525;
	xor.b64  	%rd1526, %rd1524, %rd1423;
	st.local.u64 	[%rd2+48], %rd1526;
	xor.b64  	%rd1527, %rd1524, %rd1443;
	st.local.u64 	[%rd2+88], %rd1527;
	xor.b64  	%rd1528, %rd1524, %rd1463;
	st.local.u64 	[%rd2+128], %rd1528;
	xor.b64  	%rd1529, %rd1524, %rd1483;
	st.local.u64 	[%rd2+168], %rd1529;
	mov.b64 	{%r331, %r332}, %rd1511;
	shf.l.wrap.b32 	%r333, %r331, %r332, 1;
	shf.l.wrap.b32 	%r334, %r332, %r331, 1;
	mov.b64 	%rd1530, {%r334, %r333};
	xor.b64  	%rd1531, %rd1530, %rd1503;
	xor.b64  	%rd1532, %rd1531, %rd1406;
	st.local.u64 	[%rd2+16], %rd1532;
	xor.b64  	%rd1533, %rd1531, %rd1426;
	st.local.u64 	[%rd2+56], %rd1533;
	xor.b64  	%rd1534, %rd1531, %rd1446;
	st.local.u64 	[%rd2+96], %rd1534;
	xor.b64  	%rd1535, %rd1531, %rd1466;
	st.local.u64 	[%rd2+136], %rd1535;
	xor.b64  	%rd1536, %rd1531, %rd1486;
	st.local.u64 	[%rd2+176], %rd1536;
	mov.b64 	{%r335, %r336}, %rd1515;
	shf.l.wrap.b32 	%r337, %r335, %r336, 1;
	shf.l.wrap.b32 	%r338, %r336, %r335, 1;
	mov.b64 	%rd1537, {%r338, %r337};
	xor.b64  	%rd1538, %rd1537, %rd1507;
	xor.b64  	%rd1539, %rd1538, %rd1409;
	st.local.u64 	[%rd2+24], %rd1539;
	xor.b64  	%rd1540, %rd1538, %rd1429;
	st.local.u64 	[%rd2+64], %rd1540;
	xor.b64  	%rd1541, %rd1538, %rd1449;
	st.local.u64 	[%rd2+104], %rd1541;
	xor.b64  	%rd1542, %rd1538, %rd1469;
	st.local.u64 	[%rd2+144], %rd1542;
	xor.b64  	%rd1543, %rd1538, %rd1489;
	st.local.u64 	[%rd2+184], %rd1543;
	mov.b64 	{%r339, %r340}, %rd1499;
	shf.l.wrap.b32 	%r341, %r339, %r340, 1;
	shf.l.wrap.b32 	%r342, %r340, %r339, 1;
	mov.b64 	%rd1544, {%r342, %r341};
	xor.b64  	%rd1545, %rd1544, %rd1511;
	xor.b64  	%rd1546, %rd1545, %rd1412;
	st.local.u64 	[%rd2+32], %rd1546;
	xor.b64  	%rd1547, %rd1545, %rd1432;
	st.local.u64 	[%rd2+72], %rd1547;
	xor.b64  	%rd1548, %rd1545, %rd1452;
	st.local.u64 	[%rd2+112], %rd1548;
	xor.b64  	%rd1549, %rd1545, %rd1472;
	st.local.u64 	[%rd2+152], %rd1549;
	xor.b64  	%rd1550, %rd1545, %rd1492;
	st.local.u64 	[%rd2+192], %rd1550;
	ld.local.u64 	%rd1551, [%rd244];
	shr.u64 	%rd1552, %rd1525, %r126;
	shl.b64 	%rd1553, %rd1525, %r127;
	or.b64  	%rd1554, %rd1553, %rd1552;
	st.local.u64 	[%rd244], %rd1554;
	ld.local.u64 	%rd1555, [%rd250];
	shr.u64 	%rd1556, %rd1551, %r131;
	shl.b64 	%rd1557, %rd1551, %r132;
	or.b64  	%rd1558, %rd1557, %rd1556;
	st.local.u64 	[%rd250], %rd1558;
	ld.local.u64 	%rd1559, [%rd256];
	shr.u64 	%rd1560, %rd1555, %r136;
	shl.b64 	%rd1561, %rd1555, %r137;
	or.b64  	%rd1562, %rd1561, %rd1560;
	st.local.u64 	[%rd256], %rd1562;
	ld.local.u64 	%rd1563, [%rd262];
	shr.u64 	%rd1564, %rd1559, %r141;
	shl.b64 	%rd1565, %rd1559, %r142;
	or.b64  	%rd1566, %rd1565, %rd1564;
	st.local.u64 	[%rd262], %rd1566;
	ld.local.u64 	%rd1567, [%rd268];
	shr.u64 	%rd1568, %rd1563, %r146;
	shl.b64 	%rd1569, %rd1563, %r147;
	or.b64  	%rd1570, %rd1569, %rd1568;
	st.local.u64 	[%rd268], %rd1570;
	ld.local.u64 	%rd1571, [%rd274];
	shr.u64 	%rd1572, %rd1567, %r151;
	shl.b64 	%rd1573, %rd1567, %r152;
	or.b64  	%rd1574, %rd1573, %rd1572;
	st.local.u64 	[%rd274], %rd1574;
	ld.local.u64 	%rd1575, [%rd280];
	shr.u64 	%rd1576, %rd1571, %r156;
	shl.b64 	%rd1577, %rd1571, %r157;
	or.b64  	%rd1578, %rd1577, %rd1576;
	st.local.u64 	[%rd280], %rd1578;
	ld.local.u64 	%rd1579, [%rd286];
	shr.u64 	%rd1580, %rd1575, %r161;
	shl.b64 	%rd1581, %rd1575, %r162;
	or.b64  	%rd1582, %rd1581, %rd1580;
	st.local.u64 	[%rd286], %rd1582;
	ld.local.u64 	%rd1583, [%rd292];
	shr.u64 	%rd1584, %rd1579, %r166;
	shl.b64 	%rd1585, %rd1579, %r167;
	or.b64  	%rd1586, %rd1585, %rd1584;
	st.local.u64 	[%rd292], %rd1586;
	ld.local.u64 	%rd1587, [%rd298];
	shr.u64 	%rd1588, %rd1583, %r171;
	shl.b64 	%rd1589, %rd1583, %r172;
	or.b64  	%rd1590, %rd1589, %rd1588;
	st.local.u64 	[%rd298], %rd1590;
	ld.local.u64 	%rd1591, [%rd304];
	shr.u64 	%rd1592, %rd1587, %r176;
	shl.b64 	%rd1593, %rd1587, %r177;
	or.b64  	%rd1594, %rd1593, %rd1592;
	st.local.u64 	[%rd304], %rd1594;
	ld.local.u64 	%rd1595, [%rd310];
	shr.u64 	%rd1596, %rd1591, %r181;
	shl.b64 	%rd1597, %rd1591, %r182;
	or.b64  	%rd1598, %rd1597, %rd1596;
	st.local.u64 	[%rd310], %rd1598;
	ld.local.u64 	%rd1599, [%rd316];
	shr.u64 	%rd1600, %rd1595, %r186;
	shl.b64 	%rd1601, %rd1595, %r187;
	or.b64  	%rd1602, %rd1601, %rd1600;
	st.local.u64 	[%rd316], %rd1602;
	ld.local.u64 	%rd1603, [%rd322];
	shr.u64 	%rd1604, %rd1599, %r191;
	shl.b64 	%rd1605, %rd1599, %r192;
	or.b64  	%rd1606, %rd1605, %rd1604;
	st.local.u64 	[%rd322], %rd1606;
	ld.local.u64 	%rd1607, [%rd328];
	shr.u64 	%rd1608, %rd1603, %r196;
	shl.b64 	%rd1609, %rd1603, %r197;
	or.b64  	%rd1610, %rd1609, %rd1608;
	st.local.u64 	[%rd328], %rd1610;
	ld.local.u64 	%rd1611, [%rd334];
	shr.u64 	%rd1612, %rd1607, %r201;
	shl.b64 	%rd1613, %rd1607, %r202;
	or.b64  	%rd1614, %rd1613, %rd1612;
	st.local.u64 	[%rd334], %rd1614;
	ld.local.u64 	%rd1615, [%rd340];
	shr.u64 	%rd1616, %rd1611, %r206;
	shl.b64 	%rd1617, %rd1611, %r207;
	or.b64  	%rd1618, %rd1617, %rd1616;
	st.local.u64 	[%rd340], %rd1618;
	ld.local.u64 	%rd1619, [%rd346];
	shr.u64 	%rd1620, %rd1615, %r211;
	shl.b64 	%rd1621, %rd1615, %r212;
	or.b64  	%rd1622, %rd1621, %rd1620;
	st.local.u64 	[%rd346], %rd1622;
	ld.local.u64 	%rd1623, [%rd352];
	shr.u64 	%rd1624, %rd1619, %r216;
	shl.b64 	%rd1625, %rd1619, %r217;
	or.b64  	%rd1626, %rd1625, %rd1624;
	st.local.u64 	[%rd352], %rd1626;
	ld.local.u64 	%rd1627, [%rd358];
	shr.u64 	%rd1628, %rd1623, %r221;
	shl.b64 	%rd1629, %rd1623, %r222;
	or.b64  	%rd1630, %rd1629, %rd1628;
	st.local.u64 	[%rd358], %rd1630;
	ld.local.u64 	%rd1631, [%rd364];
	shr.u64 	%rd1632, %rd1627, %r226;
	shl.b64 	%rd1633, %rd1627, %r227;
	or.b64  	%rd1634, %rd1633, %rd1632;
	st.local.u64 	[%rd364], %rd1634;
	ld.local.u64 	%rd1635, [%rd370];
	shr.u64 	%rd1636, %rd1631, %r231;
	shl.b64 	%rd1637, %rd1631, %r232;
	or.b64  	%rd1638, %rd1637, %rd1636;
	st.local.u64 	[%rd370], %rd1638;
	ld.local.u64 	%rd1639, [%rd376];
	shr.u64 	%rd1640, %rd1635, %r236;
	shl.b64 	%rd1641, %rd1635, %r237;
	or.b64  	%rd1642, %rd1641, %rd1640;
	st.local.u64 	[%rd376], %rd1642;
	shr.u64 	%rd1643, %rd1639, %r241;
	shl.b64 	%rd1644, %rd1639, %r242;
	or.b64  	%rd1645, %rd1644, %rd1643;
	st.local.u64 	[%rd382], %rd1645;
	ld.local.u64 	%rd1646, [%rd2];
	ld.local.u64 	%rd1647, [%rd2+8];
	ld.local.u64 	%rd1648, [%rd2+16];
	ld.local.u64 	%rd1649, [%rd2+24];
	ld.local.u64 	%rd1650, [%rd2+32];
	not.b64 	%rd1651, %rd1647;
	and.b64  	%rd1652, %rd1648, %rd1651;
	not.b64 	%rd1653, %rd1648;
	and.b64  	%rd1654, %rd1649, %rd1653;
	xor.b64  	%rd1655, %rd1647, %rd1654;
	not.b64 	%rd1656, %rd1649;
	and.b64  	%rd1657, %rd1650, %rd1656;
	xor.b64  	%rd1658, %rd1648, %rd1657;
	not.b64 	%rd1659, %rd1650;
	and.b64  	%rd1660, %rd1646, %rd1659;
	xor.b64  	%rd1661, %rd1649, %rd1660;
	not.b64 	%rd1662, %rd1646;
	and.b64  	%rd1663, %rd1647, %rd1662;
	xor.b64  	%rd1664, %rd1650, %rd1663;
	ld.local.u64 	%rd1665, [%rd2+40];
	ld.local.u64 	%rd1666, [%rd2+48];
	ld.local.u64 	%rd1667, [%rd2+56];
	ld.local.u64 	%rd1668, [%rd2+64];
	ld.local.u64 	%rd1669, [%rd2+72];
	not.b64 	%rd1670, %rd1666;
	and.b64  	%rd1671, %rd1667, %rd1670;
	xor.b64  	%rd1672, %rd1665, %rd1671;
	not.b64 	%rd1673, %rd1667;
	and.b64  	%rd1674, %rd1668, %rd1673;
	xor.b64  	%rd1675, %rd1666, %rd1674;
	not.b64 	%rd1676, %rd1668;
	and.b64  	%rd1677, %rd1669, %rd1676;
	xor.b64  	%rd1678, %rd1667, %rd1677;
	not.b64 	%rd1679, %rd1669;
	and.b64  	%rd1680, %rd1665, %rd1679;
	xor.b64  	%rd1681, %rd1668, %rd1680;
	not.b64 	%rd1682, %rd1665;
	and.b64  	%rd1683, %rd1666, %rd1682;
	xor.b64  	%rd1684, %rd1669, %rd1683;
	ld.local.u64 	%rd1685, [%rd2+80];
	ld.local.u64 	%rd1686, [%rd2+88];
	ld.local.u64 	%rd1687, [%rd2+96];
	ld.local.u64 	%rd1688, [%rd2+104];
	ld.local.u64 	%rd1689, [%rd2+112];
	not.b64 	%rd1690, %rd1686;
	and.b64  	%rd1691, %rd1687, %rd1690;
	xor.b64  	%rd1692, %rd1685, %rd1691;
	not.b64 	%rd1693, %rd1687;
	and.b64  	%rd1694, %rd1688, %rd1693;
	xor.b64  	%rd1695, %rd1686, %rd1694;
	not.b64 	%rd1696, %rd1688;
	and.b64  	%rd1697, %rd1689, %rd1696;
	xor.b64  	%rd1698, %rd1687, %rd1697;
	not.b64 	%rd1699, %rd1689;
	and.b64  	%rd1700, %rd1685, %rd1699;
	xor.b64  	%rd1701, %rd1688, %rd1700;
	not.b64 	%rd1702, %rd1685;
	and.b64  	%rd1703, %rd1686, %rd1702;
	xor.b64  	%rd1704, %rd1689, %rd1703;
	ld.local.u64 	%rd1705, [%rd2+120];
	ld.local.u64 	%rd1706, [%rd2+128];
	ld.local.u64 	%rd1707, [%rd2+136];
	ld.local.u64 	%rd1708, [%rd2+144];
	ld.local.u64 	%rd1709, [%rd2+152];
	not.b64 	%rd1710, %rd1706;
	and.b64  	%rd1711, %rd1707, %rd1710;
	xor.b64  	%rd1712, %rd1705, %rd1711;
	not.b64 	%rd1713, %rd1707;
	and.b64  	%rd1714, %rd1708, %rd1713;
	xor.b64  	%rd1715, %rd1706, %rd1714;
	not.b64 	%rd1716, %rd1708;
	and.b64  	%rd1717, %rd1709, %rd1716;
	xor.b64  	%rd1718, %rd1707, %rd1717;
	not.b64 	%rd1719, %rd1709;
	and.b64  	%rd1720, %rd1705, %rd1719;
	xor.b64  	%rd1721, %rd1708, %rd1720;
	not.b64 	%rd1722, %rd1705;
	and.b64  	%rd1723, %rd1706, %rd1722;
	xor.b64  	%rd1724, %rd1709, %rd1723;
	ld.local.u64 	%rd1725, [%rd2+160];
	ld.local.u64 	%rd1726, [%rd2+168];
	ld.local.u64 	%rd1727, [%rd2+176];
	ld.local.u64 	%rd1728, [%rd2+184];
	ld.local.u64 	%rd1729, [%rd2+192];
	not.b64 	%rd1730, %rd1726;
	and.b64  	%rd1731, %rd1727, %rd1730;
	xor.b64  	%rd1732, %rd1725, %rd1731;
	not.b64 	%rd1733, %rd1727;
	and.b64  	%rd1734, %rd1728, %rd1733;
	xor.b64  	%rd1735, %rd1726, %rd1734;
	not.b64 	%rd1736, %rd1728;
	and.b64  	%rd1737, %rd1729, %rd1736;
	xor.b64  	%rd1738, %rd1727, %rd1737;
	not.b64 	%rd1739, %rd1729;
	and.b64  	%rd1740, %rd1725, %rd1739;
	xor.b64  	%rd1741, %rd1728, %rd1740;
	not.b64 	%rd1742, %rd1725;
	and.b64  	%rd1743, %rd1726, %rd1742;
	xor.b64  	%rd1744, %rd1729, %rd1743;
	ld.const.u64 	%rd1745, [KECCAK_RC+40];
	xor.b64  	%rd1746, %rd1652, %rd1745;
	xor.b64  	%rd1747, %rd1746, %rd1646;
	xor.b64  	%rd1748, %rd1672, %rd1692;
	xor.b64  	%rd1749, %rd1748, %rd1712;
	xor.b64  	%rd1750, %rd1749, %rd1732;
	xor.b64  	%rd1751, %rd1750, %rd1747;
	xor.b64  	%rd1752, %rd1675, %rd1655;
	xor.b64  	%rd1753, %rd1752, %rd1695;
	xor.b64  	%rd1754, %rd1753, %rd1715;
	xor.b64  	%rd1755, %rd1754, %rd1735;
	xor.b64  	%rd1756, %rd1678, %rd1658;
	xor.b64  	%rd1757, %rd1756, %rd1698;
	xor.b64  	%rd1758, %rd1757, %rd1718;
	xor.b64  	%rd1759, %rd1758, %rd1738;
	xor.b64  	%rd1760, %rd1681, %rd1661;
	xor.b64  	%rd1761, %rd1760, %rd1701;
	xor.b64  	%rd1762, %rd1761, %rd1721;
	xor.b64  	%rd1763, %rd1762, %rd1741;
	xor.b64  	%rd1764, %rd1684, %rd1664;
	xor.b64  	%rd1765, %rd1764, %rd1704;
	xor.b64  	%rd1766, %rd1765, %rd1724;
	xor.b64  	%rd1767, %rd1766, %rd1744;
	mov.b64 	{%r343, %r344}, %rd1755;
	shf.l.wrap.b32 	%r345, %r343, %r344, 1;
	shf.l.wrap.b32 	%r346, %r344, %r343, 1;
	mov.b64 	%rd1768, {%r346, %r345};
	xor.b64  	%rd1769, %rd1768, %rd1767;
	xor.b64  	%rd1770, %rd1769, %rd1747;
	st.local.u64 	[%rd2], %rd1770;
	xor.b64  	%rd1771, %rd1769, %rd1672;
	st.local.u64 	[%rd2+40], %rd1771;
	xor.b64  	%rd1772, %rd1769, %rd1692;
	st.local.u64 	[%rd2+80], %rd1772;
	xor.b64  	%rd1773, %rd1769, %rd1712;
	st.local.u64 	[%rd2+120], %rd1773;
	xor.b64  	%rd1774, %rd1769, %rd1732;
	st.local.u64 	[%rd2+160], %rd1774;
	mov.b64 	{%r347, %r348}, %rd1759;
	shf.l.wrap.b32 	%r349, %r347, %r348, 1;
	shf.l.wrap.b32 	%r350, %r348, %r347, 1;
	mov.b64 	%rd1775, {%r350, %r349};
	xor.b64  	%rd1776, %rd1775, %rd1751;
	xor.b64  	%rd1777, %rd1776, %rd1655;
	st.local.u64 	[%rd2+8], %rd1777;
	xor.b64  	%rd1778, %rd1776, %rd1675;
	st.local.u64 	[%rd2+48], %rd1778;
	xor.b64  	%rd1779, %rd1776, %rd1695;
	st.local.u64 	[%rd2+88], %rd1779;
	xor.b64  	%rd1780, %rd1776, %rd1715;
	st.local.u64 	[%rd2+128], %rd1780;
	xor.b64  	%rd1781, %rd1776, %rd1735;
	st.local.u64 	[%rd2+168], %rd1781;
	mov.b64 	{%r351, %r352}, %rd1763;
	shf.l.wrap.b32 	%r353, %r351, %r352, 1;
	shf.l.wrap.b32 	%r354, %r352, %r351, 1;
	mov.b64 	%rd1782, {%r354, %r353};
	xor.b64  	%rd1783, %rd1782, %rd1755;
	xor.b64  	%rd1784, %rd1783, %rd1658;
	st.local.u64 	[%rd2+16], %rd1784;
	xor.b64  	%rd1785, %rd1783, %rd1678;
	st.local.u64 	[%rd2+56], %rd1785;
	xor.b64  	%rd1786, %rd1783, %rd1698;
	st.local.u64 	[%rd2+96], %rd1786;
	xor.b64  	%rd1787, %rd1783, %rd1718;
	st.local.u64 	[%rd2+136], %rd1787;
	xor.b64  	%rd1788, %rd1783, %rd1738;
	st.local.u64 	[%rd2+176], %rd1788;
	mov.b64 	{%r355, %r356}, %rd1767;
	shf.l.wrap.b32 	%r357, %r355, %r356, 1;
	shf.l.wrap.b32 	%r358, %r356, %r355, 1;
	mov.b64 	%rd1789, {%r358, %r357};
	xor.b64  	%rd1790, %rd1789, %rd1759;
	xor.b64  	%rd1791, %rd1790, %rd1661;
	st.local.u64 	[%rd2+24], %rd1791;
	xor.b64  	%rd1792, %rd1790, %rd1681;
	st.local.u64 	[%rd2+64], %rd1792;
	xor.b64  	%rd1793, %rd1790, %rd1701;
	st.local.u64 	[%rd2+104], %rd1793;
	xor.b64  	%rd1794, %rd1790, %rd1721;
	st.local.u64 	[%rd2+144], %rd1794;
	xor.b64  	%rd1795, %rd1790, %rd1741;
	st.local.u64 	[%rd2+184], %rd1795;
	mov.b64 	{%r359, %r360}, %rd1751;
	shf.l.wrap.b32 	%r361, %r359, %r360, 1;
	shf.l.wrap.b32 	%r362, %r360, %r359, 1;
	mov.b64 	%rd1796, {%r362, %r361};
	xor.b64  	%rd1797, %rd1796, %rd1763;
	xor.b64  	%rd1798, %rd1797, %rd1664;
	st.local.u64 	[%rd2+32], %rd1798;
	xor.b64  	%rd1799, %rd1797, %rd1684;
	st.local.u64 	[%rd2+72], %rd1799;
	xor.b64  	%rd1800, %rd1797, %rd1704;
	st.local.u64 	[%rd2+112], %rd1800;
	xor.b64  	%rd1801, %rd1797, %rd1724;
	st.local.u64 	[%rd2+152], %rd1801;
	xor.b64  	%rd1802, %rd1797, %rd1744;
	st.local.u64 	[%rd2+192], %rd1802;
	ld.local.u64 	%rd1803, [%rd244];
	shr.u64 	%rd1804, %rd1777, %r126;
	shl.b64 	%rd1805, %rd1777, %r127;
	or.b64  	%rd1806, %rd1805, %rd1804;
	st.local.u64 	[%rd244], %rd1806;
	ld.local.u64 	%rd1807, [%rd250];
	shr.u64 	%rd1808, %rd1803, %r131;
	shl.b64 	%rd1809, %rd1803, %r132;
	or.b64  	%rd1810, %rd1809, %rd1808;
	st.local.u64 	[%rd250], %rd1810;
	ld.local.u64 	%rd1811, [%rd256];
	shr.u64 	%rd1812, %rd1807, %r136;
	shl.b64 	%rd1813, %rd1807, %r137;
	or.b64  	%rd1814, %rd1813, %rd1812;
	st.local.u64 	[%rd256], %rd1814;
	ld.local.u64 	%rd1815, [%rd262];
	shr.u64 	%rd1816, %rd1811, %r141;
	shl.b64 	%rd1817, %rd1811, %r142;
	or.b64  	%rd1818, %rd1817, %rd1816;
	st.local.u64 	[%rd262], %rd1818;
	ld.local.u64 	%rd1819, [%rd268];
	shr.u64 	%rd1820, %rd1815, %r146;
	shl.b64 	%rd1821, %rd1815, %r147;
	or.b64  	%rd1822, %rd1821, %rd1820;
	st.local.u64 	[%rd268], %rd1822;
	ld.local.u64 	%rd1823, [%rd274];
	shr.u64 	%rd1824, %rd1819, %r151;
	shl.b64 	%rd1825, %rd1819, %r152;
	or.b64  	%rd1826, %rd1825, %rd1824;
	st.local.u64 	[%rd274], %rd1826;
	ld.local.u64 	%rd1827, [%rd280];
	shr.u64 	%rd1828, %rd1823, %r156;
	shl.b64 	%rd1829, %rd1823, %r157;
	or.b64  	%rd1830, %rd1829, %rd1828;
	st.local.u64 	[%rd280], %rd1830;
	ld.local.u64 	%rd1831, [%rd286];
	shr.u64 	%rd1832, %rd1827, %r161;
	shl.b64 	%rd1833, %rd1827, %r162;
	or.b64  	%rd1834, %rd1833, %rd1832;
	st.local.u64 	[%rd286], %rd1834;
	ld.local.u64 	%rd1835, [%rd292];
	shr.u64 	%rd1836, %rd1831, %r166;
	shl.b64 	%rd1837, %rd1831, %r167;
	or.b64  	%rd1838, %rd1837, %rd1836;
	st.local.u64 	[%rd292], %rd1838;
	ld.local.u64 	%rd1839, [%rd298];
	shr.u64 	%rd1840, %rd1835, %r171;
	shl.b64 	%rd1841, %rd1835, %r172;
	or.b64  	%rd1842, %rd1841, %rd1840;
	st.local.u64 	[%rd298], %rd1842;
	ld.local.u64 	%rd1843, [%rd304];
	shr.u64 	%rd1844, %rd1839, %r176;
	shl.b64 	%rd1845, %rd1839, %r177;
	or.b64  	%rd1846, %rd1845, %rd1844;
	st.local.u64 	[%rd304], %rd1846;
	ld.local.u64 	%rd1847, [%rd310];
	shr.u64 	%rd1848, %rd1843, %r181;
	shl.b64 	%rd1849, %rd1843, %r182;
	or.b64  	%rd1850, %rd1849, %rd1848;
	st.local.u64 	[%rd310], %rd1850;
	ld.local.u64 	%rd1851, [%rd316];
	shr.u64 	%rd1852, %rd1847, %r186;
	shl.b64 	%rd1853, %rd1847, %r187;
	or.b64  	%rd1854, %rd1853, %rd1852;
	st.local.u64 	[%rd316], %rd1854;
	ld.local.u64 	%rd1855, [%rd322];
	shr.u64 	%rd1856, %rd1851, %r191;
	shl.b64 	%rd1857, %rd1851, %r192;
	or.b64  	%rd1858, %rd1857, %rd1856;
	st.local.u64 	[%rd322], %rd1858;
	ld.local.u64 	%rd1859, [%rd328];
	shr.u64 	%rd1860, %rd1855, %r196;
	shl.b64 	%rd1861, %rd1855, %r197;
	or.b64  	%rd1862, %rd1861, %rd1860;
	st.local.u64 	[%rd328], %rd1862;
	ld.local.u64 	%rd1863, [%rd334];
	shr.u64 	%rd1864, %rd1859, %r201;
	shl.b64 	%rd1865, %rd1859, %r202;
	or.b64  	%rd1866, %rd1865, %rd1864;
	st.local.u64 	[%rd334], %rd1866;
	ld.local.u64 	%rd1867, [%rd340];
	shr.u64 	%rd1868, %rd1863, %r206;
	shl.b64 	%rd1869, %rd1863, %r207;
	or.b64  	%rd1870, %rd1869, %rd1868;
	st.local.u64 	[%rd340], %rd1870;
	ld.local.u64 	%rd1871, [%rd346];
	shr.u64 	%rd1872, %rd1867, %r211;
	shl.b64 	%rd1873, %rd1867, %r212;
	or.b64  	%rd1874, %rd1873, %rd1872;
	st.local.u64 	[%rd346], %rd1874;
	ld.local.u64 	%rd1875, [%rd352];
	shr.u64 	%rd1876, %rd1871, %r216;
	shl.b64 	%rd1877, %rd1871, %r217;
	or.b64  	%rd1878, %rd1877, %rd1876;
	st.local.u64 	[%rd352], %rd1878;
	ld.local.u64 	%rd1879, [%rd358];
	shr.u64 	%rd1880, %rd1875, %r221;
	shl.b64 	%rd1881, %rd1875, %r222;
	or.b64  	%rd1882, %rd1881, %rd1880;
	st.local.u64 	[%rd358], %rd1882;
	ld.local.u64 	%rd1883, [%rd364];
	shr.u64 	%rd1884, %rd1879, %r226;
	shl.b64 	%rd1885, %rd1879, %r227;
	or.b64  	%rd1886, %rd1885, %rd1884;
	st.local.u64 	[%rd364], %rd1886;
	ld.local.u64 	%rd1887, [%rd370];
	shr.u64 	%rd1888, %rd1883, %r231;
	shl.b64 	%rd1889, %rd1883, %r232;
	or.b64  	%rd1890, %rd1889, %rd1888;
	st.local.u64 	[%rd370], %rd1890;
	ld.local.u64 	%rd1891, [%rd376];
	shr.u64 	%rd1892, %rd1887, %r236;
	shl.b64 	%rd1893, %rd1887, %r237;
	or.b64  	%rd1894, %rd1893, %rd1892;
	st.local.u64 	[%rd376], %rd1894;
	shr.u64 	%rd1895, %rd1891, %r241;
	shl.b64 	%rd1896, %rd1891, %r242;
	or.b64  	%rd1897, %rd1896, %rd1895;
	st.local.u64 	[%rd382], %rd1897;
	ld.local.u64 	%rd1898, [%rd2];
	ld.local.u64 	%rd1899, [%rd2+8];
	ld.local.u64 	%rd1900, [%rd2+16];
	ld.local.u64 	%rd1901, [%rd2+24];
	ld.local.u64 	%rd1902, [%rd2+32];
	not.b64 	%rd1903, %rd1899;
	and.b64  	%rd1904, %rd1900, %rd1903;
	not.b64 	%rd1905, %rd1900;
	and.b64  	%rd1906, %rd1901, %rd1905;
	xor.b64  	%rd1907, %rd1899, %rd1906;
	not.b64 	%rd1908, %rd1901;
	and.b64  	%rd1909, %rd1902, %rd1908;
	xor.b64  	%rd1910, %rd1900, %rd1909;
	not.b64 	%rd1911, %rd1902;
	and.b64  	%rd1912, %rd1898, %rd1911;
	xor.b64  	%rd1913, %rd1901, %rd1912;
	not.b64 	%rd1914, %rd1898;
	and.b64  	%rd1915, %rd1899, %rd1914;
	xor.b64  	%rd1916, %rd1902, %rd1915;
	ld.local.u64 	%rd1917, [%rd2+40];
	ld.local.u64 	%rd1918, [%rd2+48];
	ld.local.u64 	%rd1919, [%rd2+56];
	ld.local.u64 	%rd1920, [%rd2+64];
	ld.local.u64 	%rd1921, [%rd2+72];
	not.b64 	%rd1922, %rd1918;
	and.b64  	%rd1923, %rd1919, %rd1922;
	xor.b64  	%rd1924, %rd1917, %rd1923;
	not.b64 	%rd1925, %rd1919;
	and.b64  	%rd1926, %rd1920, %rd1925;
	xor.b64  	%rd1927, %rd1918, %rd1926;
	not.b64 	%rd1928, %rd1920;
	and.b64  	%rd1929, %rd1921, %rd1928;
	xor.b64  	%rd1930, %rd1919, %rd1929;
	not.b64 	%rd1931, %rd1921;
	and.b64  	%rd1932, %rd1917, %rd1931;
	xor.b64  	%rd1933, %rd1920, %rd1932;
	not.b64 	%rd1934, %rd1917;
	and.b64  	%rd1935, %rd1918, %rd1934;
	xor.b64  	%rd1936, %rd1921, %rd1935;
	ld.local.u64 	%rd1937, [%rd2+80];
	ld.local.u64 	%rd1938, [%rd2+88];
	ld.local.u64 	%rd1939, [%rd2+96];
	ld.local.u64 	%rd1940, [%rd2+104];
	ld.local.u64 	%rd1941, [%rd2+112];
	not.b64 	%rd1942, %rd1938;
	and.b64  	%rd1943, %rd1939, %rd1942;
	xor.b64  	%rd1944, %rd1937, %rd1943;
	not.b64 	%rd1945, %rd1939;
	and.b64  	%rd1946, %rd1940, %rd1945;
	xor.b64  	%rd1947, %rd1938, %rd1946;
	not.b64 	%rd1948, %rd1940;
	and.b64  	%rd1949, %rd1941, %rd1948;
	xor.b64  	%rd1950, %rd1939, %rd1949;
	not.b64 	%rd1951, %rd1941;
	and.b64  	%rd1952, %rd1937, %rd1951;
	xor.b64  	%rd1953, %rd1940, %rd1952;
	not.b64 	%rd1954, %rd1937;
	and.b64  	%rd1955, %rd1938, %rd1954;
	xor.b64  	%rd1956, %rd1941, %rd1955;
	ld.local.u64 	%rd1957, [%rd2+120];
	ld.local.u64 	%rd1958, [%rd2+128];
	ld.local.u64 	%rd1959, [%rd2+136];
	ld.local.u64 	%rd1960, [%rd2+144];
	ld.local.u64 	%rd1961, [%rd2+152];
	not.b64 	%rd1962, %rd1958;
	and.b64  	%rd1963, %rd1959, %rd1962;
	xor.b64  	%rd1964, %rd1957, %rd1963;
	not.b64 	%rd1965, %rd1959;
	and.b64  	%rd1966, %rd1960, %rd1965;
	xor.b64  	%rd1967, %rd1958, %rd1966;
	not.b64 	%rd1968, %rd1960;
	and.b64  	%rd1969, %rd1961, %rd1968;
	xor.b64  	%rd1970, %rd1959, %rd1969;
	not.b64 	%rd1971, %rd1961;
	and.b64  	%rd1972, %rd1957, %rd1971;
	xor.b64  	%rd1973, %rd1960, %rd1972;
	not.b64 	%rd1974, %rd1957;
	and.b64  	%rd1975, %rd1958, %rd1974;
	xor.b64  	%rd1976, %rd1961, %rd1975;
	ld.local.u64 	%rd1977, [%rd2+160];
	ld.local.u64 	%rd1978, [%rd2+168];
	ld.local.u64 	%rd1979, [%rd2+176];
	ld.local.u64 	%rd1980, [%rd2+184];
	ld.local.u64 	%rd1981, [%rd2+192];
	not.b64 	%rd1982, %rd1978;
	and.b64  	%rd1983, %rd1979, %rd1982;
	xor.b64  	%rd1984, %rd1977, %rd1983;
	not.b64 	%rd1985, %rd1979;
	and.b64  	%rd1986, %rd1980, %rd1985;
	xor.b64  	%rd1987, %rd1978, %rd1986;
	not.b64 	%rd1988, %rd1980;
	and.b64  	%rd1989, %rd1981, %rd1988;
	xor.b64  	%rd1990, %rd1979, %rd1989;
	not.b64 	%rd1991, %rd1981;
	and.b64  	%rd1992, %rd1977, %rd1991;
	xor.b64  	%rd1993, %rd1980, %rd1992;
	not.b64 	%rd1994, %rd1977;
	and.b64  	%rd1995, %rd1978, %rd1994;
	xor.b64  	%rd1996, %rd1981, %rd1995;
	ld.const.u64 	%rd1997, [KECCAK_RC+48];
	xor.b64  	%rd1998, %rd1904, %rd1997;
	xor.b64  	%rd1999, %rd1998, %rd1898;
	xor.b64  	%rd2000, %rd1924, %rd1944;
	xor.b64  	%rd2001, %rd2000, %rd1964;
	xor.b64  	%rd2002, %rd2001, %rd1984;
	xor.b64  	%rd2003, %rd2002, %rd1999;
	xor.b64  	%rd2004, %rd1927, %rd1907;
	xor.b64  	%rd2005, %rd2004, %rd1947;
	xor.b64  	%rd2006, %rd2005, %rd1967;
	xor.b64  	%rd2007, %rd2006, %rd1987;
	xor.b64  	%rd2008, %rd1930, %rd1910;
	xor.b64  	%rd2009, %rd2008, %rd1950;
	xor.b64  	%rd2010, %rd2009, %rd1970;
	xor.b64  	%rd2011, %rd2010, %rd1990;
	xor.b64  	%rd2012, %rd1933, %rd1913;
	xor.b64  	%rd2013, %rd2012, %rd1953;
	xor.b64  	%rd2014, %rd2013, %rd1973;
	xor.b64  	%rd2015, %rd2014, %rd1993;
	xor.b64  	%rd2016, %rd1936, %rd1916;
	xor.b64  	%rd2017, %rd2016, %rd1956;
	xor.b64  	%rd2018, %rd2017, %rd1976;
	xor.b64  	%rd2019, %rd2018, %rd1996;
	mov.b64 	{%r363, %r364}, %rd2007;
	shf.l.wrap.b32 	%r365, %r363, %r364, 1;
	shf.l.wrap.b32 	%r366, %r364, %r363, 1;
	mov.b64 	%rd2020, {%r366, %r365};
	xor.b64  	%rd2021, %rd2020, %rd2019;
	xor.b64  	%rd2022, %rd2021, %rd1999;
	st.local.u64 	[%rd2], %rd2022;
	xor.b64  	%rd2023, %rd2021, %rd1924;
	st.local.u64 	[%rd2+40], %rd2023;
	xor.b64  	%rd2024, %rd2021, %rd1944;
	st.local.u64 	[%rd2+80], %rd2024;
	xor.b64  	%rd2025, %rd2021, %rd1964;
	st.local.u64 	[%rd2+120], %rd2025;
	xor.b64  	%rd2026, %rd2021, %rd1984;
	st.local.u64 	[%rd2+160], %rd2026;
	mov.b64 	{%r367, %r368}, %rd2011;
	shf.l.wrap.b32 	%r369, %r367, %r368, 1;
	shf.l.wrap.b32 	%r370, %r368, %r367, 1;
	mov.b64 	%rd2027, {%r370, %r369};
	xor.b64  	%rd2028, %rd2027, %rd2003;
	xor.b64  	%rd2029, %rd2028, %rd1907;
	st.local.u64 	[%rd2+8], %rd2029;
	xor.b64  	%rd2030, %rd2028, %rd1927;
	st.local.u64 	[%rd2+48], %rd2030;
	xor.b64  	%rd2031, %rd2028, %rd1947;
	st.local.u64 	[%rd2+88], %rd2031;
	xor.b64  	%rd2032, %rd2028, %rd1967;
	st.local.u64 	[%rd2+128], %rd2032;
	xor.b64  	%rd2033, %rd2028, %rd1987;
	st.local.u64 	[%rd2+168], %rd2033;
	mov.b64 	{%r371, %r372}, %rd2015;
	shf.l.wrap.b32 	%r373, %r371, %r372, 1;
	shf.l.wrap.b32 	%r374, %r372, %r371, 1;
	mov.b64 	%rd2034, {%r374, %r373};
	xor.b64  	%rd2035, %rd2034, %rd2007;
	xor.b64  	%rd2036, %rd2035, %rd1910;
	st.local.u64 	[%rd2+16], %rd2036;
	xor.b64  	%rd2037, %rd2035, %rd1930;
	st.local.u64 	[%rd2+56], %rd2037;
	xor.b64  	%rd2038, %rd2035, %rd1950;
	st.local.u64 	[%rd2+96], %rd2038;
	xor.b64  	%rd2039, %rd2035, %rd1970;
	st.local.u64 	[%rd2+136], %rd2039;
	xor.b64  	%rd2040, %rd2035, %rd1990;
	st.local.u64 	[%rd2+176], %rd2040;
	mov.b64 	{%r375, %r376}, %rd2019;
	shf.l.wrap.b32 	%r377, %r375, %r376, 1;
	shf.l.wrap.b32 	%r378, %r376, %r375, 1;
	mov.b64 	%rd2041, {%r378, %r377};
	xor.b64  	%rd2042, %rd2041, %rd2011;
	xor.b64  	%rd2043, %rd2042, %rd1913;
	st.local.u64 	[%rd2+24], %rd2043;
	xor.b64  	%rd2044, %rd2042, %rd1933;
	st.local.u64 	[%rd2+64], %rd2044;
	xor.b64  	%rd2045, %rd2042, %rd1953;
	st.local.u64 	[%rd2+104], %rd2045;
	xor.b64  	%rd2046, %rd2042, %rd1973;
	st.local.u64 	[%rd2+144], %rd2046;
	xor.b64  	%rd2047, %rd2042, %rd1993;
	st.local.u64 	[%rd2+184], %rd2047;
	mov.b64 	{%r379, %r380}, %rd2003;
	shf.l.wrap.b32 	%r381, %r379, %r380, 1;
	shf.l.wrap.b32 	%r382, %r380, %r379, 1;
	mov.b64 	%rd2048, {%r382, %r381};
	xor.b64  	%rd2049, %rd2048, %rd2015;
	xor.b64  	%rd2050, %rd2049, %rd1916;
	st.local.u64 	[%rd2+32], %rd2050;
	xor.b64  	%rd2051, %rd2049, %rd1936;
	st.local.u64 	[%rd2+72], %rd2051;
	xor.b64  	%rd2052, %rd2049, %rd1956;
	st.local.u64 	[%rd2+112], %rd2052;
	xor.b64  	%rd2053, %rd2049, %rd1976;
	st.local.u64 	[%rd2+152], %rd2053;
	xor.b64  	%rd2054, %rd2049, %rd1996;
	st.local.u64 	[%rd2+192], %rd2054;
	ld.local.u64 	%rd2055, [%rd244];
	shr.u64 	%rd2056, %rd2029, %r126;
	shl.b64 	%rd2057, %rd2029, %r127;
	or.b64  	%rd2058, %rd2057, %rd2056;
	st.local.u64 	[%rd244], %rd2058;
	ld.local.u64 	%rd2059, [%rd250];
	shr.u64 	%rd2060, %rd2055, %r131;
	shl.b64 	%rd2061, %rd2055, %r132;
	or.b64  	%rd2062, %rd2061, %rd2060;
	st.local.u64 	[%rd250], %rd2062;
	ld.local.u64 	%rd2063, [%rd256];
	shr.u64 	%rd2064, %rd2059, %r136;
	shl.b64 	%rd2065, %rd2059, %r137;
	or.b64  	%rd2066, %rd2065, %rd2064;
	st.local.u64 	[%rd256], %rd2066;
	ld.local.u64 	%rd2067, [%rd262];
	shr.u64 	%rd2068, %rd2063, %r141;
	shl.b64 	%rd2069, %rd2063, %r142;
	or.b64  	%rd2070, %rd2069, %rd2068;
	st.local.u64 	[%rd262], %rd2070;
	ld.local.u64 	%rd2071, [%rd268];
	shr.u64 	%rd2072, %rd2067, %r146;
	shl.b64 	%rd2073, %rd2067, %r147;
	or.b64  	%rd2074, %rd2073, %rd2072;
	st.local.u64 	[%rd268], %rd2074;
	ld.local.u64 	%rd2075, [%rd274];
	shr.u64 	%rd2076, %rd2071, %r151;
	shl.b64 	%rd2077, %rd2071, %r152;
	or.b64  	%rd2078, %rd2077, %rd2076;
	st.local.u64 	[%rd274], %rd2078;
	ld.local.u64 	%rd2079, [%rd280];
	shr.u64 	%rd2080, %rd2075, %r156;
	shl.b64 	%rd2081, %rd2075, %r157;
	or.b64  	%rd2082, %rd2081, %rd2080;
	st.local.u64 	[%rd280], %rd2082;
	ld.local.u64 	%rd2083, [%rd286];
	shr.u64 	%rd2084, %rd2079, %r161;
	shl.b64 	%rd2085, %rd2079, %r162;
	or.b64  	%rd2086, %rd2085, %rd2084;
	st.local.u64 	[%rd286], %rd2086;
	ld.local.u64 	%rd2087, [%rd292];
	shr.u64 	%rd2088, %rd2083, %r166;
	shl.b64 	%rd2089, %rd2083, %r167;
	or.b64  	%rd2090, %rd2089, %rd2088;
	st.local.u64 	[%rd292], %rd2090;
	ld.local.u64 	%rd2091, [%rd298];
	shr.u64 	%rd2092, %rd2087, %r171;
	shl.b64 	%rd2093, %rd2087, %r172;
	or.b64  	%rd2094, %rd2093, %rd2092;
	st.local.u64 	[%rd298], %rd2094;
	ld.local.u64 	%rd2095, [%rd304];
	shr.u64 	%rd2096, %rd2091, %r176;
	shl.b64 	%rd2097, %rd2091, %r177;
	or.b64  	%rd2098, %rd2097, %rd2096;
	st.local.u64 	[%rd304], %rd2098;
	ld.local.u64 	%rd2099, [%rd310];
	shr.u64 	%rd2100, %rd2095, %r181;
	shl.b64 	%rd2101, %rd2095, %r182;
	or.b64  	%rd2102, %rd2101, %rd2100;
	st.local.u64 	[%rd310], %rd2102;
	ld.local.u64 	%rd2103, [%rd316];
	shr.u64 	%rd2104, %rd2099, %r186;
	shl.b64 	%rd2105, %rd2099, %r187;
	or.b64  	%rd2106, %rd2105, %rd2104;
	st.local.u64 	[%rd316], %rd2106;
	ld.local.u64 	%rd2107, [%rd322];
	shr.u64 	%rd2108, %rd2103, %r191;
	shl.b64 	%rd2109, %rd2103, %r192;
	or.b64  	%rd2110, %rd2109, %rd2108;
	st.local.u64 	[%rd322], %rd2110;
	ld.local.u64 	%rd2111, [%rd328];
	shr.u64 	%rd2112, %rd2107, %r196;
	shl.b64 	%rd2113, %rd2107, %r197;
	or.b64  	%rd2114, %rd2113, %rd2112;
	st.local.u64 	[%rd328], %rd2114;
	ld.local.u64 	%rd2115, [%rd334];
	shr.u64 	%rd2116, %rd2111, %r201;
	shl.b64 	%rd2117, %rd2111, %r202;
	or.b64  	%rd2118, %rd2117, %rd2116;
	st.local.u64 	[%rd334], %rd2118;
	ld.local.u64 	%rd2119, [%rd340];
	shr.u64 	%rd2120, %rd2115, %r206;
	shl.b64 	%rd2121, %rd2115, %r207;
	or.b64  	%rd2122, %rd2121, %rd2120;
	st.local.u64 	[%rd340], %rd2122;
	ld.local.u64 	%rd2123, [%rd346];
	shr.u64 	%rd2124, %rd2119, %r211;
	shl.b64 	%rd2125, %rd2119, %r212;
	or.b64  	%rd2126, %rd2125, %rd2124;
	st.local.u64 	[%rd346], %rd2126;
	ld.local.u64 	%rd2127, [%rd352];
	shr.u64 	%rd2128, %rd2123, %r216;
	shl.b64 	%rd2129, %rd2123, %r217;
	or.b64  	%rd2130, %rd2129, %rd2128;
	st.local.u64 	[%rd352], %rd2130;
	ld.local.u64 	%rd2131, [%rd358];
	shr.u64 	%rd2132, %rd2127, %r221;
	shl.b64 	%rd2133, %rd2127, %r222;
	or.b64  	%rd2134, %rd2133, %rd2132;
	st.local.u64 	[%rd358], %rd2134;
	ld.local.u64 	%rd2135, [%rd364];
	shr.u64 	%rd2136, %rd2131, %r226;
	shl.b64 	%rd2137, %rd2131, %r227;
	or.b64  	%rd2138, %rd2137, %rd2136;
	st.local.u64 	[%rd364], %rd2138;
	ld.local.u64 	%rd2139, [%rd370];
	shr.u64 	%rd2140, %rd2135, %r231;
	shl.b64 	%rd2141, %rd2135, %r232;
	or.b64  	%rd2142, %rd2141, %rd2140;
	st.local.u64 	[%rd370], %rd2142;
	ld.local.u64 	%rd2143, [%rd376];
	shr.u64 	%rd2144, %rd2139, %r236;
	shl.b64 	%rd2145, %rd2139, %r237;
	or.b64  	%rd2146, %rd2145, %rd2144;
	st.local.u64 	[%rd376], %rd2146;
	shr.u64 	%rd2147, %rd2143, %r241;
	shl.b64 	%rd2148, %rd2143, %r242;
	or.b64  	%rd2149, %rd2148, %rd2147;
	st.local.u64 	[%rd382], %rd2149;
	ld.local.u64 	%rd2150, [%rd2];
	ld.local.u64 	%rd2151, [%rd2+8];
	ld.local.u64 	%rd2152, [%rd2+16];
	ld.local.u64 	%rd2153, [%rd2+24];
	ld.local.u64 	%rd2154, [%rd2+32];
	not.b64 	%rd2155, %rd2151;
	and.b64  	%rd2156, %rd2152, %rd2155;
	not.b64 	%rd2157, %rd2152;
	and.b64  	%rd2158, %rd2153, %rd2157;
	xor.b64  	%rd2159, %rd2151, %rd2158;
	not.b64 	%rd2160, %rd2153;
	and.b64  	%rd2161, %rd2154, %rd2160;
	xor.b64  	%rd2162, %rd2152, %rd2161;
	not.b64 	%rd2163, %rd2154;
	and.b64  	%rd2164, %rd2150, %rd2163;
	xor.b64  	%rd2165, %rd2153, %rd2164;
	not.b64 	%rd2166, %rd2150;
	and.b64  	%rd2167, %rd2151, %rd2166;
	xor.b64  	%rd2168, %rd2154, %rd2167;
	ld.local.u64 	%rd2169, [%rd2+40];
	ld.local.u64 	%rd2170, [%rd2+48];
	ld.local.u64 	%rd2171, [%rd2+56];
	ld.local.u64 	%rd2172, [%rd2+64];
	ld.local.u64 	%rd2173, [%rd2+72];
	not.b64 	%rd2174, %rd2170;
	and.b64  	%rd2175, %rd2171, %rd2174;
	xor.b64  	%rd2176, %rd2169, %rd2175;
	not.b64 	%rd2177, %rd2171;
	and.b64  	%rd2178, %rd2172, %rd2177;
	xor.b64  	%rd2179, %rd2170, %rd2178;
	not.b64 	%rd2180, %rd2172;
	and.b64  	%rd2181, %rd2173, %rd2180;
	xor.b64  	%rd2182, %rd2171, %rd2181;
	not.b64 	%rd2183, %rd2173;
	and.b64  	%rd2184, %rd2169, %rd2183;
	xor.b64  	%rd2185, %rd2172, %rd2184;
	not.b64 	%rd2186, %rd2169;
	and.b64  	%rd2187, %rd2170, %rd2186;
	xor.b64  	%rd2188, %rd2173, %rd2187;
	ld.local.u64 	%rd2189, [%rd2+80];
	ld.local.u64 	%rd2190, [%rd2+88];
	ld.local.u64 	%rd2191, [%rd2+96];
	ld.local.u64 	%rd2192, [%rd2+104];
	ld.local.u64 	%rd2193, [%rd2+112];
	not.b64 	%rd2194, %rd2190;
	and.b64  	%rd2195, %rd2191, %rd2194;
	xor.b64  	%rd2196, %rd2189, %rd2195;
	not.b64 	%rd2197, %rd2191;
	and.b64  	%rd2198, %rd2192, %rd2197;
	xor.b64  	%rd2199, %rd2190, %rd2198;
	not.b64 	%rd2200, %rd2192;
	and.b64  	%rd2201, %rd2193, %rd2200;
	xor.b64  	%rd2202, %rd2191, %rd2201;
	not.b64 	%rd2203, %rd2193;
	and.b64  	%rd2204, %rd2189, %rd2203;
	xor.b64  	%rd2205, %rd2192, %rd2204;
	not.b64 	%rd2206, %rd2189;
	and.b64  	%rd2207, %rd2190, %rd2206;
	xor.b64  	%rd2208, %rd2193, %rd2207;
	ld.local.u64 	%rd2209, [%rd2+120];
	ld.local.u64 	%rd2210, [%rd2+128];
	ld.local.u64 	%rd2211, [%rd2+136];
	ld.local.u64 	%rd2212, [%rd2+144];
	ld.local.u64 	%rd2213, [%rd2+152];
	not.b64 	%rd2214, %rd2210;
	and.b64  	%rd2215, %rd2211, %rd2214;
	xor.b64  	%rd2216, %rd2209, %rd2215;
	not.b64 	%rd2217, %rd2211;
	and.b64  	%rd2218, %rd2212, %rd2217;
	xor.b64  	%rd2219, %rd2210, %rd2218;
	not.b64 	%rd2220, %rd2212;
	and.b64  	%rd2221, %rd2213, %rd2220;
	xor.b64  	%rd2222, %rd2211, %rd2221;
	not.b64 	%rd2223, %rd2213;
	and.b64  	%rd2224, %rd2209, %rd2223;
	xor.b64  	%rd2225, %rd2212, %rd2224;
	not.b64 	%rd2226, %rd2209;
	and.b64  	%rd2227, %rd2210, %rd2226;
	xor.b64  	%rd2228, %rd2213, %rd2227;
	ld.local.u64 	%rd2229, [%rd2+160];
	ld.local.u64 	%rd2230, [%rd2+168];
	ld.local.u64 	%rd2231, [%rd2+176];
	ld.local.u64 	%rd2232, [%rd2+184];
	ld.local.u64 	%rd2233, [%rd2+192];
	not.b64 	%rd2234, %rd2230;
	and.b64  	%rd2235, %rd2231, %rd2234;
	xor.b64  	%rd2236, %rd2229, %rd2235;
	not.b64 	%rd2237, %rd2231;
	and.b64  	%rd2238, %rd2232, %rd2237;
	xor.b64  	%rd2239, %rd2230, %rd2238;
	not.b64 	%rd2240, %rd2232;
	and.b64  	%rd2241, %rd2233, %rd2240;
	xor.b64  	%rd2242, %rd2231, %rd2241;
	not.b64 	%rd2243, %rd2233;
	and.b64  	%rd2244, %rd2229, %rd2243;
	xor.b64  	%rd2245, %rd2232, %rd2244;
	not.b64 	%rd2246, %rd2229;
	and.b64  	%rd2247, %rd2230, %rd2246;
	xor.b64  	%rd2248, %rd2233, %rd2247;
	ld.const.u64 	%rd2249, [KECCAK_RC+56];
	xor.b64  	%rd2250, %rd2156, %rd2249;
	xor.b64  	%rd2251, %rd2250, %rd2150;
	xor.b64  	%rd2252, %rd2176, %rd2196;
	xor.b64  	%rd2253, %rd2252, %rd2216;
	xor.b64  	%rd2254, %rd2253, %rd2236;
	xor.b64  	%rd2255, %rd2254, %rd2251;
	xor.b64  	%rd2256, %rd2179, %rd2159;
	xor.b64  	%rd2257, %rd2256, %rd2199;
	xor.b64  	%rd2258, %rd2257, %rd2219;
	xor.b64  	%rd2259, %rd2258, %rd2239;
	xor.b64  	%rd2260, %rd2182, %rd2162;
	xor.b64  	%rd2261, %rd2260, %rd2202;
	xor.b64  	%rd2262, %rd2261, %rd2222;
	xor.b64  	%rd2263, %rd2262, %rd2242;
	xor.b64  	%rd2264, %rd2185, %rd2165;
	xor.b64  	%rd2265, %rd2264, %rd2205;
	xor.b64  	%rd2266, %rd2265, %rd2225;
	xor.b64  	%rd2267, %rd2266, %rd2245;
	xor.b64  	%rd2268, %rd2188, %rd2168;
	xor.b64  	%rd2269, %rd2268, %rd2208;
	xor.b64  	%rd2270, %rd2269, %rd2228;
	xor.b64  	%rd2271, %rd2270, %rd2248;
	mov.b64 	{%r383, %r384}, %rd2259;
	shf.l.wrap.b32 	%r385, %r383, %r384, 1;
	shf.l.wrap.b32 	%r386, %r384, %r383, 1;
	mov.b64 	%rd2272, {%r386, %r385};
	xor.b64  	%rd2273, %rd2272, %rd2271;
	xor.b64  	%rd2274, %rd2273, %rd2251;
	st.local.u64 	[%rd2], %rd2274;
	xor.b64  	%rd2275, %rd2273, %rd2176;
	st.local.u64 	[%rd2+40], %rd2275;
	xor.b64  	%rd2276, %rd2273, %rd2196;
	st.local.u64 	[%rd2+80], %rd2276;
	xor.b64  	%rd2277, %rd2273, %rd2216;
	st.local.u64 	[%rd2+120], %rd2277;
	xor.b64  	%rd2278, %rd2273, %rd2236;
	st.local.u64 	[%rd2+160], %rd2278;
	mov.b64 	{%r387, %r388}, %rd2263;
	shf.l.wrap.b32 	%r389, %r387, %r388, 1;
	shf.l.wrap.b32 	%r390, %r388, %r387, 1;
	mov.b64 	%rd2279, {%r390, %r389};
	xor.b64  	%rd2280, %rd2279, %rd2255;
	xor.b64  	%rd2281, %rd2280, %rd2159;
	st.local.u64 	[%rd2+8], %rd2281;
	xor.b64  	%rd2282, %rd2280, %rd2179;
	st.local.u64 	[%rd2+48], %rd2282;
	xor.b64  	%rd2283, %rd2280, %rd2199;
	st.local.u64 	[%rd2+88], %rd2283;
	xor.b64  	%rd2284, %rd2280, %rd2219;
	st.local.u64 	[%rd2+128], %rd2284;
	xor.b64  	%rd2285, %rd2280, %rd2239;
	st.local.u64 	[%rd2+168], %rd2285;
	mov.b64 	{%r391, %r392}, %rd2267;
	shf.l.wrap.b32 	%r393, %r391, %r392, 1;
	shf.l.wrap.b32 	%r394, %r392, %r391, 1;
	mov.b64 	%rd2286, {%r394, %r393};
	xor.b64  	%rd2287, %rd2286, %rd2259;
	xor.b64  	%rd2288, %rd2287, %rd2162;
	st.local.u64 	[%rd2+16], %rd2288;
	xor.b64  	%rd2289, %rd2287, %rd2182;
	st.local.u64 	[%rd2+56], %rd2289;
	xor.b64  	%rd2290, %rd2287, %rd2202;
	st.local.u64 	[%rd2+96], %rd2290;
	xor.b64  	%rd2291, %rd2287, %rd2222;
	st.local.u64 	[%rd2+136], %rd2291;
	xor.b64  	%rd2292, %rd2287, %rd2242;
	st.local.u64 	[%rd2+176], %rd2292;
	mov.b64 	{%r395, %r396}, %rd2271;
	shf.l.wrap.b32 	%r397, %r395, %r396, 1;
	shf.l.wrap.b32 	%r398, %r396, %r395, 1;
	mov.b64 	%rd2293, {%r398, %r397};
	xor.b64  	%rd2294, %rd2293, %rd2263;
	xor.b64  	%rd2295, %rd2294, %rd2165;
	st.local.u64 	[%rd2+24], %rd2295;
	xor.b64  	%rd2296, %rd2294, %rd2185;
	st.local.u64 	[%rd2+64], %rd2296;
	xor.b64  	%rd2297, %rd2294, %rd2205;
	st.local.u64 	[%rd2+104], %rd2297;
	xor.b64  	%rd2298, %rd2294, %rd2225;
	st.local.u64 	[%rd2+144], %rd2298;
	xor.b64  	%rd2299, %rd2294, %rd2245;
	st.local.u64 	[%rd2+184], %rd2299;
	mov.b64 	{%r399, %r400}, %rd2255;
	shf.l.wrap.b32 	%r401, %r399, %r400, 1;
	shf.l.wrap.b32 	%r402, %r400, %r399, 1;
	mov.b64 	%rd2300, {%r402, %r401};
	xor.b64  	%rd2301, %rd2300, %rd2267;
	xor.b64  	%rd2302, %rd2301, %rd2168;
	st.local.u64 	[%rd2+32], %rd2302;
	xor.b64  	%rd2303, %rd2301, %rd2188;
	st.local.u64 	[%rd2+72], %rd2303;
	xor.b64  	%rd2304, %rd2301, %rd2208;
	st.local.u64 	[%rd2+112], %rd2304;
	xor.b64  	%rd2305, %rd2301, %rd2228;
	st.local.u64 	[%rd2+152], %rd2305;
	xor.b64  	%rd2306, %rd2301, %rd2248;
	st.local.u64 	[%rd2+192], %rd2306;
	ld.local.u64 	%rd2307, [%rd244];
	shr.u64 	%rd2308, %rd2281, %r126;
	shl.b64 	%rd2309, %rd2281, %r127;
	or.b64  	%rd2310, %rd2309, %rd2308;
	st.local.u64 	[%rd244], %rd2310;
	ld.local.u64 	%rd2311, [%rd250];
	shr.u64 	%rd2312, %rd2307, %r131;
	shl.b64 	%rd2313, %rd2307, %r132;
	or.b64  	%rd2314, %rd2313, %rd2312;
	st.local.u64 	[%rd250], %rd2314;
	ld.local.u64 	%rd2315, [%rd256];
	shr.u64 	%rd2316, %rd2311, %r136;
	shl.b64 	%rd2317, %rd2311, %r137;
	or.b64  	%rd2318, %rd2317, %rd2316;
	st.local.u64 	[%rd256], %rd2318;
	ld.local.u64 	%rd2319, [%rd262];
	shr.u64 	%rd2320, %rd2315, %r141;
	shl.b64 	%rd2321, %rd2315, %r142;
	or.b64  	%rd2322, %rd2321, %rd2320;
	st.local.u64 	[%rd262], %rd2322;
	ld.local.u64 	%rd2323, [%rd268];
	shr.u64 	%rd2324, %rd2319, %r146;
	shl.b64 	%rd2325, %rd2319, %r147;
	or.b64  	%rd2326, %rd2325, %rd2324;
	st.local.u64 	[%rd268], %rd2326;
	ld.local.u64 	%rd2327, [%rd274];
	shr.u64 	%rd2328, %rd2323, %r151;
	shl.b64 	%rd2329, %rd2323, %r152;
	or.b64  	%rd2330, %rd2329, %rd2328;
	st.local.u64 	[%rd274], %rd2330;
	ld.local.u64 	%rd2331, [%rd280];
	shr.u64 	%rd2332, %rd2327, %r156;
	shl.b64 	%rd2333, %rd2327, %r157;
	or.b64  	%rd2334, %rd2333, %rd2332;
	st.local.u64 	[%rd280], %rd2334;
	ld.local.u64 	%rd2335, [%rd286];
	shr.u64 	%rd2336, %rd2331, %r161;
	shl.b64 	%rd2337, %rd2331, %r162;
	or.b64  	%rd2338, %rd2337, %rd2336;
	st.local.u64 	[%rd286], %rd2338;
	ld.local.u64 	%rd2339, [%rd292];
	shr.u64 	%rd2340, %rd2335, %r166;
	shl.b64 	%rd2341, %rd2335, %r167;
	or.b64  	%rd2342, %rd2341, %rd2340;
	st.local.u64 	[%rd292], %rd2342;
	ld.local.u64 	%rd2343, [%rd298];
	shr.u64 	%rd2344, %rd2339, %r171;
	shl.b64 	%rd2345, %rd2339, %r172;
	or.b64  	%rd2346, %rd2345, %rd2344;
	st.local.u64 	[%rd298], %rd2346;
	ld.local.u64 	%rd2347, [%rd304];
	shr.u64 	%rd2348, %rd2343, %r176;
	shl.b64 	%rd2349, %rd2343, %r177;
	or.b64  	%rd2350, %rd2349, %rd2348;
	st.local.u64 	[%rd304], %rd2350;
	ld.local.u64 	%rd2351, [%rd310];
	shr.u64 	%rd2352, %rd2347, %r181;
	shl.b64 	%rd2353, %rd2347, %r182;
	or.b64  	%rd2354, %rd2353, %rd2352;
	st.local.u64 	[%rd310], %rd2354;
	ld.local.u64 	%rd2355, [%rd316];
	shr.u64 	%rd2356, %rd2351, %r186;
	shl.b64 	%rd2357, %rd2351, %r187;
	or.b64  	%rd2358, %rd2357, %rd2356;
	st.local.u64 	[%rd316], %rd2358;
	ld.local.u64 	%rd2359, [%rd322];
	shr.u64 	%rd2360, %rd2355, %r191;
	shl.b64 	%rd2361, %rd2355, %r192;
	or.b64  	%rd2362, %rd2361, %rd2360;
	st.local.u64 	[%rd322], %rd2362;
	ld.local.u64 	%rd2363, [%rd328];
	shr.u64 	%rd2364, %rd2359, %r196;
	shl.b64 	%rd2365, %rd2359, %r197;
	or.b64  	%rd2366, %rd2365, %rd2364;
	st.local.u64 	[%rd328], %rd2366;
	ld.local.u64 	%rd2367, [%rd334];
	shr.u64 	%rd2368, %rd2363, %r201;
	shl.b64 	%rd2369, %rd2363, %r202;
	or.b64  	%rd2370, %rd2369, %rd2368;
	st.local.u64 	[%rd334], %rd2370;
	ld.local.u64 	%rd2371, [%rd340];
	shr.u64 	%rd2372, %rd2367, %r206;
	shl.b64 	%rd2373, %rd2367, %r207;
	or.b64  	%rd2374, %rd2373, %rd2372;
	st.local.u64 	[%rd340], %rd2374;
	ld.local.u64 	%rd2375, [%rd346];
	shr.u64 	%rd2376, %rd2371, %r211;
	shl.b64 	%rd2377, %rd2371, %r212;
	or.b64  	%rd2378, %rd2377, %rd2376;
	st.local.u64 	[%rd346], %rd2378;
	ld.local.u64 	%rd2379, [%rd352];
	shr.u64 	%rd2380, %rd2375, %r216;
	shl.b64 	%rd2381, %rd2375, %r217;
	or.b64  	%rd2382, %rd2381, %rd2380;
	st.local.u64 	[%rd352], %rd2382;
	ld.local.u64 	%rd2383, [%rd358];
	shr.u64 	%rd2384, %rd2379, %r221;
	shl.b64 	%rd2385, %rd2379, %r222;
	or.b64  	%rd2386, %rd2385, %rd2384;
	st.local.u64 	[%rd358], %rd2386;
	ld.local.u64 	%rd2387, [%rd364];
	shr.u64 	%rd2388, %rd2383, %r226;
	shl.b64 	%rd2389, %rd2383, %r227;
	or.b64  	%rd2390, %rd2389, %rd2388;
	st.local.u64 	[%rd364], %rd2390;
	ld.local.u64 	%rd2391, [%rd370];
	shr.u64 	%rd2392, %rd2387, %r231;
	shl.b64 	%rd2393, %rd2387, %r232;
	or.b64  	%rd2394, %rd2393, %rd2392;
	st.local.u64 	[%rd370], %rd2394;
	ld.local.u64 	%rd2395, [%rd376];
	shr.u64 	%rd2396, %rd2391, %r236;
	shl.b64 	%rd2397, %rd2391, %r237;
	or.b64  	%rd2398, %rd2397, %rd2396;
	st.local.u64 	[%rd376], %rd2398;
	shr.u64 	%rd2399, %rd2395, %r241;
	shl.b64 	%rd2400, %rd2395, %r242;
	or.b64  	%rd2401, %rd2400, %rd2399;
	st.local.u64 	[%rd382], %rd2401;
	ld.local.u64 	%rd2402, [%rd2];
	ld.local.u64 	%rd2403, [%rd2+8];
	ld.local.u64 	%rd2404, [%rd2+16];
	ld.local.u64 	%rd2405, [%rd2+24];
	ld.local.u64 	%rd2406, [%rd2+32];
	not.b64 	%rd2407, %rd2403;
	and.b64  	%rd2408, %rd2404, %rd2407;
	not.b64 	%rd2409, %rd2404;
	and.b64  	%rd2410, %rd2405, %rd2409;
	xor.b64  	%rd2411, %rd2403, %rd2410;
	not.b64 	%rd2412, %rd2405;
	and.b64  	%rd2413, %rd2406, %rd2412;
	xor.b64  	%rd2414, %rd2404, %rd2413;
	not.b64 	%rd2415, %rd2406;
	and.b64  	%rd2416, %rd2402, %rd2415;
	xor.b64  	%rd2417, %rd2405, %rd2416;
	not.b64 	%rd2418, %rd2402;
	and.b64  	%rd2419, %rd2403, %rd2418;
	xor.b64  	%rd2420, %rd2406, %rd2419;
	ld.local.u64 	%rd2421, [%rd2+40];
	ld.local.u64 	%rd2422, [%rd2+48];
	ld.local.u64 	%rd2423, [%rd2+56];
	ld.local.u64 	%rd2424, [%rd2+64];
	ld.local.u64 	%rd2425, [%rd2+72];
	not.b64 	%rd2426, %rd2422;
	and.b64  	%rd2427, %rd2423, %rd2426;
	xor.b64  	%rd2428, %rd2421, %rd2427;
	not.b64 	%rd2429, %rd2423;
	and.b64  	%rd2430, %rd2424, %rd2429;
	xor.b64  	%rd2431, %rd2422, %rd2430;
	not.b64 	%rd2432, %rd2424;
	and.b64  	%rd2433, %rd2425, %rd2432;
	xor.b64  	%rd2434, %rd2423, %rd2433;
	not.b64 	%rd2435, %rd2425;
	and.b64  	%rd2436, %rd2421, %rd2435;
	xor.b64  	%rd2437, %rd2424, %rd2436;
	not.b64 	%rd2438, %rd2421;
	and.b64  	%rd2439, %rd2422, %rd2438;
	xor.b64  	%rd2440, %rd2425, %rd2439;
	ld.local.u64 	%rd2441, [%rd2+80];
	ld.local.u64 	%rd2442, [%rd2+88];
	ld.local.u64 	%rd2443, [%rd2+96];
	ld.local.u64 	%rd2444, [%rd2+104];
	ld.local.u64 	%rd2445, [%rd2+112];
	not.b64 	%rd2446, %rd2442;
	and.b64  	%rd2447, %rd2443, %rd2446;
	xor.b64  	%rd2448, %rd2441, %rd2447;
	not.b64 	%rd2449, %rd2443;
	and.b64  	%rd2450, %rd2444, %rd2449;
	xor.b64  	%rd2451, %rd2442, %rd2450;
	not.b64 	%rd2452, %rd2444;
	and.b64  	%rd2453, %rd2445, %rd2452;
	xor.b64  	%rd2454, %rd2443, %rd2453;
	not.b64 	%rd2455, %rd2445;
	and.b64  	%rd2456, %rd2441, %rd2455;
	xor.b64  	%rd2457, %rd2444, %rd2456;
	not.b64 	%rd2458, %rd2441;
	and.b64  	%rd2459, %rd2442, %rd2458;
	xor.b64  	%rd2460, %rd2445, %rd2459;
	ld.local.u64 	%rd2461, [%rd2+120];
	ld.local.u64 	%rd2462, [%rd2+128];
	ld.local.u64 	%rd2463, [%rd2+136];
	ld.local.u64 	%rd2464, [%rd2+144];
	ld.local.u64 	%rd2465, [%rd2+152];
	not.b64 	%rd2466, %rd2462;
	and.b64  	%rd2467, %rd2463, %rd2466;
	xor.b64  	%rd2468, %rd2461, %rd2467;
	not.b64 	%rd2469, %rd2463;
	and.b64  	%rd2470, %rd2464, %rd2469;
	xor.b64  	%rd2471, %rd2462, %rd2470;
	not.b64 	%rd2472, %rd2464;
	and.b64  	%rd2473, %rd2465, %rd2472;
	xor.b64  	%rd2474, %rd2463, %rd2473;
	not.b64 	%rd2475, %rd2465;
	and.b64  	%rd2476, %rd2461, %rd2475;
	xor.b64  	%rd2477, %rd2464, %rd2476;
	not.b64 	%rd2478, %rd2461;
	and.b64  	%rd2479, %rd2462, %rd2478;
	xor.b64  	%rd2480, %rd2465, %rd2479;
	ld.local.u64 	%rd2481, [%rd2+160];
	ld.local.u64 	%rd2482, [%rd2+168];
	ld.local.u64 	%rd2483, [%rd2+176];
	ld.local.u64 	%rd2484, [%rd2+184];
	ld.local.u64 	%rd2485, [%rd2+192];
	not.b64 	%rd2486, %rd2482;
	and.b64  	%rd2487, %rd2483, %rd2486;
	xor.b64  	%rd2488, %rd2481, %rd2487;
	not.b64 	%rd2489, %rd2483;
	and.b64  	%rd2490, %rd2484, %rd2489;
	xor.b64  	%rd2491, %rd2482, %rd2490;
	not.b64 	%rd2492, %rd2484;
	and.b64  	%rd2493, %rd2485, %rd2492;
	xor.b64  	%rd2494, %rd2483, %rd2493;
	not.b64 	%rd2495, %rd2485;
	and.b64  	%rd2496, %rd2481, %rd2495;
	xor.b64  	%rd2497, %rd2484, %rd2496;
	not.b64 	%rd2498, %rd2481;
	and.b64  	%rd2499, %rd2482, %rd2498;
	xor.b64  	%rd2500, %rd2485, %rd2499;
	ld.const.u64 	%rd2501, [KECCAK_RC+64];
	xor.b64  	%rd2502, %rd2408, %rd2501;
	xor.b64  	%rd2503, %rd2502, %rd2402;
	xor.b64  	%rd2504, %rd2428, %rd2448;
	xor.b64  	%rd2505, %rd2504, %rd2468;
	xor.b64  	%rd2506, %rd2505, %rd2488;
	xor.b64  	%rd2507, %rd2506, %rd2503;
	xor.b64  	%rd2508, %rd2431, %rd2411;
	xor.b64  	%rd2509, %rd2508, %rd2451;
	xor.b64  	%rd2510, %rd2509, %rd2471;
	xor.b64  	%rd2511, %rd2510, %rd2491;
	xor.b64  	%rd2512, %rd2434, %rd2414;
	xor.b64  	%rd2513, %rd2512, %rd2454;
	xor.b64  	%rd2514, %rd2513, %rd2474;
	xor.b64  	%rd2515, %rd2514, %rd2494;
	xor.b64  	%rd2516, %rd2437, %rd2417;
	xor.b64  	%rd2517, %rd2516, %rd2457;
	xor.b64  	%rd2518, %rd2517, %rd2477;
	xor.b64  	%rd2519, %rd2518, %rd2497;
	xor.b64  	%rd2520, %rd2440, %rd2420;
	xor.b64  	%rd2521, %rd2520, %rd2460;
	xor.b64  	%rd2522, %rd2521, %rd2480;
	xor.b64  	%rd2523, %rd2522, %rd2500;
	mov.b64 	{%r403, %r404}, %rd2511;
	shf.l.wrap.b32 	%r405, %r403, %r404, 1;
	shf.l.wrap.b32 	%r406, %r404, %r403, 1;
	mov.b64 	%rd2524, {%r406, %r405};
	xor.b64  	%rd2525, %rd2524, %rd2523;
	xor.b64  	%rd2526, %rd2525, %rd2503;
	st.local.u64 	[%rd2], %rd2526;
	xor.b64  	%rd2527, %rd2525, %rd2428;
	st.local.u64 	[%rd2+40], %rd2527;
	xor.b64  	%rd2528, %rd2525, %rd2448;
	st.local.u64 	[%rd2+80], %rd2528;
	xor.b64  	%rd2529, %rd2525, %rd2468;
	st.local.u64 	[%rd2+120], %rd2529;
	xor.b64  	%rd2530, %rd2525, %rd2488;
	st.local.u64 	[%rd2+160], %rd2530;
	mov.b64 	{%r407, %r408}, %rd2515;
	shf.l.wrap.b32 	%r409, %r407, %r408, 1;
	shf.l.wrap.b32 	%r410, %r408, %r407, 1;
	mov.b64 	%rd2531, {%r410, %r409};
	xor.b64  	%rd2532, %rd2531, %rd2507;
	xor.b64  	%rd2533, %rd2532, %rd2411;
	st.local.u64 	[%rd2+8], %rd2533;
	xor.b64  	%rd2534, %rd2532, %rd2431;
	st.local.u64 	[%rd2+48], %rd2534;
	xor.b64  	%rd2535, %rd2532, %rd2451;
	st.local.u64 	[%rd2+88], %rd2535;
	xor.b64  	%rd2536, %rd2532, %rd2471;
	st.local.u64 	[%rd2+128], %rd2536;
	xor.b64  	%rd2537, %rd2532, %rd2491;
	st.local.u64 	[%rd2+168], %rd2537;
	mov.b64 	{%r411, %r412}, %rd2519;
	shf.l.wrap.b32 	%r413, %r411, %r412, 1;
	shf.l.wrap.b32 	%r414, %r412, %r411, 1;
	mov.b64 	%rd2538, {%r414, %r413};
	xor.b64  	%rd2539, %rd2538, %rd2511;
	xor.b64  	%rd2540, %rd2539, %rd2414;
	st.local.u64 	[%rd2+16], %rd2540;
	xor.b64  	%rd2541, %rd2539, %rd2434;
	st.local.u64 	[%rd2+56], %rd2541;
	xor.b64  	%rd2542, %rd2539, %rd2454;
	st.local.u64 	[%rd2+96], %rd2542;
	xor.b64  	%rd2543, %rd2539, %rd2474;
	st.local.u64 	[%rd2+136], %rd2543;
	xor.b64  	%rd2544, %rd2539, %rd2494;
	st.local.u64 	[%rd2+176], %rd2544;
	mov.b64 	{%r415, %r416}, %rd2523;
	shf.l.wrap.b32 	%r417, %r415, %r416, 1;
	shf.l.wrap.b32 	%r418, %r416, %r415, 1;
	mov.b64 	%rd2545, {%r418, %r417};
	xor.b64  	%rd2546, %rd2545, %rd2515;
	xor.b64  	%rd2547, %rd2546, %rd2417;
	st.local.u64 	[%rd2+24], %rd2547;
	xor.b64  	%rd2548, %rd2546, %rd2437;
	st.local.u64 	[%rd2+64], %rd2548;
	xor.b64  	%rd2549, %rd2546, %rd2457;
	st.local.u64 	[%rd2+104], %rd2549;
	xor.b64  	%rd2550, %rd2546, %rd2477;
	st.local.u64 	[%rd2+144], %rd2550;
	xor.b64  	%rd2551, %rd2546, %rd2497;
	st.local.u64 	[%rd2+184], %rd2551;
	mov.b64 	{%r419, %r420}, %rd2507;
	shf.l.wrap.b32 	%r421, %r419, %r420, 1;
	shf.l.wrap.b32 	%r422, %r420, %r419, 1;
	mov.b64 	%rd2552, {%r422, %r421};
	xor.b64  	%rd2553, %rd2552, %rd2519;
	xor.b64  	%rd2554, %rd2553, %rd2420;
	st.local.u64 	[%rd2+32], %rd2554;
	xor.b64  	%rd2555, %rd2553, %rd2440;
	st.local.u64 	[%rd2+72], %rd2555;
	xor.b64  	%rd2556, %rd2553, %rd2460;
	st.local.u64 	[%rd2+112], %rd2556;
	xor.b64  	%rd2557, %rd2553, %rd2480;
	st.local.u64 	[%rd2+152], %rd2557;
	xor.b64  	%rd2558, %rd2553, %rd2500;
	st.local.u64 	[%rd2+192], %rd2558;
	ld.local.u64 	%rd2559, [%rd244];
	shr.u64 	%rd2560, %rd2533, %r126;
	shl.b64 	%rd2561, %rd2533, %r127;
	or.b64  	%rd2562, %rd2561, %rd2560;
	st.local.u64 	[%rd244], %rd2562;
	ld.local.u64 	%rd2563, [%rd250];
	shr.u64 	%rd2564, %rd2559, %r131;
	shl.b64 	%rd2565, %rd2559, %r132;
	or.b64  	%rd2566, %rd2565, %rd2564;
	st.local.u64 	[%rd250], %rd2566;
	ld.local.u64 	%rd2567, [%rd256];
	shr.u64 	%rd2568, %rd2563, %r136;
	shl.b64 	%rd2569, %rd2563, %r137;
	or.b64  	%rd2570, %rd2569, %rd2568;
	st.local.u64 	[%rd256], %rd2570;
	ld.local.u64 	%rd2571, [%rd262];
	shr.u64 	%rd2572, %rd2567, %r141;
	shl.b64 	%rd2573, %rd2567, %r142;
	or.b64  	%rd2574, %rd2573, %rd2572;
	st.local.u64 	[%rd262], %rd2574;
	ld.local.u64 	%rd2575, [%rd268];
	shr.u64 	%rd2576, %rd2571, %r146;
	shl.b64 	%rd2577, %rd2571, %r147;
	or.b64  	%rd2578, %rd2577, %rd2576;
	st.local.u64 	[%rd268], %rd2578;
	ld.local.u64 	%rd2579, [%rd274];
	shr.u64 	%rd2580, %rd2575, %r151;
	shl.b64 	%rd2581, %rd2575, %r152;
	or.b64  	%rd2582, %rd2581, %rd2580;
	st.local.u64 	[%rd274], %rd2582;
	ld.local.u64 	%rd2583, [%rd280];
	shr.u64 	%rd2584, %rd2579, %r156;
	shl.b64 	%rd2585, %rd2579, %r157;
	or.b64  	%rd2586, %rd2585, %rd2584;
	st.local.u64 	[%rd280], %rd2586;
	ld.local.u64 	%rd2587, [%rd286];
	shr.u64 	%rd2588, %rd2583, %r161;
	shl.b64 	%rd2589, %rd2583, %r162;
	or.b64  	%rd2590, %rd2589, %rd2588;
	st.local.u64 	[%rd286], %rd2590;
	ld.local.u64 	%rd2591, [%rd292];
	shr.u64 	%rd2592, %rd2587, %r166;
	shl.b64 	%rd2593, %rd2587, %r167;
	or.b64  	%rd2594, %rd2593, %rd2592;
	st.local.u64 	[%rd292], %rd2594;
	ld.local.u64 	%rd2595, [%rd298];
	shr.u64 	%rd2596, %rd2591, %r171;
	shl.b64 	%rd2597, %rd2591, %r172;
	or.b64  	%rd2598, %rd2597, %rd2596;
	st.local.u64 	[%rd298], %rd2598;
	ld.local.u64 	%rd2599, [%rd304];
	shr.u64 	%rd2600, %rd2595, %r176;
	shl.b64 	%rd2601, %rd2595, %r177;
	or.b64  	%rd2602, %rd2601, %rd2600;
	st.local.u64 	[%rd304], %rd2602;
	ld.local.u64 	%rd2603, [%rd310];
	shr.u64 	%rd2604, %rd2599, %r181;
	shl.b64 	%rd2605, %rd2599, %r182;
	or.b64  	%rd2606, %rd2605, %rd2604;
	st.local.u64 	[%rd310], %rd2606;
	ld.local.u64 	%rd2607, [%rd316];
	shr.u64 	%rd2608, %rd2603, %r186;
	shl.b64 	%rd2609, %rd2603, %r187;
	or.b64  	%rd2610, %rd2609, %rd2608;
	st.local.u64 	[%rd316], %rd2610;
	ld.local.u64 	%rd2611, [%rd322];
	shr.u64 	%rd2612, %rd2607, %r191;
	shl.b64 	%rd2613, %rd2607, %r192;
	or.b64  	%rd2614, %rd2613, %rd2612;
	st.local.u64 	[%rd322], %rd2614;
	ld.local.u64 	%rd2615, [%rd328];
	shr.u64 	%rd2616, %rd2611, %r196;
	shl.b64 	%rd2617, %rd2611, %r197;
	or.b64  	%rd2618, %rd2617, %rd2616;
	st.local.u64 	[%rd328], %rd2618;
	ld.local.u64 	%rd2619, [%rd334];
	shr.u64 	%rd2620, %rd2615, %r201;
	shl.b64 	%rd2621, %rd2615, %r202;
	or.b64  	%rd2622, %rd2621, %rd2620;
	st.local.u64 	[%rd334], %rd2622;
	ld.local.u64 	%rd2623, [%rd340];
	shr.u64 	%rd2624, %rd2619, %r206;
	shl.b64 	%rd2625, %rd2619, %r207;
	or.b64  	%rd2626, %rd2625, %rd2624;
	st.local.u64 	[%rd340], %rd2626;
	ld.local.u64 	%rd2627, [%rd346];
	shr.u64 	%rd2628, %rd2623, %r211;
	shl.b64 	%rd2629, %rd2623, %r212;
	or.b64  	%rd2630, %rd2629, %rd2628;
	st.local.u64 	[%rd346], %rd2630;
	ld.local.u64 	%rd2631, [%rd352];
	shr.u64 	%rd2632, %rd2627, %r216;
	shl.b64 	%rd2633, %rd2627, %r217;
	or.b64  	%rd2634, %rd2633, %rd2632;
	st.local.u64 	[%rd352], %rd2634;
	ld.local.u64 	%rd2635, [%rd358];
	shr.u64 	%rd2636, %rd2631, %r221;
	shl.b64 	%rd2637, %rd2631, %r222;
	or.b64  	%rd2638, %rd2637, %rd2636;
	st.local.u64 	[%rd358], %rd2638;
	ld.local.u64 	%rd2639, [%rd364];
	shr.u64 	%rd2640, %rd2635, %r226;
	shl.b64 	%rd2641, %rd2635, %r227;
	or.b64  	%rd2642, %rd2641, %rd2640;
	st.local.u64 	[%rd364], %rd2642;
	ld.local.u64 	%rd2643, [%rd370];
	shr.u64 	%rd2644, %rd2639, %r231;
	shl.b64 	%rd2645, %rd2639, %r232;
	or.b64  	%rd2646, %rd2645, %rd2644;
	st.local.u64 	[%rd370], %rd2646;
	ld.local.u64 	%rd2647, [%rd376];
	shr.u64 	%rd2648, %rd2643, %r236;
	shl.b64 	%rd2649, %rd2643, %r237;
	or.b64  	%rd2650, %rd2649, %rd2648;
	st.local.u64 	[%rd376], %rd2650;
	shr.u64 	%rd2651, %rd2647, %r241;
	shl.b64 	%rd2652, %rd2647, %r242;
	or.b64  	%rd2653, %rd2652, %rd2651;
	st.local.u64 	[%rd382], %rd2653;
	ld.local.u64 	%rd2654, [%rd2];
	ld.local.u64 	%rd2655, [%rd2+8];
	ld.local.u64 	%rd2656, [%rd2+16];
	ld.local.u64 	%rd2657, [%rd2+24];
	ld.local.u64 	%rd2658, [%rd2+32];
	not.b64 	%rd2659, %rd2655;
	and.b64  	%rd2660, %rd2656, %rd2659;
	not.b64 	%rd2661, %rd2656;
	and.b64  	%rd2662, %rd2657, %rd2661;
	xor.b64  	%rd2663, %rd2655, %rd2662;
	not.b64 	%rd2664, %rd2657;
	and.b64  	%rd2665, %rd2658, %rd2664;
	xor.b64  	%rd2666, %rd2656, %rd2665;
	not.b64 	%rd2667, %rd2658;
	and.b64  	%rd2668, %rd2654, %rd2667;
	xor.b64  	%rd2669, %rd2657, %rd2668;
	not.b64 	%rd2670, %rd2654;
	and.b64  	%rd2671, %rd2655, %rd2670;
	xor.b64  	%rd2672, %rd2658, %rd2671;
	ld.local.u64 	%rd2673, [%rd2+40];
	ld.local.u64 	%rd2674, [%rd2+48];
	ld.local.u64 	%rd2675, [%rd2+56];
	ld.local.u64 	%rd2676, [%rd2+64];
	ld.local.u64 	%rd2677, [%rd2+72];
	not.b64 	%rd2678, %rd2674;
	and.b64  	%rd2679, %rd2675, %rd2678;
	xor.b64  	%rd2680, %rd2673, %rd2679;
	not.b64 	%rd2681, %rd2675;
	and.b64  	%rd2682, %rd2676, %rd2681;
	xor.b64  	%rd2683, %rd2674, %rd2682;
	not.b64 	%rd2684, %rd2676;
	and.b64  	%rd2685, %rd2677, %rd2684;
	xor.b64  	%rd2686, %rd2675, %rd2685;
	not.b64 	%rd2687, %rd2677;
	and.b64  	%rd2688, %rd2673, %rd2687;
	xor.b64  	%rd2689, %rd2676, %rd2688;
	not.b64 	%rd2690, %rd2673;
	and.b64  	%rd2691, %rd2674, %rd2690;
	xor.b64  	%rd2692, %rd2677, %rd2691;
	ld.local.u64 	%rd2693, [%rd2+80];
	ld.local.u64 	%rd2694, [%rd2+88];
	ld.local.u64 	%rd2695, [%rd2+96];
	ld.local.u64 	%rd2696, [%rd2+104];
	ld.local.u64 	%rd2697, [%rd2+112];
	not.b64 	%rd2698, %rd2694;
	and.b64  	%rd2699, %rd2695, %rd2698;
	xor.b64  	%rd2700, %rd2693, %rd2699;
	not.b64 	%rd2701, %rd2695;
	and.b64  	%rd2702, %rd2696, %rd2701;
	xor.b64  	%rd2703, %rd2694, %rd2702;
	not.b64 	%rd2704, %rd2696;
	and.b64  	%rd2705, %rd2697, %rd2704;
	xor.b64  	%rd2706, %rd2695, %rd2705;
	not.b64 	%rd2707, %rd2697;
	and.b64  	%rd2708, %rd2693, %rd2707;
	xor.b64  	%rd2709, %rd2696, %rd2708;
	not.b64 	%rd2710, %rd2693;
	and.b64  	%rd2711, %rd2694, %rd2710;
	xor.b64  	%rd2712, %rd2697, %rd2711;
	ld.local.u64 	%rd2713, [%rd2+120];
	ld.local.u64 	%rd2714, [%rd2+128];
	ld.local.u64 	%rd2715, [%rd2+136];
	ld.local.u64 	%rd2716, [%rd2+144];
	ld.local.u64 	%rd2717, [%rd2+152];
	not.b64 	%rd2718, %rd2714;
	and.b64  	%rd2719, %rd2715, %rd2718;
	xor.b64  	%rd2720, %rd2713, %rd2719;
	not.b64 	%rd2721, %rd2715;
	and.b64  	%rd2722, %rd2716, %rd2721;
	xor.b64  	%rd2723, %rd2714, %rd2722;
	not.b64 	%rd2724, %rd2716;
	and.b64  	%rd2725, %rd2717, %rd2724;
	xor.b64  	%rd2726, %rd2715, %rd2725;
	not.b64 	%rd2727, %rd2717;
	and.b64  	%rd2728, %rd2713, %rd2727;
	xor.b64  	%rd2729, %rd2716, %rd2728;
	not.b64 	%rd2730, %rd2713;
	and.b64  	%rd2731, %rd2714, %rd2730;
	xor.b64  	%rd2732, %rd2717, %rd2731;
	ld.local.u64 	%rd2733, [%rd2+160];
	ld.local.u64 	%rd2734, [%rd2+168];
	ld.local.u64 	%rd2735, [%rd2+176];
	ld.local.u64 	%rd2736, [%rd2+184];
	ld.local.u64 	%rd2737, [%rd2+192];
	not.b64 	%rd2738, %rd2734;
	and.b64  	%rd2739, %rd2735, %rd2738;
	xor.b64  	%rd2740, %rd2733, %rd2739;
	not.b64 	%rd2741, %rd2735;
	and.b64  	%rd2742, %rd2736, %rd2741;
	xor.b64  	%rd2743, %rd2734, %rd2742;
	not.b64 	%rd2744, %rd2736;
	and.b64  	%rd2745, %rd2737, %rd2744;
	xor.b64  	%rd2746, %rd2735, %rd2745;
	not.b64 	%rd2747, %rd2737;
	and.b64  	%rd2748, %rd2733, %rd2747;
	xor.b64  	%rd2749, %rd2736, %rd2748;
	not.b64 	%rd2750, %rd2733;
	and.b64  	%rd2751, %rd2734, %rd2750;
	xor.b64  	%rd2752, %rd2737, %rd2751;
	ld.const.u64 	%rd2753, [KECCAK_RC+72];
	xor.b64  	%rd2754, %rd2660, %rd2753;
	xor.b64  	%rd2755, %rd2754, %rd2654;
	xor.b64  	%rd2756, %rd2680, %rd2700;
	xor.b64  	%rd2757, %rd2756, %rd2720;
	xor.b64  	%rd2758, %rd2757, %rd2740;
	xor.b64  	%rd2759, %rd2758, %rd2755;
	xor.b64  	%rd2760, %rd2683, %rd2663;
	xor.b64  	%rd2761, %rd2760, %rd2703;
	xor.b64  	%rd2762, %rd2761, %rd2723;
	xor.b64  	%rd2763, %rd2762, %rd2743;
	xor.b64  	%rd2764, %rd2686, %rd2666;
	xor.b64  	%rd2765, %rd2764, %rd2706;
	xor.b64  	%rd2766, %rd2765, %rd2726;
	xor.b64  	%rd2767, %rd2766, %rd2746;
	xor.b64  	%rd2768, %rd2689, %rd2669;
	xor.b64  	%rd2769, %rd2768, %rd2709;
	xor.b64  	%rd2770, %rd2769, %rd2729;
	xor.b64  	%rd2771, %rd2770, %rd2749;
	xor.b64  	%rd2772, %rd2692, %rd2672;
	xor.b64  	%rd2773, %rd2772, %rd2712;
	xor.b64  	%rd2774, %rd2773, %rd2732;
	xor.b64  	%rd2775, %rd2774, %rd2752;
	mov.b64 	{%r423, %r424}, %rd2763;
	shf.l.wrap.b32 	%r425, %r423, %r424, 1;
	shf.l.wrap.b32 	%r426, %r424, %r423, 1;
	mov.b64 	%rd2776, {%r426, %r425};
	xor.b64  	%rd2777, %rd2776, %rd2775;
	xor.b64  	%rd2778, %rd2777, %rd2755;
	st.local.u64 	[%rd2], %rd2778;
	xor.b64  	%rd2779, %rd2777, %rd2680;
	st.local.u64 	[%rd2+40], %rd2779;
	xor.b64  	%rd2780, %rd2777, %rd2700;
	st.local.u64 	[%rd2+80], %rd2780;
	xor.b64  	%rd2781, %rd2777, %rd2720;
	st.local.u64 	[%rd2+120], %rd2781;
	xor.b64  	%rd2782, %rd2777, %rd2740;
	st.local.u64 	[%rd2+160], %rd2782;
	mov.b64 	{%r427, %r428}, %rd2767;
	shf.l.wrap.b32 	%r429, %r427, %r428, 1;
	shf.l.wrap.b32 	%r430, %r428, %r427, 1;
	mov.b64 	%rd2783, {%r430, %r429};
	xor.b64  	%rd2784, %rd2783, %rd2759;
	xor.b64  	%rd2785, %rd2784, %rd2663;
	st.local.u64 	[%rd2+8], %rd2785;
	xor.b64  	%rd2786, %rd2784, %rd2683;
	st.local.u64 	[%rd2+48], %rd2786;
	xor.b64  	%rd2787, %rd2784, %rd2703;
	st.local.u64 	[%rd2+88], %rd2787;
	xor.b64  	%rd2788, %rd2784, %rd2723;
	st.local.u64 	[%rd2+128], %rd2788;
	xor.b64  	%rd2789, %rd2784, %rd2743;
	st.local.u64 	[%rd2+168], %rd2789;
	mov.b64 	{%r431, %r432}, %rd2771;
	shf.l.wrap.b32 	%r433, %r431, %r432, 1;
	shf.l.wrap.b32 	%r434, %r432, %r431, 1;
	mov.b64 	%rd2790, {%r434, %r433};
	xor.b64  	%rd2791, %rd2790, %rd2763;
	xor.b64  	%rd2792, %rd2791, %rd2666;
	st.local.u64 	[%rd2+16], %rd2792;
	xor.b64  	%rd2793, %rd2791, %rd2686;
	st.local.u64 	[%rd2+56], %rd2793;
	xor.b64  	%rd2794, %rd2791, %rd2706;
	st.local.u64 	[%rd2+96], %rd2794;
	xor.b64  	%rd2795, %rd2791, %rd2726;
	st.local.u64 	[%rd2+136], %rd2795;
	xor.b64  	%rd2796, %rd2791, %rd2746;
	st.local.u64 	[%rd2+176], %rd2796;
	mov.b64 	{%r435, %r436}, %rd2775;
	shf.l.wrap.b32 	%r437, %r435, %r436, 1;
	shf.l.wrap.b32 	%r438, %r436, %r435, 1;
	mov.b64 	%rd2797, {%r438, %r437};
	xor.b64  	%rd2798, %rd2797, %rd2767;
	xor.b64  	%rd2799, %rd2798, %rd2669;
	st.local.u64 	[%rd2+24], %rd2799;
	xor.b64  	%rd2800, %rd2798, %rd2689;
	st.local.u64 	[%rd2+64], %rd2800;
	xor.b64  	%rd2801, %rd2798, %rd2709;
	st.local.u64 	[%rd2+104], %rd2801;
	xor.b64  	%rd2802, %rd2798, %rd2729;
	st.local.u64 	[%rd2+144], %rd2802;
	xor.b64  	%rd2803, %rd2798, %rd2749;
	st.local.u64 	[%rd2+184], %rd2803;
	mov.b64 	{%r439, %r440}, %rd2759;
	shf.l.wrap.b32 	%r441, %r439, %r440, 1;
	shf.l.wrap.b32 	%r442, %r440, %r439, 1;
	mov.b64 	%rd2804, {%r442, %r441};
	xor.b64  	%rd2805, %rd2804, %rd2771;
	xor.b64  	%rd2806, %rd2805, %rd2672;
	st.local.u64 	[%rd2+32], %rd2806;
	xor.b64  	%rd2807, %rd2805, %rd2692;
	st.local.u64 	[%rd2+72], %rd2807;
	xor.b64  	%rd2808, %rd2805, %rd2712;
	st.local.u64 	[%rd2+112], %rd2808;
	xor.b64  	%rd2809, %rd2805, %rd2732;
	st.local.u64 	[%rd2+152], %rd2809;
	xor.b64  	%rd2810, %rd2805, %rd2752;
	st.local.u64 	[%rd2+192], %rd2810;
	ld.local.u64 	%rd2811, [%rd244];
	shr.u64 	%rd2812, %rd2785, %r126;
	shl.b64 	%rd2813, %rd2785, %r127;
	or.b64  	%rd2814, %rd2813, %rd2812;
	st.local.u64 	[%rd244], %rd2814;
	ld.local.u64 	%rd2815, [%rd250];
	shr.u64 	%rd2816, %rd2811, %r131;
	shl.b64 	%rd2817, %rd2811, %r132;
	or.b64  	%rd2818, %rd2817, %rd2816;
	st.local.u64 	[%rd250], %rd2818;
	ld.local.u64 	%rd2819, [%rd256];
	shr.u64 	%rd2820, %rd2815, %r136;
	shl.b64 	%rd2821, %rd2815, %r137;
	or.b64  	%rd2822, %rd2821, %rd2820;
	st.local.u64 	[%rd256], %rd2822;
	ld.local.u64 	%rd2823, [%rd262];
	shr.u64 	%rd2824, %rd2819, %r141;
	shl.b64 	%rd2825, %rd2819, %r142;
	or.b64  	%rd2826, %rd2825, %rd2824;
	st.local.u64 	[%rd262], %rd2826;
	ld.local.u64 	%rd2827, [%rd268];
	shr.u64 	%rd2828, %rd2823, %r146;
	shl.b64 	%rd2829, %rd2823, %r147;
	or.b64  	%rd2830, %rd2829, %rd2828;
	st.local.u64 	[%rd268], %rd2830;
	ld.local.u64 	%rd2831, [%rd274];
	shr.u64 	%rd2832, %rd2827, %r151;
	shl.b64 	%rd2833, %rd2827, %r152;
	or.b64  	%rd2834, %rd2833, %rd2832;
	st.local.u64 	[%rd274], %rd2834;
	ld.local.u64 	%rd2835, [%rd280];
	shr.u64 	%rd2836, %rd2831, %r156;
	shl.b64 	%rd2837, %rd2831, %r157;
	or.b64  	%rd2838, %rd2837, %rd2836;
	st.local.u64 	[%rd280], %rd2838;
	ld.local.u64 	%rd2839, [%rd286];
	shr.u64 	%rd2840, %rd2835, %r161;
	shl.b64 	%rd2841, %rd2835, %r162;
	or.b64  	%rd2842, %rd2841, %rd2840;
	st.local.u64 	[%rd286], %rd2842;
	ld.local.u64 	%rd2843, [%rd292];
	shr.u64 	%rd2844, %rd2839, %r166;
	shl.b64 	%rd2845, %rd2839, %r167;
	or.b64  	%rd2846, %rd2845, %rd2844;
	st.local.u64 	[%rd292], %rd2846;
	ld.local.u64 	%rd2847, [%rd298];
	shr.u64 	%rd2848, %rd2843, %r171;
	shl.b64 	%rd2849, %rd2843, %r172;
	or.b64  	%rd2850, %rd2849, %rd2848;
	st.local.u64 	[%rd298], %rd2850;
	ld.local.u64 	%rd2851, [%rd304];
	shr.u64 	%rd2852, %rd2847, %r176;
	shl.b64 	%rd2853, %rd2847, %r177;
	or.b64  	%rd2854, %rd2853, %rd2852;
	st.local.u64 	[%rd304], %rd2854;
	ld.local.u64 	%rd2855, [%rd310];
	shr.u64 	%rd2856, %rd2851, %r181;
	shl.b64 	%rd2857, %rd2851, %r182;
	or.b64  	%rd2858, %rd2857, %rd2856;
	st.local.u64 	[%rd310], %rd2858;
	ld.local.u64 	%rd2859, [%rd316];
	shr.u64 	%rd2860, %rd2855, %r186;
	shl.b64 	%rd2861, %rd2855, %r187;
	or.b64  	%rd2862, %rd2861, %rd2860;
	st.local.u64 	[%rd316], %rd2862;
	ld.local.u64 	%rd2863, [%rd322];
	shr.u64 	%rd2864, %rd2859, %r191;
	shl.b64 	%rd2865, %rd2859, %r192;
	or.b64  	%rd2866, %rd2865, %rd2864;
	st.local.u64 	[%rd322], %rd2866;
	ld.local.u64 	%rd2867, [%rd328];
	shr.u64 	%rd2868, %rd2863, %r196;
	shl.b64 	%rd2869, %rd2863, %r197;
	or.b64  	%rd2870, %rd2869, %rd2868;
	st.local.u64 	[%rd328], %rd2870;
	ld.local.u64 	%rd2871, [%rd334];
	shr.u64 	%rd2872, %rd2867, %r201;
	shl.b64 	%rd2873, %rd2867, %r202;
	or.b64  	%rd2874, %rd2873, %rd2872;
	st.local.u64 	[%rd334], %rd2874;
	ld.local.u64 	%rd2875, [%rd340];
	shr.u64 	%rd2876, %rd2871, %r206;
	shl.b64 	%rd2877, %rd2871, %r207;
	or.b64  	%rd2878, %rd2877, %rd2876;
	st.local.u64 	[%rd340], %rd2878;
	ld.local.u64 	%rd2879, [%rd346];
	shr.u64 	%rd2880, %rd2875, %r211;
	shl.b64 	%rd2881, %rd2875, %r212;
	or.b64  	%rd2882, %rd2881, %rd2880;
	st.local.u64 	[%rd346], %rd2882;
	ld.local.u64 	%rd2883, [%rd352];
	shr.u64 	%rd2884, %rd2879, %r216;
	shl.b64 	%rd2885, %rd2879, %r217;
	or.b64  	%rd2886, %rd2885, %rd2884;
	st.local.u64 	[%rd352], %rd2886;
	ld.local.u64 	%rd2887, [%rd358];
	shr.u64 	%rd2888, %rd2883, %r221;
	shl.b64 	%rd2889, %rd2883, %r222;
	or.b64  	%rd2890, %rd2889, %rd2888;
	st.local.u64 	[%rd358], %rd2890;
	ld.local.u64 	%rd2891, [%rd364];
	shr.u64 	%rd2892, %rd2887, %r226;
	shl.b64 	%rd2893, %rd2887, %r227;
	or.b64  	%rd2894, %rd2893, %rd2892;
	st.local.u64 	[%rd364], %rd2894;
	ld.local.u64 	%rd2895, [%rd370];
	shr.u64 	%rd2896, %rd2891, %r231;
	shl.b64 	%rd2897, %rd2891, %r232;
	or.b64  	%rd2898, %rd2897, %rd2896;
	st.local.u64 	[%rd370], %rd2898;
	ld.local.u64 	%rd2899, [%rd376];
	shr.u64 	%rd2900, %rd2895, %r236;
	shl.b64 	%rd2901, %rd2895, %r237;
	or.b64  	%rd2902, %rd2901, %rd2900;
	st.local.u64 	[%rd376], %rd2902;
	shr.u64 	%rd2903, %rd2899, %r241;
	shl.b64 	%rd2904, %rd2899, %r242;
	or.b64  	%rd2905, %rd2904, %rd2903;
	st.local.u64 	[%rd382], %rd2905;
	ld.local.u64 	%rd2906, [%rd2];
	ld.local.u64 	%rd2907, [%rd2+8];
	ld.local.u64 	%rd2908, [%rd2+16];
	ld.local.u64 	%rd2909, [%rd2+24];
	ld.local.u64 	%rd2910, [%rd2+32];
	not.b64 	%rd2911, %rd2907;
	and.b64  	%rd2912, %rd2908, %rd2911;
	not.b64 	%rd2913, %rd2908;
	and.b64  	%rd2914, %rd2909, %rd2913;
	xor.b64  	%rd2915, %rd2907, %rd2914;
	not.b64 	%rd2916, %rd2909;
	and.b64  	%rd2917, %rd2910, %rd2916;
	xor.b64  	%rd2918, %rd2908, %rd2917;
	not.b64 	%rd2919, %rd2910;
	and.b64  	%rd2920, %rd2906, %rd2919;
	xor.b64  	%rd2921, %rd2909, %rd2920;
	not.b64 	%rd2922, %rd2906;
	and.b64  	%rd2923, %rd2907, %rd2922;
	xor.b64  	%rd2924, %rd2910, %rd2923;
	ld.local.u64 	%rd2925, [%rd2+40];
	ld.local.u64 	%rd2926, [%rd2+48];
	ld.local.u64 	%rd2927, [%rd2+56];
	ld.local.u64 	%rd2928, [%rd2+64];
	ld.local.u64 	%rd2929, [%rd2+72];
	not.b64 	%rd2930, %rd2926;
	and.b64  	%rd2931, %rd2927, %rd2930;
	xor.b64  	%rd2932, %rd2925, %rd2931;
	not.b64 	%rd2933, %rd2927;
	and.b64  	%rd2934, %rd2928, %rd2933;
	xor.b64  	%rd2935, %rd2926, %rd2934;
	not.b64 	%rd2936, %rd2928;
	and.b64  	%rd2937, %rd2929, %rd2936;
	xor.b64  	%rd2938, %rd2927, %rd2937;
	not.b64 	%rd2939, %rd2929;
	and.b64  	%rd2940, %rd2925, %rd2939;
	xor.b64  	%rd2941, %rd2928, %rd2940;
	not.b64 	%rd2942, %rd2925;
	and.b64  	%rd2943, %rd2926, %rd2942;
	xor.b64  	%rd2944, %rd2929, %rd2943;
	ld.local.u64 	%rd2945, [%rd2+80];
	ld.local.u64 	%rd2946, [%rd2+88];
	ld.local.u64 	%rd2947, [%rd2+96];
	ld.local.u64 	%rd2948, [%rd2+104];
	ld.local.u64 	%rd2949, [%rd2+112];
	not.b64 	%rd2950, %rd2946;
	and.b64  	%rd2951, %rd2947, %rd2950;
	xor.b64  	%rd2952, %rd2945, %rd2951;
	not.b64 	%rd2953, %rd2947;
	and.b64  	%rd2954, %rd2948, %rd2953;
	xor.b64  	%rd2955, %rd2946, %rd2954;
	not.b64 	%rd2956, %rd2948;
	and.b64  	%rd2957, %rd2949, %rd2956;
	xor.b64  	%rd2958, %rd2947, %rd2957;
	not.b64 	%rd2959, %rd2949;
	and.b64  	%rd2960, %rd2945, %rd2959;
	xor.b64  	%rd2961, %rd2948, %rd2960;
	not.b64 	%rd2962, %rd2945;
	and.b64  	%rd2963, %rd2946, %rd2962;
	xor.b64  	%rd2964, %rd2949, %rd2963;
	ld.local.u64 	%rd2965, [%rd2+120];
	ld.local.u64 	%rd2966, [%rd2+128];
	ld.local.u64 	%rd2967, [%rd2+136];
	ld.local.u64 	%rd2968, [%rd2+144];
	ld.local.u64 	%rd2969, [%rd2+152];
	not.b64 	%rd2970, %rd2966;
	and.b64  	%rd2971, %rd2967, %rd2970;
	xor.b64  	%rd2972, %rd2965, %rd2971;
	not.b64 	%rd2973, %rd2967;
	and.b64  	%rd2974, %rd2968, %rd2973;
	xor.b64  	%rd2975, %rd2966, %rd2974;
	not.b64 	%rd2976, %rd2968;
	and.b64  	%rd2977, %rd2969, %rd2976;
	xor.b64  	%rd2978, %rd2967, %rd2977;
	not.b64 	%rd2979, %rd2969;
	and.b64  	%rd2980, %rd2965, %rd2979;
	xor.b64  	%rd2981, %rd2968, %rd2980;
	not.b64 	%rd2982, %rd2965;
	and.b64  	%rd2983, %rd2966, %rd2982;
	xor.b64  	%rd2984, %rd2969, %rd2983;
	ld.local.u64 	%rd2985, [%rd2+160];
	ld.local.u64 	%rd2986, [%rd2+168];
	ld.local.u64 	%rd2987, [%rd2+176];
	ld.local.u64 	%rd2988, [%rd2+184];
	ld.local.u64 	%rd2989, [%rd2+192];
	not.b64 	%rd2990, %rd2986;
	and.b64  	%rd2991, %rd2987, %rd2990;
	xor.b64  	%rd2992, %rd2985, %rd2991;
	not.b64 	%rd2993, %rd2987;
	and.b64  	%rd2994, %rd2988, %rd2993;
	xor.b64  	%rd2995, %rd2986, %rd2994;
	not.b64 	%rd2996, %rd2988;
	and.b64  	%rd2997, %rd2989, %rd2996;
	xor.b64  	%rd2998, %rd2987, %rd2997;
	not.b64 	%rd2999, %rd2989;
	and.b64  	%rd3000, %rd2985, %rd2999;
	xor.b64  	%rd3001, %rd2988, %rd3000;
	not.b64 	%rd3002, %rd2985;
	and.b64  	%rd3003, %rd2986, %rd3002;
	xor.b64  	%rd3004, %rd2989, %rd3003;
	ld.const.u64 	%rd3005, [KECCAK_RC+80];
	xor.b64  	%rd3006, %rd2912, %rd3005;
	xor.b64  	%rd3007, %rd3006, %rd2906;
	xor.b64  	%rd3008, %rd2932, %rd2952;
	xor.b64  	%rd3009, %rd3008, %rd2972;
	xor.b64  	%rd3010, %rd3009, %rd2992;
	xor.b64  	%rd3011, %rd3010, %rd3007;
	xor.b64  	%rd3012, %rd2935, %rd2915;
	xor.b64  	%rd3013, %rd3012, %rd2955;
	xor.b64  	%rd3014, %rd3013, %rd2975;
	xor.b64  	%rd3015, %rd3014, %rd2995;
	xor.b64  	%rd3016, %rd2938, %rd2918;
	xor.b64  	%rd3017, %rd3016, %rd2958;
	xor.b64  	%rd3018, %rd3017, %rd2978;
	xor.b64  	%rd3019, %rd3018, %rd2998;
	xor.b64  	%rd3020, %rd2941, %rd2921;
	xor.b64  	%rd3021, %rd3020, %rd2961;
	xor.b64  	%rd3022, %rd3021, %rd2981;
	xor.b64  	%rd3023, %rd3022, %rd3001;
	xor.b64  	%rd3024, %rd2944, %rd2924;
	xor.b64  	%rd3025, %rd3024, %rd2964;
	xor.b64  	%rd3026, %rd3025, %rd2984;
	xor.b64  	%rd3027, %rd3026, %rd3004;
	mov.b64 	{%r443, %r444}, %rd3015;
	shf.l.wrap.b32 	%r445, %r443, %r444, 1;
	shf.l.wrap.b32 	%r446, %r444, %r443, 1;
	mov.b64 	%rd3028, {%r446, %r445};
	xor.b64  	%rd3029, %rd3028, %rd3027;
	xor.b64  	%rd3030, %rd3029, %rd3007;
	st.local.u64 	[%rd2], %rd3030;
	xor.b64  	%rd3031, %rd3029, %rd2932;
	st.local.u64 	[%rd2+40], %rd3031;
	xor.b64  	%rd3032, %rd3029, %rd2952;
	st.local.u64 	[%rd2+80], %rd3032;
	xor.b64  	%rd3033, %rd3029, %rd2972;
	st.local.u64 	[%rd2+120], %rd3033;
	xor.b64  	%rd3034, %rd3029, %rd2992;
	st.local.u64 	[%rd2+160], %rd3034;
	mov.b64 	{%r447, %r448}, %rd3019;
	shf.l.wrap.b32 	%r449, %r447, %r448, 1;
	shf.l.wrap.b32 	%r450, %r448, %r447, 1;
	mov.b64 	%rd3035, {%r450, %r449};
	xor.b64  	%rd3036, %rd3035, %rd3011;
	xor.b64  	%rd3037, %rd3036, %rd2915;
	st.local.u64 	[%rd2+8], %rd3037;
	xor.b64  	%rd3038, %rd3036, %rd2935;
	st.local.u64 	[%rd2+48], %rd3038;
	xor.b64  	%rd3039, %rd3036, %rd2955;
	st.local.u64 	[%rd2+88], %rd3039;
	xor.b64  	%rd3040, %rd3036, %rd2975;
	st.local.u64 	[%rd2+128], %rd3040;
	xor.b64  	%rd3041, %rd3036, %rd2995;
	st.local.u64 	[%rd2+168], %rd3041;
	mov.b64 	{%r451, %r452}, %rd3023;
	shf.l.wrap.b32 	%r453, %r451, %r452, 1;
	shf.l.wrap.b32 	%r454, %r452, %r451, 1;
	mov.b64 	%rd3042, {%r454, %r453};
	xor.b64  	%rd3043, %rd3042, %rd3015;
	xor.b64  	%rd3044, %rd3043, %rd2918;
	st.local.u64 	[%rd2+16], %rd3044;
	xor.b64  	%rd3045, %rd3043, %rd2938;
	st.local.u64 	[%rd2+56], %rd3045;
	xor.b64  	%rd3046, %rd3043, %rd2958;
	st.local.u64 	[%rd2+96], %rd3046;
	xor.b64  	%rd3047, %rd3043, %rd2978;
	st.local.u64 	[%rd2+136], %rd3047;
	xor.b64  	%rd3048, %rd3043, %rd2998;
	st.local.u64 	[%rd2+176], %rd3048;
	mov.b64 	{%r455, %r456}, %rd3027;
	shf.l.wrap.b32 	%r457, %r455, %r456, 1;
	shf.l.wrap.b32 	%r458, %r456, %r455, 1;
	mov.b64 	%rd3049, {%r458, %r457};
	xor.b64  	%rd3050, %rd3049, %rd3019;
	xor.b64  	%rd3051, %rd3050, %rd2921;
	st.local.u64 	[%rd2+24], %rd3051;
	xor.b64  	%rd3052, %rd3050, %rd2941;
	st.local.u64 	[%rd2+64], %rd3052;
	xor.b64  	%rd3053, %rd3050, %rd2961;
	st.local.u64 	[%rd2+104], %rd3053;
	xor.b64  	%rd3054, %rd3050, %rd2981;
	st.local.u64 	[%rd2+144], %rd3054;
	xor.b64  	%rd3055, %rd3050, %rd3001;
	st.local.u64 	[%rd2+184], %rd3055;
	mov.b64 	{%r459, %r460}, %rd3011;
	shf.l.wrap.b32 	%r461, %r459, %r460, 1;
	shf.l.wrap.b32 	%r462, %r460, %r459, 1;
	mov.b64 	%rd3056, {%r462, %r461};
	xor.b64  	%rd3057, %rd3056, %rd3023;
	xor.b64  	%rd3058, %rd3057, %rd2924;
	st.local.u64 	[%rd2+32], %rd3058;
	xor.b64  	%rd3059, %rd3057, %rd2944;
	st.local.u64 	[%rd2+72], %rd3059;
	xor.b64  	%rd3060, %rd3057, %rd2964;
	st.local.u64 	[%rd2+112], %rd3060;
	xor.b64  	%rd3061, %rd3057, %rd2984;
	st.local.u64 	[%rd2+152], %rd3061;
	xor.b64  	%rd3062, %rd3057, %rd3004;
	st.local.u64 	[%rd2+192], %rd3062;
	ld.local.u64 	%rd3063, [%rd244];
	shr.u64 	%rd3064, %rd3037, %r126;
	shl.b64 	%rd3065, %rd3037, %r127;
	or.b64  	%rd3066, %rd3065, %rd3064;
	st.local.u64 	[%rd244], %rd3066;
	ld.local.u64 	%rd3067, [%rd250];
	shr.u64 	%rd3068, %rd3063, %r131;
	shl.b64 	%rd3069, %rd3063, %r132;
	or.b64  	%rd3070, %rd3069, %rd3068;
	st.local.u64 	[%rd250], %rd3070;
	ld.local.u64 	%rd3071, [%rd256];
	shr.u64 	%rd3072, %rd3067, %r136;
	shl.b64 	%rd3073, %rd3067, %r137;
	or.b64  	%rd3074, %rd3073, %rd3072;
	st.local.u64 	[%rd256], %rd3074;
	ld.local.u64 	%rd3075, [%rd262];
	shr.u64 	%rd3076, %rd3071, %r141;
	shl.b64 	%rd3077, %rd3071, %r142;
	or.b64  	%rd3078, %rd3077, %rd3076;
	st.local.u64 	[%rd262], %rd3078;
	ld.local.u64 	%rd3079, [%rd268];
	shr.u64 	%rd3080, %rd3075, %r146;
	shl.b64 	%rd3081, %rd3075, %r147;
	or.b64  	%rd3082, %rd3081, %rd3080;
	st.local.u64 	[%rd268], %rd3082;
	ld.local.u64 	%rd3083, [%rd274];
	shr.u64 	%rd3084, %rd3079, %r151;
	shl.b64 	%rd3085, %rd3079, %r152;
	or.b64  	%rd3086, %rd3085, %rd3084;
	st.local.u64 	[%rd274], %rd3086;
	ld.local.u64 	%rd3087, [%rd280];
	shr.u64 	%rd3088, %rd3083, %r156;
	shl.b64 	%rd3089, %rd3083, %r157;
	or.b64  	%rd3090, %rd3089, %rd3088;
	st.local.u64 	[%rd280], %rd3090;
	ld.local.u64 	%rd3091, [%rd286];
	shr.u64 	%rd3092, %rd3087, %r161;
	shl.b64 	%rd3093, %rd3087, %r162;
	or.b64  	%rd3094, %rd3093, %rd3092;
	st.local.u64 	[%rd286], %rd3094;
	ld.local.u64 	%rd3095, [%rd292];
	shr.u64 	%rd3096, %rd3091, %r166;
	shl.b64 	%rd3097, %rd3091, %r167;
	or.b64  	%rd3098, %rd3097, %rd3096;
	st.local.u64 	[%rd292], %rd3098;
	ld.local.u64 	%rd3099, [%rd298];
	shr.u64 	%rd3100, %rd3095, %r171;
	shl.b64 	%rd3101, %rd3095, %r172;
	or.b64  	%rd3102, %rd3101, %rd3100;
	st.local.u64 	[%rd298], %rd3102;
	ld.local.u64 	%rd3103, [%rd304];
	shr.u64 	%rd3104, %rd3099, %r176;
	shl.b64 	%rd3105, %rd3099, %r177;
	or.b64  	%rd3106, %rd3105, %rd3104;
	st.local.u64 	[%rd304], %rd3106;
	ld.local.u64 	%rd3107, [%rd310];
	shr.u64 	%rd3108, %rd3103, %r181;
	shl.b64 	%rd3109, %rd3103, %r182;
	or.b64  	%rd3110, %rd3109, %rd3108;
	st.local.u64 	[%rd310], %rd3110;
	ld.local.u64 	%rd3111, [%rd316];
	shr.u64 	%rd3112, %rd3107, %r186;
	shl.b64 	%rd3113, %rd3107, %r187;
	or.b64  	%rd3114, %rd3113, %rd3112;
	st.local.u64 	[%rd316], %rd3114;
	ld.local.u64 	%rd3115, [%rd322];
	shr.u64 	%rd3116, %rd3111, %r191;
	shl.b64 	%rd3117, %rd3111, %r192;
	or.b64  	%rd3118, %rd3117, %rd3116;
	st.local.u64 	[%rd322], %rd3118;
	ld.local.u64 	%rd3119, [%rd328];
	shr.u64 	%rd3120, %rd3115, %r196;
	shl.b64 	%rd3121, %rd3115, %r197;
	or.b64  	%rd3122, %rd3121, %rd3120;
	st.local.u64 	[%rd328], %rd3122;
	ld.local.u64 	%rd3123, [%rd334];
	shr.u64 	%rd3124, %rd3119, %r201;
	shl.b64 	%rd3125, %rd3119, %r202;
	or.b64  	%rd3126, %rd3125, %rd3124;
	st.local.u64 	[%rd334], %rd3126;
	ld.local.u64 	%rd3127, [%rd340];
	shr.u64 	%rd3128, %rd3123, %r206;
	shl.b64 	%rd3129, %rd3123, %r207;
	or.b64  	%rd3130, %rd3129, %rd3128;
	st.local.u64 	[%rd340], %rd3130;
	ld.local.u64 	%rd3131, [%rd346];
	shr.u64 	%rd3132, %rd3127, %r211;
	shl.b64 	%rd3133, %rd3127, %r212;
	or.b64  	%rd3134, %rd3133, %rd3132;
	st.local.u64 	[%rd346], %rd3134;
	ld.local.u64 	%rd3135, [%rd352];
	shr.u64 	%rd3136, %rd3131, %r216;
	shl.b64 	%rd3137, %rd3131, %r217;
	or.b64  	%rd3138, %rd3137, %rd3136;
	st.local.u64 	[%rd352], %rd3138;
	ld.local.u64 	%rd3139, [%rd358];
	shr.u64 	%rd3140, %rd3135, %r221;
	shl.b64 	%rd3141, %rd3135, %r222;
	or.b64  	%rd3142, %rd3141, %rd3140;
	st.local.u64 	[%rd358], %rd3142;
	ld.local.u64 	%rd3143, [%rd364];
	shr.u64 	%rd3144, %rd3139, %r226;
	shl.b64 	%rd3145, %rd3139, %r227;
	or.b64  	%rd3146, %rd3145, %rd3144;
	st.local.u64 	[%rd364], %rd3146;
	ld.local.u64 	%rd3147, [%rd370];
	shr.u64 	%rd3148, %rd3143, %r231;
	shl.b64 	%rd3149, %rd3143, %r232;
	or.b64  	%rd3150, %rd3149, %rd3148;
	st.local.u64 	[%rd370], %rd3150;
	ld.local.u64 	%rd3151, [%rd376];
	shr.u64 	%rd3152, %rd3147, %r236;
	shl.b64 	%rd3153, %rd3147, %r237;
	or.b64  	%rd3154, %rd3153, %rd3152;
	st.local.u64 	[%rd376], %rd3154;
	shr.u64 	%rd3155, %rd3151, %r241;
	shl.b64 	%rd3156, %rd3151, %r242;
	or.b64  	%rd3157, %rd3156, %rd3155;
	st.local.u64 	[%rd382], %rd3157;
	ld.local.u64 	%rd3158, [%rd2];
	ld.local.u64 	%rd3159, [%rd2+8];
	ld.local.u64 	%rd3160, [%rd2+16];
	ld.local.u64 	%rd3161, [%rd2+24];
	ld.local.u64 	%rd3162, [%rd2+32];
	not.b64 	%rd3163, %rd3159;
	and.b64  	%rd3164, %rd3160, %rd3163;
	not.b64 	%rd3165, %rd3160;
	and.b64  	%rd3166, %rd3161, %rd3165;
	xor.b64  	%rd3167, %rd3159, %rd3166;
	not.b64 	%rd3168, %rd3161;
	and.b64  	%rd3169, %rd3162, %rd3168;
	xor.b64  	%rd3170, %rd3160, %rd3169;
	not.b64 	%rd3171, %rd3162;
	and.b64  	%rd3172, %rd3158, %rd3171;
	xor.b64  	%rd3173, %rd3161, %rd3172;
	not.b64 	%rd3174, %rd3158;
	and.b64  	%rd3175, %rd3159, %rd3174;
	xor.b64  	%rd3176, %rd3162, %rd3175;
	ld.local.u64 	%rd3177, [%rd2+40];
	ld.local.u64 	%rd3178, [%rd2+48];
	ld.local.u64 	%rd3179, [%rd2+56];
	ld.local.u64 	%rd3180, [%rd2+64];
	ld.local.u64 	%rd3181, [%rd2+72];
	not.b64 	%rd3182, %rd3178;
	and.b64  	%rd3183, %rd3179, %rd3182;
	xor.b64  	%rd3184, %rd3177, %rd3183;
	not.b64 	%rd3185, %rd3179;
	and.b64  	%rd3186, %rd3180, %rd3185;
	xor.b64  	%rd3187, %rd3178, %rd3186;
	not.b64 	%rd3188, %rd3180;
	and.b64  	%rd3189, %rd3181, %rd3188;
	xor.b64  	%rd3190, %rd3179, %rd3189;
	not.b64 	%rd3191, %rd3181;
	and.b64  	%rd3192, %rd3177, %rd3191;
	xor.b64  	%rd3193, %rd3180, %rd3192;
	not.b64 	%rd3194, %rd3177;
	and.b64  	%rd3195, %rd3178, %rd3194;
	xor.b64  	%rd3196, %rd3181, %rd3195;
	ld.local.u64 	%rd3197, [%rd2+80];
	ld.local.u64 	%rd3198, [%rd2+88];
	ld.local.u64 	%rd3199, [%rd2+96];
	ld.local.u64 	%rd3200, [%rd2+104];
	ld.local.u64 	%rd3201, [%rd2+112];
	not.b64 	%rd3202, %rd3198;
	and.b64  	%rd3203, %rd3199, %rd3202;
	xor.b64  	%rd3204, %rd3197, %rd3203;
	not.b64 	%rd3205, %rd3199;
	and.b64  	%rd3206, %rd3200, %rd3205;
	xor.b64  	%rd3207, %rd3198, %rd3206;
	not.b64 	%rd3208, %rd3200;
	and.b64  	%rd3209, %rd3201, %rd3208;
	xor.b64  	%rd3210, %rd3199, %rd3209;
	not.b64 	%rd3211, %rd3201;
	and.b64  	%rd3212, %rd3197, %rd3211;
	xor.b64  	%rd3213, %rd3200, %rd3212;
	not.b64 	%rd3214, %rd3197;
	and.b64  	%rd3215, %rd3198, %rd3214;
	xor.b64  	%rd3216, %rd3201, %rd3215;
	ld.local.u64 	%rd3217, [%rd2+120];
	ld.local.u64 	%rd3218, [%rd2+128];
	ld.local.u64 	%rd3219, [%rd2+136];
	ld.local.u64 	%rd3220, [%rd2+144];
	ld.local.u64 	%rd3221, [%rd2+152];
	not.b64 	%rd3222, %rd3218;
	and.b64  	%rd3223, %rd3219, %rd3222;
	xor.b64  	%rd3224, %rd3217, %rd3223;
	not.b64 	%rd3225, %rd3219;
	and.b64  	%rd3226, %rd3220, %rd3225;
	xor.b64  	%rd3227, %rd3218, %rd3226;
	not.b64 	%rd3228, %rd3220;
	and.b64  	%rd3229, %rd3221, %rd3228;
	xor.b64  	%rd3230, %rd3219, %rd3229;
	not.b64 	%rd3231, %rd3221;
	and.b64  	%rd3232, %rd3217, %rd3231;
	xor.b64  	%rd3233, %rd3220, %rd3232;
	not.b64 	%rd3234, %rd3217;
	and.b64  	%rd3235, %rd3218, %rd3234;
	xor.b64  	%rd3236, %rd3221, %rd3235;
	ld.local.u64 	%rd3237, [%rd2+160];
	ld.local.u64 	%rd3238, [%rd2+168];
	ld.local.u64 	%rd3239, [%rd2+176];
	ld.local.u64 	%rd3240, [%rd2+184];
	ld.local.u64 	%rd3241, [%rd2+192];
	not.b64 	%rd3242, %rd3238;
	and.b64  	%rd3243, %rd3239, %rd3242;
	xor.b64  	%rd3244, %rd3237, %rd3243;
	not.b64 	%rd3245, %rd3239;
	and.b64  	%rd3246, %rd3240, %rd3245;
	xor.b64  	%rd3247, %rd3238, %rd3246;
	not.b64 	%rd3248, %rd3240;
	and.b64  	%rd3249, %rd3241, %rd3248;
	xor.b64  	%rd3250, %rd3239, %rd3249;
	not.b64 	%rd3251, %rd3241;
	and.b64  	%rd3252, %rd3237, %rd3251;
	xor.b64  	%rd3253, %rd3240, %rd3252;
	not.b64 	%rd3254, %rd3237;
	and.b64  	%rd3255, %rd3238, %rd3254;
	xor.b64  	%rd3256, %rd3241, %rd3255;
	ld.const.u64 	%rd3257, [KECCAK_RC+88];
	xor.b64  	%rd3258, %rd3164, %rd3257;
	xor.b64  	%rd3259, %rd3258, %rd3158;
	xor.b64  	%rd3260, %rd3184, %rd3204;
	xor.b64  	%rd3261, %rd3260, %rd3224;
	xor.b64  	%rd3262, %rd3261, %rd3244;
	xor.b64  	%rd3263, %rd3262, %rd3259;
	xor.b64  	%rd3264, %rd3187, %rd3167;
	xor.b64  	%rd3265, %rd3264, %rd3207;
	xor.b64  	%rd3266, %rd3265, %rd3227;
	xor.b64  	%rd3267, %rd3266, %rd3247;
	xor.b64  	%rd3268, %rd3190, %rd3170;
	xor.b64  	%rd3269, %rd3268, %rd3210;
	xor.b64  	%rd3270, %rd3269, %rd3230;
	xor.b64  	%rd3271, %rd3270, %rd3250;
	xor.b64  	%rd3272, %rd3193, %rd3173;
	xor.b64  	%rd3273, %rd3272, %rd3213;
	xor.b64  	%rd3274, %rd3273, %rd3233;
	xor.b64  	%rd3275, %rd3274, %rd3253;
	xor.b64  	%rd3276, %rd3196, %rd3176;
	xor.b64  	%rd3277, %rd3276, %rd3216;
	xor.b64  	%rd3278, %rd3277, %rd3236;
	xor.b64  	%rd3279, %rd3278, %rd3256;
	mov.b64 	{%r463, %r464}, %rd3267;
	shf.l.wrap.b32 	%r465, %r463, %r464, 1;
	shf.l.wrap.b32 	%r466, %r464, %r463, 1;
	mov.b64 	%rd3280, {%r466, %r465};
	xor.b64  	%rd3281, %rd3280, %rd3279;
	xor.b64  	%rd3282, %rd3281, %rd3259;
	st.local.u64 	[%rd2], %rd3282;
	xor.b64  	%rd3283, %rd3281, %rd3184;
	st.local.u64 	[%rd2+40], %rd3283;
	xor.b64  	%rd3284, %rd3281, %rd3204;
	st.local.u64 	[%rd2+80], %rd3284;
	xor.b64  	%rd3285, %rd3281, %rd3224;
	st.local.u64 	[%rd2+120], %rd3285;
	xor.b64  	%rd3286, %rd3281, %rd3244;
	st.local.u64 	[%rd2+160], %rd3286;
	mov.b64 	{%r467, %r468}, %rd3271;
	shf.l.wrap.b32 	%r469, %r467, %r468, 1;
	shf.l.wrap.b32 	%r470, %r468, %r467, 1;
	mov.b64 	%rd3287, {%r470, %r469};
	xor.b64  	%rd3288, %rd3287, %rd3263;
	xor.b64  	%rd3289, %rd3288, %rd3167;
	st.local.u64 	[%rd2+8], %rd3289;
	xor.b64  	%rd3290, %rd3288, %rd3187;
	st.local.u64 	[%rd2+48], %rd3290;
	xor.b64  	%rd3291, %rd3288, %rd3207;
	st.local.u64 	[%rd2+88], %rd3291;
	xor.b64  	%rd3292, %rd3288, %rd3227;
	st.local.u64 	[%rd2+128], %rd3292;
	xor.b64  	%rd3293, %rd3288, %rd3247;
	st.local.u64 	[%rd2+168], %rd3293;
	mov.b64 	{%r471, %r472}, %rd3275;
	shf.l.wrap.b32 	%r473, %r471, %r472, 1;
	shf.l.wrap.b32 	%r474, %r472, %r471, 1;
	mov.b64 	%rd3294, {%r474, %r473};
	xor.b64  	%rd3295, %rd3294, %rd3267;
	xor.b64  	%rd3296, %rd3295, %rd3170;
	st.local.u64 	[%rd2+16], %rd3296;
	xor.b64  	%rd3297, %rd3295, %rd3190;
	st.local.u64 	[%rd2+56], %rd3297;
	xor.b64  	%rd3298, %rd3295, %rd3210;
	st.local.u64 	[%rd2+96], %rd3298;
	xor.b64  	%rd3299, %rd3295, %rd3230;
	st.local.u64 	[%rd2+136], %rd3299;
	xor.b64  	%rd3300, %rd3295, %rd3250;
	st.local.u64 	[%rd2+176], %rd3300;
	mov.b64 	{%r475, %r476}, %rd3279;
	shf.l.wrap.b32 	%r477, %r475, %r476, 1;
	shf.l.wrap.b32 	%r478, %r476, %r475, 1;
	mov.b64 	%rd3301, {%r478, %r477};
	xor.b64  	%rd3302, %rd3301, %rd3271;
	xor.b64  	%rd3303, %rd3302, %rd3173;
	st.local.u64 	[%rd2+24], %rd3303;
	xor.b64  	%rd3304, %rd3302, %rd3193;
	st.local.u64 	[%rd2+64], %rd3304;
	xor.b64  	%rd3305, %rd3302, %rd3213;
	st.local.u64 	[%rd2+104], %rd3305;
	xor.b64  	%rd3306, %rd3302, %rd3233;
	st.local.u64 	[%rd2+144], %rd3306;
	xor.b64  	%rd3307, %rd3302, %rd3253;
	st.local.u64 	[%rd2+184], %rd3307;
	mov.b64 	{%r479, %r480}, %rd3263;
	shf.l.wrap.b32 	%r481, %r479, %r480, 1;
	shf.l.wrap.b32 	%r482, %r480, %r479, 1;
	mov.b64 	%rd3308, {%r482, %r481};
	xor.b64  	%rd3309, %rd3308, %rd3275;
	xor.b64  	%rd3310, %rd3309, %rd3176;
	st.local.u64 	[%rd2+32], %rd3310;
	xor.b64  	%rd3311, %rd3309, %rd3196;
	st.local.u64 	[%rd2+72], %rd3311;
	xor.b64  	%rd3312, %rd3309, %rd3216;
	st.local.u64 	[%rd2+112], %rd3312;
	xor.b64  	%rd3313, %rd3309, %rd3236;
	st.local.u64 	[%rd2+152], %rd3313;
	xor.b64  	%rd3314, %rd3309, %rd3256;
	st.local.u64 	[%rd2+192], %rd3314;
	ld.local.u64 	%rd3315, [%rd244];
	shr.u64 	%rd3316, %rd3289, %r126;
	shl.b64 	%rd3317, %rd3289, %r127;
	or.b64  	%rd3318, %rd3317, %rd3316;
	st.local.u64 	[%rd244], %rd3318;
	ld.local.u64 	%rd3319, [%rd250];
	shr.u64 	%rd3320, %rd3315, %r131;
	shl.b64 	%rd3321, %rd3315, %r132;
	or.b64  	%rd3322, %rd3321, %rd3320;
	st.local.u64 	[%rd250], %rd3322;
	ld.local.u64 	%rd3323, [%rd256];
	shr.u64 	%rd3324, %rd3319, %r136;
	shl.b64 	%rd3325, %rd3319, %r137;
	or.b64  	%rd3326, %rd3325, %rd3324;
	st.local.u64 	[%rd256], %rd3326;
	ld.local.u64 	%rd3327, [%rd262];
	shr.u64 	%rd3328, %rd3323, %r141;
	shl.b64 	%rd3329, %rd3323, %r142;
	or.b64  	%rd3330, %rd3329, %rd3328;
	st.local.u64 	[%rd262], %rd3330;
	ld.local.u64 	%rd3331, [%rd268];
	shr.u64 	%rd3332, %rd3327, %r146;
	shl.b64 	%rd3333, %rd3327, %r147;
	or.b64  	%rd3334, %rd3333, %rd3332;
	st.local.u64 	[%rd268], %rd3334;
	ld.local.u64 	%rd3335, [%rd274];
	shr.u64 	%rd3336, %rd3331, %r151;
	shl.b64 	%rd3337, %rd3331, %r152;
	or.b64  	%rd3338, %rd3337, %rd3336;
	st.local.u64 	[%rd274], %rd3338;
	ld.local.u64 	%rd3339, [%rd280];
	shr.u64 	%rd3340, %rd3335, %r156;
	shl.b64 	%rd3341, %rd3335, %r157;
	or.b64  	%rd3342, %rd3341, %rd3340;
	st.local.u64 	[%rd280], %rd3342;
	ld.local.u64 	%rd3343, [%rd286];
	shr.u64 	%rd3344, %rd3339, %r161;
	shl.b64 	%rd3345, %rd3339, %r162;
	or.b64  	%rd3346, %rd3345, %rd3344;
	st.local.u64 	[%rd286], %rd3346;
	ld.local.u64 	%rd3347, [%rd292];
	shr.u64 	%rd3348, %rd3343, %r166;
	shl.b64 	%rd3349, %rd3343, %r167;
	or.b64  	%rd3350, %rd3349, %rd3348;
	st.local.u64 	[%rd292], %rd3350;
	ld.local.u64 	%rd3351, [%rd298];
	shr.u64 	%rd3352, %rd3347, %r171;
	shl.b64 	%rd3353, %rd3347, %r172;
	or.b64  	%rd3354, %rd3353, %rd3352;
	st.local.u64 	[%rd298], %rd3354;
	ld.local.u64 	%rd3355, [%rd304];
	shr.u64 	%rd3356, %rd3351, %r176;
	shl.b64 	%rd3357, %rd3351, %r177;
	or.b64  	%rd3358, %rd3357, %rd3356;
	st.local.u64 	[%rd304], %rd3358;
	ld.local.u64 	%rd3359, [%rd310];
	shr.u64 	%rd3360, %rd3355, %r181;
	shl.b64 	%rd3361, %rd3355, %r182;
	or.b64  	%rd3362, %rd3361, %rd3360;
	st.local.u64 	[%rd310], %rd3362;
	ld.local.u64 	%rd3363, [%rd316];
	shr.u64 	%rd3364, %rd3359, %r186;
	shl.b64 	%rd3365, %rd3359, %r187;
	or.b64  	%rd3366, %rd3365, %rd3364;
	st.local.u64 	[%rd316], %rd3366;
	ld.local.u64 	%rd3367, [%rd322];
	shr.u64 	%rd3368, %rd3363, %r191;
	shl.b64 	%rd3369, %rd3363, %r192;
	or.b64  	%rd3370, %rd3369, %rd3368;
	st.local.u64 	[%rd322], %rd3370;
	ld.local.u64 	%rd3371, [%rd328];
	shr.u64 	%rd3372, %rd3367, %r196;
	shl.b64 	%rd3373, %rd3367, %r197;
	or.b64  	%rd3374, %rd3373, %rd3372;
	st.local.u64 	[%rd328], %rd3374;
	ld.local.u64 	%rd3375, [%rd334];
	shr.u64 	%rd3376, %rd3371, %r201;
	shl.b64 	%rd3377, %rd3371, %r202;
	or.b64  	%rd3378, %rd3377, %rd3376;
	st.local.u64 	[%rd334], %rd3378;
	ld.local.u64 	%rd3379, [%rd340];
	shr.u64 	%rd3380, %rd3375, %r206;
	shl.b64 	%rd3381, %rd3375, %r207;
	or.b64  	%rd3382, %rd3381, %rd3380;
	st.local.u64 	[%rd340], %rd3382;
	ld.local.u64 	%rd3383, [%rd346];
	shr.u64 	%rd3384, %rd3379, %r211;
	shl.b64 	%rd3385, %rd3379, %r212;
	or.b64  	%rd3386, %rd3385, %rd3384;
	st.local.u64 	[%rd346], %rd3386;
	ld.local.u64 	%rd3387, [%rd352];
	shr.u64 	%rd3388, %rd3383, %r216;
	shl.b64 	%rd3389, %rd3383, %r217;
	or.b64  	%rd3390, %rd3389, %rd3388;
	st.local.u64 	[%rd352], %rd3390;
	ld.local.u64 	%rd3391, [%rd358];
	shr.u64 	%rd3392, %rd3387, %r221;
	shl.b64 	%rd3393, %rd3387, %r222;
	or.b64  	%rd3394, %rd3393, %rd3392;
	st.local.u64 	[%rd358], %rd3394;
	ld.local.u64 	%rd3395, [%rd364];
	shr.u64 	%rd3396, %rd3391, %r226;
	shl.b64 	%rd3397, %rd3391, %r227;
	or.b64  	%rd3398, %rd3397, %rd3396;
	st.local.u64 	[%rd364], %rd3398;
	ld.local.u64 	%rd3399, [%rd370];
	shr.u64 	%rd3400, %rd3395, %r231;
	shl.b64 	%rd3401, %rd3395, %r232;
	or.b64  	%rd3402, %rd3401, %rd3400;
	st.local.u64 	[%rd370], %rd3402;
	ld.local.u64 	%rd3403, [%rd376];
	shr.u64 	%rd3404, %rd3399, %r236;
	shl.b64 	%rd3405, %rd3399, %r237;
	or.b64  	%rd3406, %rd3405, %rd3404;
	st.local.u64 	[%rd376], %rd3406;
	shr.u64 	%rd3407, %rd3403, %r241;
	shl.b64 	%rd3408, %rd3403, %r242;
	or.b64  	%rd3409, %rd3408, %rd3407;
	st.local.u64 	[%rd382], %rd3409;
	ld.local.u64 	%rd3410, [%rd2];
	ld.local.u64 	%rd3411, [%rd2+8];
	ld.local.u64 	%rd3412, [%rd2+16];
	ld.local.u64 	%rd3413, [%rd2+24];
	ld.local.u64 	%rd3414, [%rd2+32];
	not.b64 	%rd3415, %rd3411;
	and.b64  	%rd3416, %rd3412, %rd3415;
	not.b64 	%rd3417, %rd3412;
	and.b64  	%rd3418, %rd3413, %rd3417;
	xor.b64  	%rd3419, %rd3411, %rd3418;
	not.b64 	%rd3420, %rd3413;
	and.b64  	%rd3421, %rd3414, %rd3420;
	xor.b64  	%rd3422, %rd3412, %rd3421;
	not.b64 	%rd3423, %rd3414;
	and.b64  	%rd3424, %rd3410, %rd3423;
	xor.b64  	%rd3425, %rd3413, %rd3424;
	not.b64 	%rd3426, %rd3410;
	and.b64  	%rd3427, %rd3411, %rd3426;
	xor.b64  	%rd3428, %rd3414, %rd3427;
	ld.local.u64 	%rd3429, [%rd2+40];
	ld.local.u64 	%rd3430, [%rd2+48];
	ld.local.u64 	%rd3431, [%rd2+56];
	ld.local.u64 	%rd3432, [%rd2+64];
	ld.local.u64 	%rd3433, [%rd2+72];
	not.b64 	%rd3434, %rd3430;
	and.b64  	%rd3435, %rd3431, %rd3434;
	xor.b64  	%rd3436, %rd3429, %rd3435;
	not.b64 	%rd3437, %rd3431;
	and.b64  	%rd3438, %rd3432, %rd3437;
	xor.b64  	%rd3439, %rd3430, %rd3438;
	not.b64 	%rd3440, %rd3432;
	and.b64  	%rd3441, %rd3433, %rd3440;
	xor.b64  	%rd3442, %rd3431, %rd3441;
	not.b64 	%rd3443, %rd3433;
	and.b64  	%rd3444, %rd3429, %rd3443;
	xor.b64  	%rd3445, %rd3432, %rd3444;
	not.b64 	%rd3446, %rd3429;
	and.b64  	%rd3447, %rd3430, %rd3446;
	xor.b64  	%rd3448, %rd3433, %rd3447;
	ld.local.u64 	%rd3449, [%rd2+80];
	ld.local.u64 	%rd3450, [%rd2+88];
	ld.local.u64 	%rd3451, [%rd2+96];
	ld.local.u64 	%rd3452, [%rd2+104];
	ld.local.u64 	%rd3453, [%rd2+112];
	not.b64 	%rd3454, %rd3450;
	and.b64  	%rd3455, %rd3451, %rd3454;
	xor.b64  	%rd3456, %rd3449, %rd3455;
	not.b64 	%rd3457, %rd3451;
	and.b64  	%rd3458, %rd3452, %rd3457;
	xor.b64  	%rd3459, %rd3450, %rd3458;
	not.b64 	%rd3460, %rd3452;
	and.b64  	%rd3461, %rd3453, %rd3460;
	xor.b64  	%rd3462, %rd3451, %rd3461;
	not.b64 	%rd3463, %rd3453;
	and.b64  	%rd3464, %rd3449, %rd3463;
	xor.b64  	%rd3465, %rd3452, %rd3464;
	not.b64 	%rd3466, %rd3449;
	and.b64  	%rd3467, %rd3450, %rd3466;
	xor.b64  	%rd3468, %rd3453, %rd3467;
	ld.local.u64 	%rd3469, [%rd2+120];
	ld.local.u64 	%rd3470, [%rd2+128];
	ld.local.u64 	%rd3471, [%rd2+136];
	ld.local.u64 	%rd3472, [%rd2+144];
	ld.local.u64 	%rd3473, [%rd2+152];
	not.b64 	%rd3474, %rd3470;
	and.b64  	%rd3475, %rd3471, %rd3474;
	xor.b64  	%rd3476, %rd3469, %rd3475;
	not.b64 	%rd3477, %rd3471;
	and.b64  	%rd3478, %rd3472, %rd3477;
	xor.b64  	%rd3479, %rd3470, %rd3478;
	not.b64 	%rd3480, %rd3472;
	and.b64  	%rd3481, %rd3473, %rd3480;
	xor.b64  	%rd3482, %rd3471, %rd3481;
	not.b64 	%rd3483, %rd3473;
	and.b64  	%rd3484, %rd3469, %rd3483;
	xor.b64  	%rd3485, %rd3472, %rd3484;
	not.b64 	%rd3486, %rd3469;
	and.b64  	%rd3487, %rd3470, %rd3486;
	xor.b64  	%rd3488, %rd3473, %rd3487;
	ld.local.u64 	%rd3489, [%rd2+160];
	ld.local.u64 	%rd3490, [%rd2+168];
	ld.local.u64 	%rd3491, [%rd2+176];
	ld.local.u64 	%rd3492, [%rd2+184];
	ld.local.u64 	%rd3493, [%rd2+192];
	not.b64 	%rd3494, %rd3490;
	and.b64  	%rd3495, %rd3491, %rd3494;
	xor.b64  	%rd3496, %rd3489, %rd3495;
	not.b64 	%rd3497, %rd3491;
	and.b64  	%rd3498, %rd3492, %rd3497;
	xor.b64  	%rd3499, %rd3490, %rd3498;
	not.b64 	%rd3500, %rd3492;
	and.b64  	%rd3501, %rd3493, %rd3500;
	xor.b64  	%rd3502, %rd3491, %rd3501;
	not.b64 	%rd3503, %rd3493;
	and.b64  	%rd3504, %rd3489, %rd3503;
	xor.b64  	%rd3505, %rd3492, %rd3504;
	not.b64 	%rd3506, %rd3489;
	and.b64  	%rd3507, %rd3490, %rd3506;
	xor.b64  	%rd3508, %rd3493, %rd3507;
	ld.const.u64 	%rd3509, [KECCAK_RC+96];
	xor.b64  	%rd3510, %rd3416, %rd3509;
	xor.b64  	%rd3511, %rd3510, %rd3410;
	xor.b64  	%rd3512, %rd3436, %rd3456;
	xor.b64  	%rd3513, %rd3512, %rd3476;
	xor.b64  	%rd3514, %rd3513, %rd3496;
	xor.b64  	%rd3515, %rd3514, %rd3511;
	xor.b64  	%rd3516, %rd3439, %rd3419;
	xor.b64  	%rd3517, %rd3516, %rd3459;
	xor.b64  	%rd3518, %rd3517, %rd3479;
	xor.b64  	%rd3519, %rd3518, %rd3499;
	xor.b64  	%rd3520, %rd3442, %rd3422;
	xor.b64  	%rd3521, %rd3520, %rd3462;
	xor.b64  	%rd3522, %rd3521, %rd3482;
	xor.b64  	%rd3523, %rd3522, %rd3502;
	xor.b64  	%rd3524, %rd3445, %rd3425;
	xor.b64  	%rd3525, %rd3524, %rd3465;
	xor.b64  	%rd3526, %rd3525, %rd3485;
	xor.b64  	%rd3527, %rd3526, %rd3505;
	xor.b64  	%rd3528, %rd3448, %rd3428;
	xor.b64  	%rd3529, %rd3528, %rd3468;
	xor.b64  	%rd3530, %rd3529, %rd3488;
	xor.b64  	%rd3531, %rd3530, %rd3508;
	mov.b64 	{%r483, %r484}, %rd3519;
	shf.l.wrap.b32 	%r485, %r483, %r484, 1;
	shf.l.wrap.b32 	%r486, %r484, %r483, 1;
	mov.b64 	%rd3532, {%r486, %r485};
	xor.b64  	%rd3533, %rd3532, %rd3531;
	xor.b64  	%rd3534, %rd3533, %rd3511;
	st.local.u64 	[%rd2], %rd3534;
	xor.b64  	%rd3535, %rd3533, %rd3436;
	st.local.u64 	[%rd2+40], %rd3535;
	xor.b64  	%rd3536, %rd3533, %rd3456;
	st.local.u64 	[%rd2+80], %rd3536;
	xor.b64  	%rd3537, %rd3533, %rd3476;
	st.local.u64 	[%rd2+120], %rd3537;
	xor.b64  	%rd3538, %rd3533, %rd3496;
	st.local.u64 	[%rd2+160], %rd3538;
	mov.b64 	{%r487, %r488}, %rd3523;
	shf.l.wrap.b32 	%r489, %r487, %r488, 1;
	shf.l.wrap.b32 	%r490, %r488, %r487, 1;
	mov.b64 	%rd3539, {%r490, %r489};
	xor.b64  	%rd3540, %rd3539, %rd3515;
	xor.b64  	%rd3541, %rd3540, %rd3419;
	st.local.u64 	[%rd2+8], %rd3541;
	xor.b64  	%rd3542, %rd3540, %rd3439;
	st.local.u64 	[%rd2+48], %rd3542;
	xor.b64  	%rd3543, %rd3540, %rd3459;
	st.local.u64 	[%rd2+88], %rd3543;
	xor.b64  	%rd3544, %rd3540, %rd3479;
	st.local.u64 	[%rd2+128], %rd3544;
	xor.b64  	%rd3545, %rd3540, %rd3499;
	st.local.u64 	[%rd2+168], %rd3545;
	mov.b64 	{%r491, %r492}, %rd3527;
	shf.l.wrap.b32 	%r493, %r491, %r492, 1;
	shf.l.wrap.b32 	%r494, %r492, %r491, 1;
	mov.b64 	%rd3546, {%r494, %r493};
	xor.b64  	%rd3547, %rd3546, %rd3519;
	xor.b64  	%rd3548, %rd3547, %rd3422;
	st.local.u64 	[%rd2+16], %rd3548;
	xor.b64  	%rd3549, %rd3547, %rd3442;
	st.local.u64 	[%rd2+56], %rd3549;
	xor.b64  	%rd3550, %rd3547, %rd3462;
	st.local.u64 	[%rd2+96], %rd3550;
	xor.b64  	%rd3551, %rd3547, %rd3482;
	st.local.u64 	[%rd2+136], %rd3551;
	xor.b64  	%rd3552, %rd3547, %rd3502;
	st.local.u64 	[%rd2+176], %rd3552;
	mov.b64 	{%r495, %r496}, %rd3531;
	shf.l.wrap.b32 	%r497, %r495, %r496, 1;
	shf.l.wrap.b32 	%r498, %r496, %r495, 1;
	mov.b64 	%rd3553, {%r498, %r497};
	xor.b64  	%rd3554, %rd3553, %rd3523;
	xor.b64  	%rd3555, %rd3554, %rd3425;
	st.local.u64 	[%rd2+24], %rd3555;
	xor.b64  	%rd3556, %rd3554, %rd3445;
	st.local.u64 	[%rd2+64], %rd3556;
	xor.b64  	%rd3557, %rd3554, %rd3465;
	st.local.u64 	[%rd2+104], %rd3557;
	xor.b64  	%rd3558, %rd3554, %rd3485;
	st.local.u64 	[%rd2+144], %rd3558;
	xor.b64  	%rd3559, %rd3554, %rd3505;
	st.local.u64 	[%rd2+184], %rd3559;
	mov.b64 	{%r499, %r500}, %rd3515;
	shf.l.wrap.b32 	%r501, %r499, %r500, 1;
	shf.l.wrap.b32 	%r502, %r500, %r499, 1;
	mov.b64 	%rd3560, {%r502, %r501};
	xor.b64  	%rd3561, %rd3560, %rd3527;
	xor.b64  	%rd3562, %rd3561, %rd3428;
	st.local.u64 	[%rd2+32], %rd3562;
	xor.b64  	%rd3563, %rd3561, %rd3448;
	st.local.u64 	[%rd2+72], %rd3563;
	xor.b64  	%rd3564, %rd3561, %rd3468;
	st.local.u64 	[%rd2+112], %rd3564;
	xor.b64  	%rd3565, %rd3561, %rd3488;
	st.local.u64 	[%rd2+152], %rd3565;
	xor.b64  	%rd3566, %rd3561, %rd3508;
	st.local.u64 	[%rd2+192], %rd3566;
	ld.local.u64 	%rd3567, [%rd244];
	shr.u64 	%rd3568, %rd3541, %r126;
	shl.b64 	%rd3569, %rd3541, %r127;
	or.b64  	%rd3570, %rd3569, %rd3568;
	st.local.u64 	[%rd244], %rd3570;
	ld.local.u64 	%rd3571, [%rd250];
	shr.u64 	%rd3572, %rd3567, %r131;
	shl.b64 	%rd3573, %rd3567, %r132;
	or.b64  	%rd3574, %rd3573, %rd3572;
	st.local.u64 	[%rd250], %rd3574;
	ld.local.u64 	%rd3575, [%rd256];
	shr.u64 	%rd3576, %rd3571, %r136;
	shl.b64 	%rd3577, %rd3571, %r137;
	or.b64  	%rd3578, %rd3577, %rd3576;
	st.local.u64 	[%rd256], %rd3578;
	ld.local.u64 	%rd3579, [%rd262];
	shr.u64 	%rd3580, %rd3575, %r141;
	shl.b64 	%rd3581, %rd3575, %r142;
	or.b64  	%rd3582, %rd3581, %rd3580;
	st.local.u64 	[%rd262], %rd3582;
	ld.local.u64 	%rd3583, [%rd268];
	shr.u64 	%rd3584, %rd3579, %r146;
	shl.b64 	%rd3585, %rd3579, %r147;
	or.b64  	%rd3586, %rd3585, %rd3584;
	st.local.u64 	[%rd268], %rd3586;
	ld.local.u64 	%rd3587, [%rd274];
	shr.u64 	%rd3588, %rd3583, %r151;
	shl.b64 	%rd3589, %rd3583, %r152;
	or.b64  	%rd3590, %rd3589, %rd3588;
	st.local.u64 	[%rd274], %rd3590;
	ld.local.u64 	%rd3591, [%rd280];
	shr.u64 	%rd3592, %rd3587, %r156;
	shl.b64 	%rd3593, %rd3587, %r157;
	or.b64  	%rd3594, %rd3593, %rd3592;
	st.local.u64 	[%rd280], %rd3594;
	ld.local.u64 	%rd3595, [%rd286];
	shr.u64 	%rd3596, %rd3591, %r161;
	shl.b64 	%rd3597, %rd3591, %r162;
	or.b64  	%rd3598, %rd3597, %rd3596;
	st.local.u64 	[%rd286], %rd3598;
	ld.local.u64 	%rd3599, [%rd292];
	shr.u64 	%rd3600, %rd3595, %r166;
	shl.b64 	%rd3601, %rd3595, %r167;
	or.b64  	%rd3602, %rd3601, %rd3600;
	st.local.u64 	[%rd292], %rd3602;
	ld.local.u64 	%rd3603, [%rd298];
	shr.u64 	%rd3604, %rd3599, %r171;
	shl.b64 	%rd3605, %rd3599, %r172;
	or.b64  	%rd3606, %rd3605, %rd3604;
	st.local.u64 	[%rd298], %rd3606;
	ld.local.u64 	%rd3607, [%rd304];
	shr.u64 	%rd3608, %rd3603, %r176;
	shl.b64 	%rd3609, %rd3603, %r177;
	or.b64  	%rd3610, %rd3609, %rd3608;
	st.local.u64 	[%rd304], %rd3610;
	ld.local.u64 	%rd3611, [%rd310];
	shr.u64 	%rd3612, %rd3607, %r181;
	shl.b64 	%rd3613, %rd3607, %r182;
	or.b64  	%rd3614, %rd3613, %rd3612;
	st.local.u64 	[%rd310], %rd3614;
	ld.local.u64 	%rd3615, [%rd316];
	shr.u64 	%rd3616, %rd3611, %r186;
	shl.b64 	%rd3617, %rd3611, %r187;
	or.b64  	%rd3618, %rd3617, %rd3616;
	st.local.u64 	[%rd316], %rd3618;
	ld.local.u64 	%rd3619, [%rd322];
	shr.u64 	%rd3620, %rd3615, %r191;
	shl.b64 	%rd3621, %rd3615, %r192;
	or.b64  	%rd3622, %rd3621, %rd3620;
	st.local.u64 	[%rd322], %rd3622;
	ld.local.u64 	%rd3623, [%rd328];
	shr.u64 	%rd3624, %rd3619, %r196;
	shl.b64 	%rd3625, %rd3619, %r197;
	or.b64  	%rd3626, %rd3625, %rd3624;
	st.local.u64 	[%rd328], %rd3626;
	ld.local.u64 	%rd3627, [%rd334];
	shr.u64 	%rd3628, %rd3623, %r201;
	shl.b64 	%rd3629, %rd3623, %r202;
	or.b64  	%rd3630, %rd3629, %rd3628;
	st.local.u64 	[%rd334], %rd3630;
	ld.local.u64 	%rd3631, [%rd340];
	shr.u64 	%rd3632, %rd3627, %r206;
	shl.b64 	%rd3633, %rd3627, %r207;
	or.b64  	%rd3634, %rd3633, %rd3632;
	st.local.u64 	[%rd340], %rd3634;
	ld.local.u64 	%rd3635, [%rd346];
	shr.u64 	%rd3636, %rd3631, %r211;
	shl.b64 	%rd3637, %rd3631, %r212;
	or.b64  	%rd3638, %rd3637, %rd3636;
	st.local.u64 	[%rd346], %rd3638;
	ld.local.u64 	%rd3639, [%rd352];
	shr.u64 	%rd3640, %rd3635, %r216;
	shl.b64 	%rd3641, %rd3635, %r217;
	or.b64  	%rd3642, %rd3641, %rd3640;
	st.local.u64 	[%rd352], %rd3642;
	ld.local.u64 	%rd3643, [%rd358];
	shr.u64 	%rd3644, %rd3639, %r221;
	shl.b64 	%rd3645, %rd3639, %r222;
	or.b64  	%rd3646, %rd3645, %rd3644;
	st.local.u64 	[%rd358], %rd3646;
	ld.local.u64 	%rd3647, [%rd364];
	shr.u64 	%rd3648, %rd3643, %r226;
	shl.b64 	%rd3649, %rd3643, %r227;
	or.b64  	%rd3650, %rd3649, %rd3648;
	st.local.u64 	[%rd364], %rd3650;
	ld.local.u64 	%rd3651, [%rd370];
	shr.u64 	%rd3652, %rd3647, %r231;
	shl.b64 	%rd3653, %rd3647, %r232;
	or.b64  	%rd3654, %rd3653, %rd3652;
	st.local.u64 	[%rd370], %rd3654;
	ld.local.u64 	%rd3655, [%rd376];
	shr.u64 	%rd3656, %rd3651, %r236;
	shl.b64 	%rd3657, %rd3651, %r237;
	or.b64  	%rd3658, %rd3657, %rd3656;
	st.local.u64 	[%rd376], %rd3658;
	shr.u64 	%rd3659, %rd3655, %r241;
	shl.b64 	%rd3660, %rd3655, %r242;
	or.b64  	%rd3661, %rd3660, %rd3659;
	st.local.u64 	[%rd382], %rd3661;
	ld.local.u64 	%rd3662, [%rd2];
	ld.local.u64 	%rd3663, [%rd2+8];
	ld.local.u64 	%rd3664, [%rd2+16];
	ld.local.u64 	%rd3665, [%rd2+24];
	ld.local.u64 	%rd3666, [%rd2+32];
	not.b64 	%rd3667, %rd3663;
	and.b64  	%rd3668, %rd3664, %rd3667;
	not.b64 	%rd3669, %rd3664;
	and.b64  	%rd3670, %rd3665, %rd3669;
	xor.b64  	%rd3671, %rd3663, %rd3670;
	not.b64 	%rd3672, %rd3665;
	and.b64  	%rd3673, %rd3666, %rd3672;
	xor.b64  	%rd3674, %rd3664, %rd3673;
	not.b64 	%rd3675, %rd3666;
	and.b64  	%rd3676, %rd3662, %rd3675;
	xor.b64  	%rd3677, %rd3665, %rd3676;
	not.b64 	%rd3678, %rd3662;
	and.b64  	%rd3679, %rd3663, %rd3678;
	xor.b64  	%rd3680, %rd3666, %rd3679;
	ld.local.u64 	%rd3681, [%rd2+40];
	ld.local.u64 	%rd3682, [%rd2+48];
	ld.local.u64 	%rd3683, [%rd2+56];
	ld.local.u64 	%rd3684, [%rd2+64];
	ld.local.u64 	%rd3685, [%rd2+72];
	not.b64 	%rd3686, %rd3682;
	and.b64  	%rd3687, %rd3683, %rd3686;
	xor.b64  	%rd3688, %rd3681, %rd3687;
	not.b64 	%rd3689, %rd3683;
	and.b64  	%rd3690, %rd3684, %rd3689;
	xor.b64  	%rd3691, %rd3682, %rd3690;
	not.b64 	%rd3692, %rd3684;
	and.b64  	%rd3693, %rd3685, %rd3692;
	xor.b64  	%rd3694, %rd3683, %rd3693;
	not.b64 	%rd3695, %rd3685;
	and.b64  	%rd3696, %rd3681, %rd3695;
	xor.b64  	%rd3697, %rd3684, %rd3696;
	not.b64 	%rd3698, %rd3681;
	and.b64  	%rd3699, %rd3682, %rd3698;
	xor.b64  	%rd3700, %rd3685, %rd3699;
	ld.local.u64 	%rd3701, [%rd2+80];
	ld.local.u64 	%rd3702, [%rd2+88];
	ld.local.u64 	%rd3703, [%rd2+96];
	ld.local.u64 	%rd3704, [%rd2+104];
	ld.local.u64 	%rd3705, [%rd2+112];
	not.b64 	%rd3706, %rd3702;
	and.b64  	%rd3707, %rd3703, %rd3706;
	xor.b64  	%rd3708, %rd3701, %rd3707;
	not.b64 	%rd3709, %rd3703;
	and.b64  	%rd3710, %rd3704, %rd3709;
	xor.b64  	%rd3711, %rd3702, %rd3710;
	not.b64 	%rd3712, %rd3704;
	and.b64  	%rd3713, %rd3705, %rd3712;
	xor.b64  	%rd3714, %rd3703, %rd3713;
	not.b64 	%rd3715, %rd3705;
	and.b64  	%rd3716, %rd3701, %rd3715;
	xor.b64  	%rd3717, %rd3704, %rd3716;
	not.b64 	%rd3718, %rd3701;
	and.b64  	%rd3719, %rd3702, %rd3718;
	xor.b64  	%rd3720, %rd3705, %rd3719;
	ld.local.u64 	%rd3721, [%rd2+120];
	ld.local.u64 	%rd3722, [%rd2+128];
	ld.local.u64 	%rd3723, [%rd2+136];
	ld.local.u64 	%rd3724, [%rd2+144];
	ld.local.u64 	%rd3725, [%rd2+152];
	not.b64 	%rd3726, %rd3722;
	and.b64  	%rd3727, %rd3723, %rd3726;
	xor.b64  	%rd3728, %rd3721, %rd3727;
	not.b64 	%rd3729, %rd3723;
	and.b64  	%rd3730, %rd3724, %rd3729;
	xor.b64  	%rd3731, %rd3722, %rd3730;
	not.b64 	%rd3732, %rd3724;
	and.b64  	%rd3733, %rd3725, %rd3732;
	xor.b64  	%rd3734, %rd3723, %rd3733;
	not.b64 	%rd3735, %rd3725;
	and.b64  	%rd3736, %rd3721, %rd3735;
	xor.b64  	%rd3737, %rd3724, %rd3736;
	not.b64 	%rd3738, %rd3721;
	and.b64  	%rd3739, %rd3722, %rd3738;
	xor.b64  	%rd3740, %rd3725, %rd3739;
	ld.local.u64 	%rd3741, [%rd2+160];
	ld.local.u64 	%rd3742, [%rd2+168];
	ld.local.u64 	%rd3743, [%rd2+176];
	ld.local.u64 	%rd3744, [%rd2+184];
	ld.local.u64 	%rd3745, [%rd2+192];
	not.b64 	%rd3746, %rd3742;
	and.b64  	%rd3747, %rd3743, %rd3746;
	xor.b64  	%rd3748, %rd3741, %rd3747;
	not.b64 	%rd3749, %rd3743;
	and.b64  	%rd3750, %rd3744, %rd3749;
	xor.b64  	%rd3751, %rd3742, %rd3750;
	not.b64 	%rd3752, %rd3744;
	and.b64  	%rd3753, %rd3745, %rd3752;
	xor.b64  	%rd3754, %rd3743, %rd3753;
	not.b64 	%rd3755, %rd3745;
	and.b64  	%rd3756, %rd3741, %rd3755;
	xor.b64  	%rd3757, %rd3744, %rd3756;
	not.b64 	%rd3758, %rd3741;
	and.b64  	%rd3759, %rd3742, %rd3758;
	xor.b64  	%rd3760, %rd3745, %rd3759;
	ld.const.u64 	%rd3761, [KECCAK_RC+104];
	xor.b64  	%rd3762, %rd3668, %rd3761;
	xor.b64  	%rd3763, %rd3762, %rd3662;
	xor.b64  	%rd3764, %rd3688, %rd3708;
	xor.b64  	%rd3765, %rd3764, %rd3728;
	xor.b64  	%rd3766, %rd3765, %rd3748;
	xor.b64  	%rd3767, %rd3766, %rd3763;
	xor.b64  	%rd3768, %rd3691, %rd3671;
	xor.b64  	%rd3769, %rd3768, %rd3711;
	xor.b64  	%rd3770, %rd3769, %rd3731;
	xor.b64  	%rd3771, %rd3770, %rd3751;
	xor.b64  	%rd3772, %rd3694, %rd3674;
	xor.b64  	%rd3773, %rd3772, %rd3714;
	xor.b64  	%rd3774, %rd3773, %rd3734;
	xor.b64  	%rd3775, %rd3774, %rd3754;
	xor.b64  	%rd3776, %rd3697, %rd3677;
	xor.b64  	%rd3777, %rd3776, %rd3717;
	xor.b64  	%rd3778, %rd3777, %rd3737;
	xor.b64  	%rd3779, %rd3778, %rd3757;
	xor.b64  	%rd3780, %rd3700, %rd3680;
	xor.b64  	%rd3781, %rd3780, %rd3720;
	xor.b64  	%rd3782, %rd3781, %rd3740;
	xor.b64  	%rd3783, %rd3782, %rd3760;
	mov.b64 	{%r503, %r504}, %rd3771;
	shf.l.wrap.b32 	%r505, %r503, %r504, 1;
	shf.l.wrap.b32 	%r506, %r504, %r503, 1;
	mov.b64 	%rd3784, {%r506, %r505};
	xor.b64  	%rd3785, %rd3784, %rd3783;
	xor.b64  	%rd3786, %rd3785, %rd3763;
	st.local.u64 	[%rd2], %rd3786;
	xor.b64  	%rd3787, %rd3785, %rd3688;
	st.local.u64 	[%rd2+40], %rd3787;
	xor.b64  	%rd3788, %rd3785, %rd3708;
	st.local.u64 	[%rd2+80], %rd3788;
	xor.b64  	%rd3789, %rd3785, %rd3728;
	st.local.u64 	[%rd2+120], %rd3789;
	xor.b64  	%rd3790, %rd3785, %rd3748;
	st.local.u64 	[%rd2+160], %rd3790;
	mov.b64 	{%r507, %r508}, %rd3775;
	shf.l.wrap.b32 	%r509, %r507, %r508, 1;
	shf.l.wrap.b32 	%r510, %r508, %r507, 1;
	mov.b64 	%rd3791, {%r510, %r509};
	xor.b64  	%rd3792, %rd3791, %rd3767;
	xor.b64  	%rd3793, %rd3792, %rd3671;
	st.local.u64 	[%rd2+8], %rd3793;
	xor.b64  	%rd3794, %rd3792, %rd3691;
	st.local.u64 	[%rd2+48], %rd3794;
	xor.b64  	%rd3795, %rd3792, %rd3711;
	st.local.u64 	[%rd2+88], %rd3795;
	xor.b64  	%rd3796, %rd3792, %rd3731;
	st.local.u64 	[%rd2+128], %rd3796;
	xor.b64  	%rd3797, %rd3792, %rd3751;
	st.local.u64 	[%rd2+168], %rd3797;
	mov.b64 	{%r511, %r512}, %rd3779;
	shf.l.wrap.b32 	%r513, %r511, %r512, 1;
	shf.l.wrap.b32 	%r514, %r512, %r511, 1;
	mov.b64 	%rd3798, {%r514, %r513};
	xor.b64  	%rd3799, %rd3798, %rd3771;
	xor.b64  	%rd3800, %rd3799, %rd3674;
	st.local.u64 	[%rd2+16], %rd3800;
	xor.b64  	%rd3801, %rd3799, %rd3694;
	st.local.u64 	[%rd2+56], %rd3801;
	xor.b64  	%rd3802, %rd3799, %rd3714;
	st.local.u64 	[%rd2+96], %rd3802;
	xor.b64  	%rd3803, %rd3799, %rd3734;
	st.local.u64 	[%rd2+136], %rd3803;
	xor.b64  	%rd3804, %rd3799, %rd3754;
	st.local.u64 	[%rd2+176], %rd3804;
	mov.b64 	{%r515, %r516}, %rd3783;
	shf.l.wrap.b32 	%r517, %r515, %r516, 1;
	shf.l.wrap.b32 	%r518, %r516, %r515, 1;
	mov.b64 	%rd3805, {%r518, %r517};
	xor.b64  	%rd3806, %rd3805, %rd3775;
	xor.b64  	%rd3807, %rd3806, %rd3677;
	st.local.u64 	[%rd2+24], %rd3807;
	xor.b64  	%rd3808, %rd3806, %rd3697;
	st.local.u64 	[%rd2+64], %rd3808;
	xor.b64  	%rd3809, %rd3806, %rd3717;
	st.local.u64 	[%rd2+104], %rd3809;
	xor.b64  	%rd3810, %rd3806, %rd3737;
	st.local.u64 	[%rd2+144], %rd3810;
	xor.b64  	%rd3811, %rd3806, %rd3757;
	st.local.u64 	[%rd2+184], %rd3811;
	mov.b64 	{%r519, %r520}, %rd3767;
	shf.l.wrap.b32 	%r521, %r519, %r520, 1;
	shf.l.wrap.b32 	%r522, %r520, %r519, 1;
	mov.b64 	%rd3812, {%r522, %r521};
	xor.b64  	%rd3813, %rd3812, %rd3779;
	xor.b64  	%rd3814, %rd3813, %rd3680;
	st.local.u64 	[%rd2+32], %rd3814;
	xor.b64  	%rd3815, %rd3813, %rd3700;
	st.local.u64 	[%rd2+72], %rd3815;
	xor.b64  	%rd3816, %rd3813, %rd3720;
	st.local.u64 	[%rd2+112], %rd3816;
	xor.b64  	%rd3817, %rd3813, %rd3740;
	st.local.u64 	[%rd2+152], %rd3817;
	xor.b64  	%rd3818, %rd3813, %rd3760;
	st.local.u64 	[%rd2+192], %rd3818;
	ld.local.u64 	%rd3819, [%rd244];
	shr.u64 	%rd3820, %rd3793, %r126;
	shl.b64 	%rd3821, %rd3793, %r127;
	or.b64  	%rd3822, %rd3821, %rd3820;
	st.local.u64 	[%rd244], %rd3822;
	ld.local.u64 	%rd3823, [%rd250];
	shr.u64 	%rd3824, %rd3819, %r131;
	shl.b64 	%rd3825, %rd3819, %r132;
	or.b64  	%rd3826, %rd3825, %rd3824;
	st.local.u64 	[%rd250], %rd3826;
	ld.local.u64 	%rd3827, [%rd256];
	shr.u64 	%rd3828, %rd3823, %r136;
	shl.b64 	%rd3829, %rd3823, %r137;
	or.b64  	%rd3830, %rd3829, %rd3828;
	st.local.u64 	[%rd256], %rd3830;
	ld.local.u64 	%rd3831, [%rd262];
	shr.u64 	%rd3832, %rd3827, %r141;
	shl.b64 	%rd3833, %rd3827, %r142;
	or.b64  	%rd3834, %rd3833, %rd3832;
	st.local.u64 	[%rd262], %rd3834;
	ld.local.u64 	%rd3835, [%rd268];
	shr.u64 	%rd3836, %rd3831, %r146;
	shl.b64 	%rd3837, %rd3831, %r147;
	or.b64  	%rd3838, %rd3837, %rd3836;
	st.local.u64 	[%rd268], %rd3838;
	ld.local.u64 	%rd3839, [%rd274];
	shr.u64 	%rd3840, %rd3835, %r151;
	shl.b64 	%rd3841, %rd3835, %r152;
	or.b64  	%rd3842, %rd3841, %rd3840;
	st.local.u64 	[%rd274], %rd3842;
	ld.local.u64 	%rd3843, [%rd280];
	shr.u64 	%rd3844, %rd3839, %r156;
	shl.b64 	%rd3845, %rd3839, %r157;
	or.b64  	%rd3846, %rd3845, %rd3844;
	st.local.u64 	[%rd280], %rd3846;
	ld.local.u64 	%rd3847, [%rd286];
	shr.u64 	%rd3848, %rd3843, %r161;
	shl.b64 	%rd3849, %rd3843, %r162;
	or.b64  	%rd3850, %rd3849, %rd3848;
	st.local.u64 	[%rd286], %rd3850;
	ld.local.u64 	%rd3851, [%rd292];
	shr.u64 	%rd3852, %rd3847, %r166;
	shl.b64 	%rd3853, %rd3847, %r167;
	or.b64  	%rd3854, %rd3853, %rd3852;
	st.local.u64 	[%rd292], %rd3854;
	ld.local.u64 	%rd3855, [%rd298];
	shr.u64 	%rd3856, %rd3851, %r171;
	shl.b64 	%rd3857, %rd3851, %r172;
	or.b64  	%rd3858, %rd3857, %rd3856;
	st.local.u64 	[%rd298], %rd3858;
	ld.local.u64 	%rd3859, [%rd304];
	shr.u64 	%rd3860, %rd3855, %r176;
	shl.b64 	%rd3861, %rd3855, %r177;
	or.b64  	%rd3862, %rd3861, %rd3860;
	st.local.u64 	[%rd304], %rd3862;
	ld.local.u64 	%rd3863, [%rd310];
	shr.u64 	%rd3864, %rd3859, %r181;
	shl.b64 	%rd3865, %rd3859, %r182;
	or.b64  	%rd3866, %rd3865, %rd3864;
	st.local.u64 	[%rd310], %rd3866;
	ld.local.u64 	%rd3867, [%rd316];
	shr.u64 	%rd3868, %rd3863, %r186;
	shl.b64 	%rd3869, %rd3863, %r187;
	or.b64  	%rd3870, %rd3869, %rd3868;
	st.local.u64 	[%rd316], %rd3870;
	ld.local.u64 	%rd3871, [%rd322];
	shr.u64 	%rd3872, %rd3867, %r191;
	shl.b64 	%rd3873, %rd3867, %r192;
	or.b64  	%rd3874, %rd3873, %rd3872;
	st.local.u64 	[%rd322], %rd3874;
	ld.local.u64 	%rd3875, [%rd328];
	shr.u64 	%rd3876, %rd3871, %r196;
	shl.b64 	%rd3877, %rd3871, %r197;
	or.b64  	%rd3878, %rd3877, %rd3876;
	st.local.u64 	[%rd328], %rd3878;
	ld.local.u64 	%rd3879, [%rd334];
	shr.u64 	%rd3880, %rd3875, %r201;
	shl.b64 	%rd3881, %rd3875, %r202;
	or.b64  	%rd3882, %rd3881, %rd3880;
	st.local.u64 	[%rd334], %rd3882;
	ld.local.u64 	%rd3883, [%rd340];
	shr.u64 	%rd3884, %rd3879, %r206;
	shl.b64 	%rd3885, %rd3879, %r207;
	or.b64  	%rd3886, %rd3885, %rd3884;
	st.local.u64 	[%rd340], %rd3886;
	ld.local.u64 	%rd3887, [%rd346];
	shr.u64 	%rd3888, %rd3883, %r211;
	shl.b64 	%rd3889, %rd3883, %r212;
	or.b64  	%rd3890, %rd3889, %rd3888;
	st.local.u64 	[%rd346], %rd3890;
	ld.local.u64 	%rd3891, [%rd352];
	shr.u64 	%rd3892, %rd3887, %r216;
	shl.b64 	%rd3893, %rd3887, %r217;
	or.b64  	%rd3894, %rd3893, %rd3892;
	st.local.u64 	[%rd352], %rd3894;
	ld.local.u64 	%rd3895, [%rd358];
	shr.u64 	%rd3896, %rd3891, %r221;
	shl.b64 	%rd3897, %rd3891, %r222;
	or.b64  	%rd3898, %rd3897, %rd3896;
	st.local.u64 	[%rd358], %rd3898;
	ld.local.u64 	%rd3899, [%rd364];
	shr.u64 	%rd3900, %rd3895, %r226;
	shl.b64 	%rd3901, %rd3895, %r227;
	or.b64  	%rd3902, %rd3901, %rd3900;
	st.local.u64 	[%rd364], %rd3902;
	ld.local.u64 	%rd3903, [%rd370];
	shr.u64 	%rd3904, %rd3899, %r231;
	shl.b64 	%rd3905, %rd3899, %r232;
	or.b64  	%rd3906, %rd3905, %rd3904;
	st.local.u64 	[%rd370], %rd3906;
	ld.local.u64 	%rd3907, [%rd376];
	shr.u64 	%rd3908, %rd3903, %r236;
	shl.b64 	%rd3909, %rd3903, %r237;
	or.b64  	%rd3910, %rd3909, %rd3908;
	st.local.u64 	[%rd376], %rd3910;
	shr.u64 	%rd3911, %rd3907, %r241;
	shl.b64 	%rd3912, %rd3907, %r242;
	or.b64  	%rd3913, %rd3912, %rd3911;
	st.local.u64 	[%rd382], %rd3913;
	ld.local.u64 	%rd3914, [%rd2];
	ld.local.u64 	%rd3915, [%rd2+8];
	ld.local.u64 	%rd3916, [%rd2+16];
	ld.local.u64 	%rd3917, [%rd2+24];
	ld.local.u64 	%rd3918, [%rd2+32];
	not.b64 	%rd3919, %rd3915;
	and.b64  	%rd3920, %rd3916, %rd3919;
	not.b64 	%rd3921, %rd3916;
	and.b64  	%rd3922, %rd3917, %rd3921;
	xor.b64  	%rd3923, %rd3915, %rd3922;
	not.b64 	%rd3924, %rd3917;
	and.b64  	%rd3925, %rd3918, %rd3924;
	xor.b64  	%rd3926, %rd3916, %rd3925;
	not.b64 	%rd3927, %rd3918;
	and.b64  	%rd3928, %rd3914, %rd3927;
	xor.b64  	%rd3929, %rd3917, %rd3928;
	not.b64 	%rd3930, %rd3914;
	and.b64  	%rd3931, %rd3915, %rd3930;
	xor.b64  	%rd3932, %rd3918, %rd3931;
	ld.local.u64 	%rd3933, [%rd2+40];
	ld.local.u64 	%rd3934, [%rd2+48];
	ld.local.u64 	%rd3935, [%rd2+56];
	ld.local.u64 	%rd3936, [%rd2+64];
	ld.local.u64 	%rd3937, [%rd2+72];
	not.b64 	%rd3938, %rd3934;
	and.b64  	%rd3939, %rd3935, %rd3938;
	xor.b64  	%rd3940, %rd3933, %rd3939;
	not.b64 	%rd3941, %rd3935;
	and.b64  	%rd3942, %rd3936, %rd3941;
	xor.b64  	%rd3943, %rd3934, %rd3942;
	not.b64 	%rd3944, %rd3936;
	and.b64  	%rd3945, %rd3937, %rd3944;
	xor.b64  	%rd3946, %rd3935, %rd3945;
	not.b64 	%rd3947, %rd3937;
	and.b64  	%rd3948, %rd3933, %rd3947;
	xor.b64  	%rd3949, %rd3936, %rd3948;
	not.b64 	%rd3950, %rd3933;
	and.b64  	%rd3951, %rd3934, %rd3950;
	xor.b64  	%rd3952, %rd3937, %rd3951;
	ld.local.u64 	%rd3953, [%rd2+80];
	ld.local.u64 	%rd3954, [%rd2+88];
	ld.local.u64 	%rd3955, [%rd2+96];
	ld.local.u64 	%rd3956, [%rd2+104];
	ld.local.u64 	%rd3957, [%rd2+112];
	not.b64 	%rd3958, %rd3954;
	and.b64  	%rd3959, %rd3955, %rd3958;
	xor.b64  	%rd3960, %rd3953, %rd3959;
	not.b64 	%rd3961, %rd3955;
	and.b64  	%rd3962, %rd3956, %rd3961;
	xor.b64  	%rd3963, %rd3954, %rd3962;
	not.b64 	%rd3964, %rd3956;
	and.b64  	%rd3965, %rd3957, %rd3964;
	xor.b64  	%rd3966, %rd3955, %rd3965;
	not.b64 	%rd3967, %rd3957;
	and.b64  	%rd3968, %rd3953, %rd3967;
	xor.b64  	%rd3969, %rd3956, %rd3968;
	not.b64 	%rd3970, %rd3953;
	and.b64  	%rd3971, %rd3954, %rd3970;
	xor.b64  	%rd3972, %rd3957, %rd3971;
	ld.local.u64 	%rd3973, [%rd2+120];
	ld.local.u64 	%rd3974, [%rd2+128];
	ld.local.u64 	%rd3975, [%rd2+136];
	ld.local.u64 	%rd3976, [%rd2+144];
	ld.local.u64 	%rd3977, [%rd2+152];
	not.b64 	%rd3978, %rd3974;
	and.b64  	%rd3979, %rd3975, %rd3978;
	xor.b64  	%rd3980, %rd3973, %rd3979;
	not.b64 	%rd3981, %rd3975;
	and.b64  	%rd3982, %rd3976, %rd3981;
	xor.b64  	%rd3983, %rd3974, %rd3982;
	not.b64 	%rd3984, %rd3976;
	and.b64  	%rd3985, %rd3977, %rd3984;
	xor.b64  	%rd3986, %rd3975, %rd3985;
	not.b64 	%rd3987, %rd3977;
	and.b64  	%rd3988, %rd3973, %rd3987;
	xor.b64  	%rd3989, %rd3976, %rd3988;
	not.b64 	%rd3990, %rd3973;
	and.b64  	%rd3991, %rd3974, %rd3990;
	xor.b64  	%rd3992, %rd3977, %rd3991;
	ld.local.u64 	%rd3993, [%rd2+160];
	ld.local.u64 	%rd3994, [%rd2+168];
	ld.local.u64 	%rd3995, [%rd2+176];
	ld.local.u64 	%rd3996, [%rd2+184];
	ld.local.u64 	%rd3997, [%rd2+192];
	not.b64 	%rd3998, %rd3994;
	and.b64  	%rd3999, %rd3995, %rd3998;
	xor.b64  	%rd4000, %rd3993, %rd3999;
	not.b64 	%rd4001, %rd3995;
	and.b64  	%rd4002, %rd3996, %rd4001;
	xor.b64  	%rd4003, %rd3994, %rd4002;
	not.b64 	%rd4004, %rd3996;
	and.b64  	%rd4005, %rd3997, %rd4004;
	xor.b64  	%rd4006, %rd3995, %rd4005;
	not.b64 	%rd4007, %rd3997;
	and.b64  	%rd4008, %rd3993, %rd4007;
	xor.b64  	%rd4009, %rd3996, %rd4008;
	not.b64 	%rd4010, %rd3993;
	and.b64  	%rd4011, %rd3994, %rd4010;
	xor.b64  	%rd4012, %rd3997, %rd4011;
	ld.const.u64 	%rd4013, [KECCAK_RC+112];
	xor.b64  	%rd4014, %rd3920, %rd4013;
	xor.b64  	%rd4015, %rd4014, %rd3914;
	xor.b64  	%rd4016, %rd3940, %rd3960;
	xor.b64  	%rd4017, %rd4016, %rd3980;
	xor.b64  	%rd4018, %rd4017, %rd4000;
	xor.b64  	%rd4019, %rd4018, %rd4015;
	xor.b64  	%rd4020, %rd3943, %rd3923;
	xor.b64  	%rd4021, %rd4020, %rd3963;
	xor.b64  	%rd4022, %rd4021, %rd3983;
	xor.b64  	%rd4023, %rd4022, %rd4003;
	xor.b64  	%rd4024, %rd3946, %rd3926;
	xor.b64  	%rd4025, %rd4024, %rd3966;
	xor.b64  	%rd4026, %rd4025, %rd3986;
	xor.b64  	%rd4027, %rd4026, %rd4006;
	xor.b64  	%rd4028, %rd3949, %rd3929;
	xor.b64  	%rd4029, %rd4028, %rd3969;
	xor.b64  	%rd4030, %rd4029, %rd3989;
	xor.b64  	%rd4031, %rd4030, %rd4009;
	xor.b64  	%rd4032, %rd3952, %rd3932;
	xor.b64  	%rd4033, %rd4032, %rd3972;
	xor.b64  	%rd4034, %rd4033, %rd3992;
	xor.b64  	%rd4035, %rd4034, %rd4012;
	mov.b64 	{%r523, %r524}, %rd4023;
	shf.l.wrap.b32 	%r525, %r523, %r524, 1;
	shf.l.wrap.b32 	%r526, %r524, %r523, 1;
	mov.b64 	%rd4036, {%r526, %r525};
	xor.b64  	%rd4037, %rd4036, %rd4035;
	xor.b64  	%rd4038, %rd4037, %rd4015;
	st.local.u64 	[%rd2], %rd4038;
	xor.b64  	%rd4039, %rd4037, %rd3940;
	st.local.u64 	[%rd2+40], %rd4039;
	xor.b64  	%rd4040, %rd4037, %rd3960;
	st.local.u64 	[%rd2+80], %rd4040;
	xor.b64  	%rd4041, %rd4037, %rd3980;
	st.local.u64 	[%rd2+120], %rd4041;
	xor.b64  	%rd4042, %rd4037, %rd4000;
	st.local.u64 	[%rd2+160], %rd4042;
	mov.b64 	{%r527, %r528}, %rd4027;
	shf.l.wrap.b32 	%r529, %r527, %r528, 1;
	shf.l.wrap.b32 	%r530, %r528, %r527, 1;
	mov.b64 	%rd4043, {%r530, %r529};
	xor.b64  	%rd4044, %rd4043, %rd4019;
	xor.b64  	%rd4045, %rd4044, %rd3923;
	st.local.u64 	[%rd2+8], %rd4045;
	xor.b64  	%rd4046, %rd4044, %rd3943;
	st.local.u64 	[%rd2+48], %rd4046;
	xor.b64  	%rd4047, %rd4044, %rd3963;
	st.local.u64 	[%rd2+88], %rd4047;
	xor.b64  	%rd4048, %rd4044, %rd3983;
	st.local.u64 	[%rd2+128], %rd4048;
	xor.b64  	%rd4049, %rd4044, %rd4003;
	st.local.u64 	[%rd2+168], %rd4049;
	mov.b64 	{%r531, %r532}, %rd4031;
	shf.l.wrap.b32 	%r533, %r531, %r532, 1;
	shf.l.wrap.b32 	%r534, %r532, %r531, 1;
	mov.b64 	%rd4050, {%r534, %r533};
	xor.b64  	%rd4051, %rd4050, %rd4023;
	xor.b64  	%rd4052, %rd4051, %rd3926;
	st.local.u64 	[%rd2+16], %rd4052;
	xor.b64  	%rd4053, %rd4051, %rd3946;
	st.local.u64 	[%rd2+56], %rd4053;
	xor.b64  	%rd4054, %rd4051, %rd3966;
	st.local.u64 	[%rd2+96], %rd4054;
	xor.b64  	%rd4055, %rd4051, %rd3986;
	st.local.u64 	[%rd2+136], %rd4055;
	xor.b64  	%rd4056, %rd4051, %rd4006;
	st.local.u64 	[%rd2+176], %rd4056;
	mov.b64 	{%r535, %r536}, %rd4035;
	shf.l.wrap.b32 	%r537, %r535, %r536, 1;
	shf.l.wrap.b32 	%r538, %r536, %r535, 1;
	mov.b64 	%rd4057, {%r538, %r537};
	xor.b64  	%rd4058, %rd4057, %rd4027;
	xor.b64  	%rd4059, %rd4058, %rd3929;
	st.local.u64 	[%rd2+24], %rd4059;
	xor.b64  	%rd4060, %rd4058, %rd3949;
	st.local.u64 	[%rd2+64], %rd4060;
	xor.b64  	%rd4061, %rd4058, %rd3969;
	st.local.u64 	[%rd2+104], %rd4061;
	xor.b64  	%rd4062, %rd4058, %rd3989;
	st.local.u64 	[%rd2+144], %rd4062;
	xor.b64  	%rd4063, %rd4058, %rd4009;
	st.local.u64 	[%rd2+184], %rd4063;
	mov.b64 	{%r539, %r540}, %rd4019;
	shf.l.wrap.b32 	%r541, %r539, %r540, 1;
	shf.l.wrap.b32 	%r542, %r540, %r539, 1;
	mov.b64 	%rd4064, {%r542, %r541};
	xor.b64  	%rd4065, %rd4064, %rd4031;
	xor.b64  	%rd4066, %rd4065, %rd3932;
	st.local.u64 	[%rd2+32], %rd4066;
	xor.b64  	%rd4067, %rd4065, %rd3952;
	st.local.u64 	[%rd2+72], %rd4067;
	xor.b64  	%rd4068, %rd4065, %rd3972;
	st.local.u64 	[%rd2+112], %rd4068;
	xor.b64  	%rd4069, %rd4065, %rd3992;
	st.local.u64 	[%rd2+152], %rd4069;
	xor.b64  	%rd4070, %rd4065, %rd4012;
	st.local.u64 	[%rd2+192], %rd4070;
	ld.local.u64 	%rd4071, [%rd244];
	shr.u64 	%rd4072, %rd4045, %r126;
	shl.b64 	%rd4073, %rd4045, %r127;
	or.b64  	%rd4074, %rd4073, %rd4072;
	st.local.u64 	[%rd244], %rd4074;
	ld.local.u64 	%rd4075, [%rd250];
	shr.u64 	%rd4076, %rd4071, %r131;
	shl.b64 	%rd4077, %rd4071, %r132;
	or.b64  	%rd4078, %rd4077, %rd4076;
	st.local.u64 	[%rd250], %rd4078;
	ld.local.u64 	%rd4079, [%rd256];
	shr.u64 	%rd4080, %rd4075, %r136;
	shl.b64 	%rd4081, %rd4075, %r137;
	or.b64  	%rd4082, %rd4081, %rd4080;
	st.local.u64 	[%rd256], %rd4082;
	ld.local.u64 	%rd4083, [%rd262];
	shr.u64 	%rd4084, %rd4079, %r141;
	shl.b64 	%rd4085, %rd4079, %r142;
	or.b64  	%rd4086, %rd4085, %rd4084;
	st.local.u64 	[%rd262], %rd4086;
	ld.local.u64 	%rd4087, [%rd268];
	shr.u64 	%rd4088, %rd4083, %r146;
	shl.b64 	%rd4089, %rd4083, %r147;
	or.b64  	%rd4090, %rd4089, %rd4088;
	st.local.u64 	[%rd268], %rd4090;
	ld.local.u64 	%rd4091, [%rd274];
	shr.u64 	%rd4092, %rd4087, %r151;
	shl.b64 	%rd4093, %rd4087, %r152;
	or.b64  	%rd4094, %rd4093, %rd4092;
	st.local.u64 	[%rd274], %rd4094;
	ld.local.u64 	%rd4095, [%rd280];
	shr.u64 	%rd4096, %rd4091, %r156;
	shl.b64 	%rd4097, %rd4091, %r157;
	or.b64  	%rd4098, %rd4097, %rd4096;
	st.local.u64 	[%rd280], %rd4098;
	ld.local.u64 	%rd4099, [%rd286];
	shr.u64 	%rd4100, %rd4095, %r161;
	shl.b64 	%rd4101, %rd4095, %r162;
	or.b64  	%rd4102, %rd4101, %rd4100;
	st.local.u64 	[%rd286], %rd4102;
	ld.local.u64 	%rd4103, [%rd292];
	shr.u64 	%rd4104, %rd4099, %r166;
	shl.b64 	%rd4105, %rd4099, %r167;
	or.b64  	%rd4106, %rd4105, %rd4104;
	st.local.u64 	[%rd292], %rd4106;
	ld.local.u64 	%rd4107, [%rd298];
	shr.u64 	%rd4108, %rd4103, %r171;
	shl.b64 	%rd4109, %rd4103, %r172;
	or.b64  	%rd4110, %rd4109, %rd4108;
	st.local.u64 	[%rd298], %rd4110;
	ld.local.u64 	%rd4111, [%rd304];
	shr.u64 	%rd4112, %rd4107, %r176;
	shl.b64 	%rd4113, %rd4107, %r177;
	or.b64  	%rd4114, %rd4113, %rd4112;
	st.local.u64 	[%rd304], %rd4114;
	ld.local.u64 	%rd4115, [%rd310];
	shr.u64 	%rd4116, %rd4111, %r181;
	shl.b64 	%rd4117, %rd4111, %r182;
	or.b64  	%rd4118, %rd4117, %rd4116;
	st.local.u64 	[%rd310], %rd4118;
	ld.local.u64 	%rd4119, [%rd316];
	shr.u64 	%rd4120, %rd4115, %r186;
	shl.b64 	%rd4121, %rd4115, %r187;
	or.b64  	%rd4122, %rd4121, %rd4120;
	st.local.u64 	[%rd316], %rd4122;
	ld.local.u64 	%rd4123, [%rd322];
	shr.u64 	%rd4124, %rd4119, %r191;
	shl.b64 	%rd4125, %rd4119, %r192;
	or.b64  	%rd4126, %rd4125, %rd4124;
	st.local.u64 	[%rd322], %rd4126;
	ld.local.u64 	%rd4127, [%rd328];
	shr.u64 	%rd4128, %rd4123, %r196;
	shl.b64 	%rd4129, %rd4123, %r197;
	or.b64  	%rd4130, %rd4129, %rd4128;
	st.local.u64 	[%rd328], %rd4130;
	ld.local.u64 	%rd4131, [%rd334];
	shr.u64 	%rd4132, %rd4127, %r201;
	shl.b64 	%rd4133, %rd4127, %r202;
	or.b64  	%rd4134, %rd4133, %rd4132;
	st.local.u64 	[%rd334], %rd4134;
	ld.local.u64 	%rd4135, [%rd340];
	shr.u64 	%rd4136, %rd4131, %r206;
	shl.b64 	%rd4137, %rd4131, %r207;
	or.b64  	%rd4138, %rd4137, %rd4136;
	st.local.u64 	[%rd340], %rd4138;
	ld.local.u64 	%rd4139, [%rd346];
	shr.u64 	%rd4140, %rd4135, %r211;
	shl.b64 	%rd4141, %rd4135, %r212;
	or.b64  	%rd4142, %rd4141, %rd4140;
	st.local.u64 	[%rd346], %rd4142;
	ld.local.u64 	%rd4143, [%rd352];
	shr.u64 	%rd4144, %rd4139, %r216;
	shl.b64 	%rd4145, %rd4139, %r217;
	or.b64  	%rd4146, %rd4145, %rd4144;
	st.local.u64 	[%rd352], %rd4146;
	ld.local.u64 	%rd4147, [%rd358];
	shr.u64 	%rd4148, %rd4143, %r221;
	shl.b64 	%rd4149, %rd4143, %r222;
	or.b64  	%rd4150, %rd4149, %rd4148;
	st.local.u64 	[%rd358], %rd4150;
	ld.local.u64 	%rd4151, [%rd364];
	shr.u64 	%rd4152, %rd4147, %r226;
	shl.b64 	%rd4153, %rd4147, %r227;
	or.b64  	%rd4154, %rd4153, %rd4152;
	st.local.u64 	[%rd364], %rd4154;
	ld.local.u64 	%rd4155, [%rd370];
	shr.u64 	%rd4156, %rd4151, %r231;
	shl.b64 	%rd4157, %rd4151, %r232;
	or.b64  	%rd4158, %rd4157, %rd4156;
	st.local.u64 	[%rd370], %rd4158;
	ld.local.u64 	%rd4159, [%rd376];
	shr.u64 	%rd4160, %rd4155, %r236;
	shl.b64 	%rd4161, %rd4155, %r237;
	or.b64  	%rd4162, %rd4161, %rd4160;
	st.local.u64 	[%rd376], %rd4162;
	shr.u64 	%rd4163, %rd4159, %r241;
	shl.b64 	%rd4164, %rd4159, %r242;
	or.b64  	%rd4165, %rd4164, %rd4163;
	st.local.u64 	[%rd382], %rd4165;
	ld.local.u64 	%rd4166, [%rd2];
	ld.local.u64 	%rd4167, [%rd2+8];
	ld.local.u64 	%rd4168, [%rd2+16];
	ld.local.u64 	%rd4169, [%rd2+24];
	ld.local.u64 	%rd4170, [%rd2+32];
	not.b64 	%rd4171, %rd4167;
	and.b64  	%rd4172, %rd4168, %rd4171;
	not.b64 	%rd4173, %rd4168;
	and.b64  	%rd4174, %rd4169, %rd4173;
	xor.b64  	%rd4175, %rd4167, %rd4174;
	not.b64 	%rd4176, %rd4169;
	and.b64  	%rd4177, %rd4170, %rd4176;
	xor.b64  	%rd4178, %rd4168, %rd4177;
	not.b64 	%rd4179, %rd4170;
	and.b64  	%rd4180, %rd4166, %rd4179;
	xor.b64  	%rd4181, %rd4169, %rd4180;
	not.b64 	%rd4182, %rd4166;
	and.b64  	%rd4183, %rd4167, %rd4182;
	xor.b64  	%rd4184, %rd4170, %rd4183;
	ld.local.u64 	%rd4185, [%rd2+40];
	ld.local.u64 	%rd4186, [%rd2+48];
	ld.local.u64 	%rd4187, [%rd2+56];
	ld.local.u64 	%rd4188, [%rd2+64];
	ld.local.u64 	%rd4189, [%rd2+72];
	not.b64 	%rd4190, %rd4186;
	and.b64  	%rd4191, %rd4187, %rd4190;
	xor.b64  	%rd4192, %rd4185, %rd4191;
	not.b64 	%rd4193, %rd4187;
	and.b64  	%rd4194, %rd4188, %rd4193;
	xor.b64  	%rd4195, %rd4186, %rd4194;
	not.b64 	%rd4196, %rd4188;
	and.b64  	%rd4197, %rd4189, %rd4196;
	xor.b64  	%rd4198, %rd4187, %rd4197;
	not.b64 	%rd4199, %rd4189;
	and.b64  	%rd4200, %rd4185, %rd4199;
	xor.b64  	%rd4201, %rd4188, %rd4200;
	not.b64 	%rd4202, %rd4185;
	and.b64  	%rd4203, %rd4186, %rd4202;
	xor.b64  	%rd4204, %rd4189, %rd4203;
	ld.local.u64 	%rd4205, [%rd2+80];
	ld.local.u64 	%rd4206, [%rd2+88];
	ld.local.u64 	%rd4207, [%rd2+96];
	ld.local.u64 	%rd4208, [%rd2+104];
	ld.local.u64 	%rd4209, [%rd2+112];
	not.b64 	%rd4210, %rd4206;
	and.b64  	%rd4211, %rd4207, %rd4210;
	xor.b64  	%rd4212, %rd4205, %rd4211;
	not.b64 	%rd4213, %rd4207;
	and.b64  	%rd4214, %rd4208, %rd4213;
	xor.b64  	%rd4215, %rd4206, %rd4214;
	not.b64 	%rd4216, %rd4208;
	and.b64  	%rd4217, %rd4209, %rd4216;
	xor.b64  	%rd4218, %rd4207, %rd4217;
	not.b64 	%rd4219, %rd4209;
	and.b64  	%rd4220, %rd4205, %rd4219;
	xor.b64  	%rd4221, %rd4208, %rd4220;
	not.b64 	%rd4222, %rd4205;
	and.b64  	%rd4223, %rd4206, %rd4222;
	xor.b64  	%rd4224, %rd4209, %rd4223;
	ld.local.u64 	%rd4225, [%rd2+120];
	ld.local.u64 	%rd4226, [%rd2+128];
	ld.local.u64 	%rd4227, [%rd2+136];
	ld.local.u64 	%rd4228, [%rd2+144];
	ld.local.u64 	%rd4229, [%rd2+152];
	not.b64 	%rd4230, %rd4226;
	and.b64  	%rd4231, %rd4227, %rd4230;
	xor.b64  	%rd4232, %rd4225, %rd4231;
	not.b64 	%rd4233, %rd4227;
	and.b64  	%rd4234, %rd4228, %rd4233;
	xor.b64  	%rd4235, %rd4226, %rd4234;
	not.b64 	%rd4236, %rd4228;
	and.b64  	%rd4237, %rd4229, %rd4236;
	xor.b64  	%rd4238, %rd4227, %rd4237;
	not.b64 	%rd4239, %rd4229;
	and.b64  	%rd4240, %rd4225, %rd4239;
	xor.b64  	%rd4241, %rd4228, %rd4240;
	not.b64 	%rd4242, %rd4225;
	and.b64  	%rd4243, %rd4226, %rd4242;
	xor.b64  	%rd4244, %rd4229, %rd4243;
	ld.local.u64 	%rd4245, [%rd2+160];
	ld.local.u64 	%rd4246, [%rd2+168];
	ld.local.u64 	%rd4247, [%rd2+176];
	ld.local.u64 	%rd4248, [%rd2+184];
	ld.local.u64 	%rd4249, [%rd2+192];
	not.b64 	%rd4250, %rd4246;
	and.b64  	%rd4251, %rd4247, %rd4250;
	xor.b64  	%rd4252, %rd4245, %rd4251;
	not.b64 	%rd4253, %rd4247;
	and.b64  	%rd4254, %rd4248, %rd4253;
	xor.b64  	%rd4255, %rd4246, %rd4254;
	not.b64 	%rd4256, %rd4248;
	and.b64  	%rd4257, %rd4249, %rd4256;
	xor.b64  	%rd4258, %rd4247, %rd4257;
	not.b64 	%rd4259, %rd4249;
	and.b64  	%rd4260, %rd4245, %rd4259;
	xor.b64  	%rd4261, %rd4248, %rd4260;
	not.b64 	%rd4262, %rd4245;
	and.b64  	%rd4263, %rd4246, %rd4262;
	xor.b64  	%rd4264, %rd4249, %rd4263;
	ld.const.u64 	%rd4265, [KECCAK_RC+120];
	xor.b64  	%rd4266, %rd4172, %rd4265;
	xor.b64  	%rd4267, %rd4266, %rd4166;
	xor.b64  	%rd4268, %rd4192, %rd4212;
	xor.b64  	%rd4269, %rd4268, %rd4232;
	xor.b64  	%rd4270, %rd4269, %rd4252;
	xor.b64  	%rd4271, %rd4270, %rd4267;
	xor.b64  	%rd4272, %rd4195, %rd4175;
	xor.b64  	%rd4273, %rd4272, %rd4215;
	xor.b64  	%rd4274, %rd4273, %rd4235;
	xor.b64  	%rd4275, %rd4274, %rd4255;
	xor.b64  	%rd4276, %rd4198, %rd4178;
	xor.b64  	%rd4277, %rd4276, %rd4218;
	xor.b64  	%rd4278, %rd4277, %rd4238;
	xor.b64  	%rd4279, %rd4278, %rd4258;
	xor.b64  	%rd4280, %rd4201, %rd4181;
	xor.b64  	%rd4281, %rd4280, %rd4221;
	xor.b64  	%rd4282, %rd4281, %rd4241;
	xor.b64  	%rd4283, %rd4282, %rd4261;
	xor.b64  	%rd4284, %rd4204, %rd4184;
	xor.b64  	%rd4285, %rd4284, %rd4224;
	xor.b64  	%rd4286, %rd4285, %rd4244;
	xor.b64  	%rd4287, %rd4286, %rd4264;
	mov.b64 	{%r543, %r544}, %rd4275;
	shf.l.wrap.b32 	%r545, %r543, %r544, 1;
	shf.l.wrap.b32 	%r546, %r544, %r543, 1;
	mov.b64 	%rd4288, {%r546, %r545};
	xor.b64  	%rd4289, %rd4288, %rd4287;
	xor.b64  	%rd4290, %rd4289, %rd4267;
	st.local.u64 	[%rd2], %rd4290;
	xor.b64  	%rd4291, %rd4289, %rd4192;
	st.local.u64 	[%rd2+40], %rd4291;
	xor.b64  	%rd4292, %rd4289, %rd4212;
	st.local.u64 	[%rd2+80], %rd4292;
	xor.b64  	%rd4293, %rd4289, %rd4232;
	st.local.u64 	[%rd2+120], %rd4293;
	xor.b64  	%rd4294, %rd4289, %rd4252;
	st.local.u64 	[%rd2+160], %rd4294;
	mov.b64 	{%r547, %r548}, %rd4279;
	shf.l.wrap.b32 	%r549, %r547, %r548, 1;
	shf.l.wrap.b32 	%r550, %r548, %r547, 1;
	mov.b64 	%rd4295, {%r550, %r549};
	xor.b64  	%rd4296, %rd4295, %rd4271;
	xor.b64  	%rd4297, %rd4296, %rd4175;
	st.local.u64 	[%rd2+8], %rd4297;
	xor.b64  	%rd4298, %rd4296, %rd4195;
	st.local.u64 	[%rd2+48], %rd4298;
	xor.b64  	%rd4299, %rd4296, %rd4215;
	st.local.u64 	[%rd2+88], %rd4299;
	xor.b64  	%rd4300, %rd4296, %rd4235;
	st.local.u64 	[%rd2+128], %rd4300;
	xor.b64  	%rd4301, %rd4296, %rd4255;
	st.local.u64 	[%rd2+168], %rd4301;
	mov.b64 	{%r551, %r552}, %rd4283;
	shf.l.wrap.b32 	%r553, %r551, %r552, 1;
	shf.l.wrap.b32 	%r554, %r552, %r551, 1;
	mov.b64 	%rd4302, {%r554, %r553};
	xor.b64  	%rd4303, %rd4302, %rd4275;
	xor.b64  	%rd4304, %rd4303, %rd4178;
	st.local.u64 	[%rd2+16], %rd4304;
	xor.b64  	%rd4305, %rd4303, %rd4198;
	st.local.u64 	[%rd2+56], %rd4305;
	xor.b64  	%rd4306, %rd4303, %rd4218;
	st.local.u64 	[%rd2+96], %rd4306;
	xor.b64  	%rd4307, %rd4303, %rd4238;
	st.local.u64 	[%rd2+136], %rd4307;
	xor.b64  	%rd4308, %rd4303, %rd4258;
	st.local.u64 	[%rd2+176], %rd4308;
	mov.b64 	{%r555, %r556}, %rd4287;
	shf.l.wrap.b32 	%r557, %r555, %r556, 1;
	shf.l.wrap.b32 	%r558, %r556, %r555, 1;
	mov.b64 	%rd4309, {%r558, %r557};
	xor.b64  	%rd4310, %rd4309, %rd4279;
	xor.b64  	%rd4311, %rd4310, %rd4181;
	st.local.u64 	[%rd2+24], %rd4311;
	xor.b64  	%rd4312, %rd4310, %rd4201;
	st.local.u64 	[%rd2+64], %rd4312;
	xor.b64  	%rd4313, %rd4310, %rd4221;
	st.local.u64 	[%rd2+104], %rd4313;
	xor.b64  	%rd4314, %rd4310, %rd4241;
	st.local.u64 	[%rd2+144], %rd4314;
	xor.b64  	%rd4315, %rd4310, %rd4261;
	st.local.u64 	[%rd2+184], %rd4315;
	mov.b64 	{%r559, %r560}, %rd4271;
	shf.l.wrap.b32 	%r561, %r559, %r560, 1;
	shf.l.wrap.b32 	%r562, %r560, %r559, 1;
	mov.b64 	%rd4316, {%r562, %r561};
	xor.b64  	%rd4317, %rd4316, %rd4283;
	xor.b64  	%rd4318, %rd4317, %rd4184;
	st.local.u64 	[%rd2+32], %rd4318;
	xor.b64  	%rd4319, %rd4317, %rd4204;
	st.local.u64 	[%rd2+72], %rd4319;
	xor.b64  	%rd4320, %rd4317, %rd4224;
	st.local.u64 	[%rd2+112], %rd4320;
	xor.b64  	%rd4321, %rd4317, %rd4244;
	st.local.u64 	[%rd2+152], %rd4321;
	xor.b64  	%rd4322, %rd4317, %rd4264;
	st.local.u64 	[%rd2+192], %rd4322;
	ld.local.u64 	%rd4323, [%rd244];
	shr.u64 	%rd4324, %rd4297, %r126;
	shl.b64 	%rd4325, %rd4297, %r127;
	or.b64  	%rd4326, %rd4325, %rd4324;
	st.local.u64 	[%rd244], %rd4326;
	ld.local.u64 	%rd4327, [%rd250];
	shr.u64 	%rd4328, %rd4323, %r131;
	shl.b64 	%rd4329, %rd4323, %r132;
	or.b64  	%rd4330, %rd4329, %rd4328;
	st.local.u64 	[%rd250], %rd4330;
	ld.local.u64 	%rd4331, [%rd256];
	shr.u64 	%rd4332, %rd4327, %r136;
	shl.b64 	%rd4333, %rd4327, %r137;
	or.b64  	%rd4334, %rd4333, %rd4332;
	st.local.u64 	[%rd256], %rd4334;
	ld.local.u64 	%rd4335, [%rd262];
	shr.u64 	%rd4336, %rd4331, %r141;
	shl.b64 	%rd4337, %rd4331, %r142;
	or.b64  	%rd4338, %rd4337, %rd4336;
	st.local.u64 	[%rd262], %rd4338;
	ld.local.u64 	%rd4339, [%rd268];
	shr.u64 	%rd4340, %rd4335, %r146;
	shl.b64 	%rd4341, %rd4335, %r147;
	or.b64  	%rd4342, %rd4341, %rd4340;
	st.local.u64 	[%rd268], %rd4342;
	ld.local.u64 	%rd4343, [%rd274];
	shr.u64 	%rd4344, %rd4339, %r151;
	shl.b64 	%rd4345, %rd4339, %r152;
	or.b64  	%rd4346, %rd4345, %rd4344;
	st.local.u64 	[%rd274], %rd4346;
	ld.local.u64 	%rd4347, [%rd280];
	shr.u64 	%rd4348, %rd4343, %r156;
	shl.b64 	%rd4349, %rd4343, %r157;
	or.b64  	%rd4350, %rd4349, %rd4348;
	st.local.u64 	[%rd280], %rd4350;
	ld.local.u64 	%rd4351, [%rd286];
	shr.u64 	%rd4352, %rd4347, %r161;
	shl.b64 	%rd4353, %rd4347, %r162;
	or.b64  	%rd4354, %rd4353, %rd4352;
	st.local.u64 	[%rd286], %rd4354;
	ld.local.u64 	%rd4355, [%rd292];
	shr.u64 	%rd4356, %rd4351, %r166;
	shl.b64 	%rd4357, %rd4351, %r167;
	or.b64  	%rd4358, %rd4357, %rd4356;
	st.local.u64 	[%rd292], %rd4358;
	ld.local.u64 	%rd4359, [%rd298];
	shr.u64 	%rd4360, %rd4355, %r171;
	shl.b64 	%rd4361, %rd4355, %r172;
	or.b64  	%rd4362, %rd4361, %rd4360;
	st.local.u64 	[%rd298], %rd4362;
	ld.local.u64 	%rd4363, [%rd304];
	shr.u64 	%rd4364, %rd4359, %r176;
	shl.b64 	%rd4365, %rd4359, %r177;
	or.b64  	%rd4366, %rd4365, %rd4364;
	st.local.u64 	[%rd304], %rd4366;
	ld.local.u64 	%rd4367, [%rd310];
	shr.u64 	%rd4368, %rd4363, %r181;
	shl.b64 	%rd4369, %rd4363, %r182;
	or.b64  	%rd4370, %rd4369, %rd4368;
	st.local.u64 	[%rd310], %rd4370;
	ld.local.u64 	%rd4371, [%rd316];
	shr.u64 	%rd4372, %rd4367, %r186;
	shl.b64 	%rd4373, %rd4367, %r187;
	or.b64  	%rd4374, %rd4373, %rd4372;
	st.local.u64 	[%rd316], %rd4374;
	ld.local.u64 	%rd4375, [%rd322];
	shr.u64 	%rd4376, %rd4371, %r191;
	shl.b64 	%rd4377, %rd4371, %r192;
	or.b64  	%rd4378, %rd4377, %rd4376;
	st.local.u64 	[%rd322], %rd4378;
	ld.local.u64 	%rd4379, [%rd328];
	shr.u64 	%rd4380, %rd4375, %r196;
	shl.b64 	%rd4381, %rd4375, %r197;
	or.b64  	%rd4382, %rd4381, %rd4380;
	st.local.u64 	[%rd328], %rd4382;
	ld.local.u64 	%rd4383, [%rd334];
	shr.u64 	%rd4384, %rd4379, %r201;
	shl.b64 	%rd4385, %rd4379, %r202;
	or.b64  	%rd4386, %rd4385, %rd4384;
	st.local.u64 	[%rd334], %rd4386;
	ld.local.u64 	%rd4387, [%rd340];
	shr.u64 	%rd4388, %rd4383, %r206;
	shl.b64 	%rd4389, %rd4383, %r207;
	or.b64  	%rd4390, %rd4389, %rd4388;
	st.local.u64 	[%rd340], %rd4390;
	ld.local.u64 	%rd4391, [%rd346];
	shr.u64 	%rd4392, %rd4387, %r211;
	shl.b64 	%rd4393, %rd4387, %r212;
	or.b64  	%rd4394, %rd4393, %rd4392;
	st.local.u64 	[%rd346], %rd4394;
	ld.local.u64 	%rd4395, [%rd352];
	shr.u64 	%rd4396, %rd4391, %r216;
	shl.b64 	%rd4397, %rd4391, %r217;
	or.b64  	%rd4398, %rd4397, %rd4396;
	st.local.u64 	[%rd352], %rd4398;
	ld.local.u64 	%rd4399, [%rd358];
	shr.u64 	%rd4400, %rd4395, %r221;
	shl.b64 	%rd4401, %rd4395, %r222;
	or.b64  	%rd4402, %rd4401, %rd4400;
	st.local.u64 	[%rd358], %rd4402;
	ld.local.u64 	%rd4403, [%rd364];
	shr.u64 	%rd4404, %rd4399, %r226;
	shl.b64 	%rd4405, %rd4399, %r227;
	or.b64  	%rd4406, %rd4405, %rd4404;
	st.local.u64 	[%rd364], %rd4406;
	ld.local.u64 	%rd4407, [%rd370];
	shr.u64 	%rd4408, %rd4403, %r231;
	shl.b64 	%rd4409, %rd4403, %r232;
	or.b64  	%rd4410, %rd4409, %rd4408;
	st.local.u64 	[%rd370], %rd4410;
	ld.local.u64 	%rd4411, [%rd376];
	shr.u64 	%rd4412, %rd4407, %r236;
	shl.b64 	%rd4413, %rd4407, %r237;
	or.b64  	%rd4414, %rd4413, %rd4412;
	st.local.u64 	[%rd376], %rd4414;
	shr.u64 	%rd4415, %rd4411, %r241;
	shl.b64 	%rd4416, %rd4411, %r242;
	or.b64  	%rd4417, %rd4416, %rd4415;
	st.local.u64 	[%rd382], %rd4417;
	ld.local.u64 	%rd4418, [%rd2];
	ld.local.u64 	%rd4419, [%rd2+8];
	ld.local.u64 	%rd4420, [%rd2+16];
	ld.local.u64 	%rd4421, [%rd2+24];
	ld.local.u64 	%rd4422, [%rd2+32];
	not.b64 	%rd4423, %rd4419;
	and.b64  	%rd4424, %rd4420, %rd4423;
	not.b64 	%rd4425, %rd4420;
	and.b64  	%rd4426, %rd4421, %rd4425;
	xor.b64  	%rd4427, %rd4419, %rd4426;
	not.b64 	%rd4428, %rd4421;
	and.b64  	%rd4429, %rd4422, %rd4428;
	xor.b64  	%rd4430, %rd4420, %rd4429;
	not.b64 	%rd4431, %rd4422;
	and.b64  	%rd4432, %rd4418, %rd4431;
	xor.b64  	%rd4433, %rd4421, %rd4432;
	not.b64 	%rd4434, %rd4418;
	and.b64  	%rd4435, %rd4419, %rd4434;
	xor.b64  	%rd4436, %rd4422, %rd4435;
	ld.local.u64 	%rd4437, [%rd2+40];
	ld.local.u64 	%rd4438, [%rd2+48];
	ld.local.u64 	%rd4439, [%rd2+56];
	ld.local.u64 	%rd4440, [%rd2+64];
	ld.local.u64 	%rd4441, [%rd2+72];
	not.b64 	%rd4442, %rd4438;
	and.b64  	%rd4443, %rd4439, %rd4442;
	xor.b64  	%rd4444, %rd4437, %rd4443;
	not.b64 	%rd4445, %rd4439;
	and.b64  	%rd4446, %rd4440, %rd4445;
	xor.b64  	%rd4447, %rd4438, %rd4446;
	not.b64 	%rd4448, %rd4440;
	and.b64  	%rd4449, %rd4441, %rd4448;
	xor.b64  	%rd4450, %rd4439, %rd4449;
	not.b64 	%rd4451, %rd4441;
	and.b64  	%rd4452, %rd4437, %rd4451;
	xor.b64  	%rd4453, %rd4440, %rd4452;
	not.b64 	%rd4454, %rd4437;
	and.b64  	%rd4455, %rd4438, %rd4454;
	xor.b64  	%rd4456, %rd4441, %rd4455;
	ld.local.u64 	%rd4457, [%rd2+80];
	ld.local.u64 	%rd4458, [%rd2+88];
	ld.local.u64 	%rd4459, [%rd2+96];
	ld.local.u64 	%rd4460, [%rd2+104];
	ld.local.u64 	%rd4461, [%rd2+112];
	not.b64 	%rd4462, %rd4458;
	and.b64  	%rd4463, %rd4459, %rd4462;
	xor.b64  	%rd4464, %rd4457, %rd4463;
	not.b64 	%rd4465, %rd4459;
	and.b64  	%rd4466, %rd4460, %rd4465;
	xor.b64  	%rd4467, %rd4458, %rd4466;
	not.b64 	%rd4468, %rd4460;
	and.b64  	%rd4469, %rd4461, %rd4468;
	xor.b64  	%rd4470, %rd4459, %rd4469;
	not.b64 	%rd4471, %rd4461;
	and.b64  	%rd4472, %rd4457, %rd4471;
	xor.b64  	%rd4473, %rd4460, %rd4472;
	not.b64 	%rd4474, %rd4457;
	and.b64  	%rd4475, %rd4458, %rd4474;
	xor.b64  	%rd4476, %rd4461, %rd4475;
	ld.local.u64 	%rd4477, [%rd2+120];
	ld.local.u64 	%rd4478, [%rd2+128];
	ld.local.u64 	%rd4479, [%rd2+136];
	ld.local.u64 	%rd4480, [%rd2+144];
	ld.local.u64 	%rd4481, [%rd2+152];
	not.b64 	%rd4482, %rd4478;
	and.b64  	%rd4483, %rd4479, %rd4482;
	xor.b64  	%rd4484, %rd4477, %rd4483;
	not.b64 	%rd4485, %rd4479;
	and.b64  	%rd4486, %rd4480, %rd4485;
	xor.b64  	%rd4487, %rd4478, %rd4486;
	not.b64 	%rd4488, %rd4480;
	and.b64  	%rd4489, %rd4481, %rd4488;
	xor.b64  	%rd4490, %rd4479, %rd4489;
	not.b64 	%rd4491, %rd4481;
	and.b64  	%rd4492, %rd4477, %rd4491;
	xor.b64  	%rd4493, %rd4480, %rd4492;
	not.b64 	%rd4494, %rd4477;
	and.b64  	%rd4495, %rd4478, %rd4494;
	xor.b64  	%rd4496, %rd4481, %rd4495;
	ld.local.u64 	%rd4497, [%rd2+160];
	ld.local.u64 	%rd4498, [%rd2+168];
	ld.local.u64 	%rd4499, [%rd2+176];
	ld.local.u64 	%rd4500, [%rd2+184];
	ld.local.u64 	%rd4501, [%rd2+192];
	not.b64 	%rd4502, %rd4498;
	and.b64  	%rd4503, %rd4499, %rd4502;
	xor.b64  	%rd4504, %rd4497, %rd4503;
	not.b64 	%rd4505, %rd4499;
	and.b64  	%rd4506, %rd4500, %rd4505;
	xor.b64  	%rd4507, %rd4498, %rd4506;
	not.b64 	%rd4508, %rd4500;
	and.b64  	%rd4509, %rd4501, %rd4508;
	xor.b64  	%rd4510, %rd4499, %rd4509;
	not.b64 	%rd4511, %rd4501;
	and.b64  	%rd4512, %rd4497, %rd4511;
	xor.b64  	%rd4513, %rd4500, %rd4512;
	not.b64 	%rd4514, %rd4497;
	and.b64  	%rd4515, %rd4498, %rd4514;
	xor.b64  	%rd4516, %rd4501, %rd4515;
	ld.const.u64 	%rd4517, [KECCAK_RC+128];
	xor.b64  	%rd4518, %rd4424, %rd4517;
	xor.b64  	%rd4519, %rd4518, %rd4418;
	xor.b64  	%rd4520, %rd4444, %rd4464;
	xor.b64  	%rd4521, %rd4520, %rd4484;
	xor.b64  	%rd4522, %rd4521, %rd4504;
	xor.b64  	%rd4523, %rd4522, %rd4519;
	xor.b64  	%rd4524, %rd4447, %rd4427;
	xor.b64  	%rd4525, %rd4524, %rd4467;
	xor.b64  	%rd4526, %rd4525, %rd4487;
	xor.b64  	%rd4527, %rd4526, %rd4507;
	xor.b64  	%rd4528, %rd4450, %rd4430;
	xor.b64  	%rd4529, %rd4528, %rd4470;
	xor.b64  	%rd4530, %rd4529, %rd4490;
	xor.b64  	%rd4531, %rd4530, %rd4510;
	xor.b64  	%rd4532, %rd4453, %rd4433;
	xor.b64  	%rd4533, %rd4532, %rd4473;
	xor.b64  	%rd4534, %rd4533, %rd4493;
	xor.b64  	%rd4535, %rd4534, %rd4513;
	xor.b64  	%rd4536, %rd4456, %rd4436;
	xor.b64  	%rd4537, %rd4536, %rd4476;
	xor.b64  	%rd4538, %rd4537, %rd4496;
	xor.b64  	%rd4539, %rd4538, %rd4516;
	mov.b64 	{%r563, %r564}, %rd4527;
	shf.l.wrap.b32 	%r565, %r563, %r564, 1;
	shf.l.wrap.b32 	%r566, %r564, %r563, 1;
	mov.b64 	%rd4540, {%r566, %r565};
	xor.b64  	%rd4541, %rd4540, %rd4539;
	xor.b64  	%rd4542, %rd4541, %rd4519;
	st.local.u64 	[%rd2], %rd4542;
	xor.b64  	%rd4543, %rd4541, %rd4444;
	st.local.u64 	[%rd2+40], %rd4543;
	xor.b64  	%rd4544, %rd4541, %rd4464;
	st.local.u64 	[%rd2+80], %rd4544;
	xor.b64  	%rd4545, %rd4541, %rd4484;
	st.local.u64 	[%rd2+120], %rd4545;
	xor.b64  	%rd4546, %rd4541, %rd4504;
	st.local.u64 	[%rd2+160], %rd4546;
	mov.b64 	{%r567, %r568}, %rd4531;
	shf.l.wrap.b32 	%r569, %r567, %r568, 1;
	shf.l.wrap.b32 	%r570, %r568, %r567, 1;
	mov.b64 	%rd4547, {%r570, %r569};
	xor.b64  	%rd4548, %rd4547, %rd4523;
	xor.b64  	%rd4549, %rd4548, %rd4427;
	st.local.u64 	[%rd2+8], %rd4549;
	xor.b64  	%rd4550, %rd4548, %rd4447;
	st.local.u64 	[%rd2+48], %rd4550;
	xor.b64  	%rd4551, %rd4548, %rd4467;
	st.local.u64 	[%rd2+88], %rd4551;
	xor.b64  	%rd4552, %rd4548, %rd4487;
	st.local.u64 	[%rd2+128], %rd4552;
	xor.b64  	%rd4553, %rd4548, %rd4507;
	st.local.u64 	[%rd2+168], %rd4553;
	mov.b64 	{%r571, %r572}, %rd4535;
	shf.l.wrap.b32 	%r573, %r571, %r572, 1;
	shf.l.wrap.b32 	%r574, %r572, %r571, 1;
	mov.b64 	%rd4554, {%r574, %r573};
	xor.b64  	%rd4555, %rd4554, %rd4527;
	xor.b64  	%rd4556, %rd4555, %rd4430;
	st.local.u64 	[%rd2+16], %rd4556;
	xor.b64  	%rd4557, %rd4555, %rd4450;
	st.local.u64 	[%rd2+56], %rd4557;
	xor.b64  	%rd4558, %rd4555, %rd4470;
	st.local.u64 	[%rd2+96], %rd4558;
	xor.b64  	%rd4559, %rd4555, %rd4490;
	st.local.u64 	[%rd2+136], %rd4559;
	xor.b64  	%rd4560, %rd4555, %rd4510;
	st.local.u64 	[%rd2+176], %rd4560;
	mov.b64 	{%r575, %r576}, %rd4539;
	shf.l.wrap.b32 	%r577, %r575, %r576, 1;
	shf.l.wrap.b32 	%r578, %r576, %r575, 1;
	mov.b64 	%rd4561, {%r578, %r577};
	xor.b64  	%rd4562, %rd4561, %rd4531;
	xor.b64  	%rd4563, %rd4562, %rd4433;
	st.local.u64 	[%rd2+24], %rd4563;
	xor.b64  	%rd4564, %rd4562, %rd4453;
	st.local.u64 	[%rd2+64], %rd4564;
	xor.b64  	%rd4565, %rd4562, %rd4473;
	st.local.u64 	[%rd2+104], %rd4565;
	xor.b64  	%rd4566, %rd4562, %rd4493;
	st.local.u64 	[%rd2+144], %rd4566;
	xor.b64  	%rd4567, %rd4562, %rd4513;
	st.local.u64 	[%rd2+184], %rd4567;
	mov.b64 	{%r579, %r580}, %rd4523;
	shf.l.wrap.b32 	%r581, %r579, %r580, 1;
	shf.l.wrap.b32 	%r582, %r580, %r579, 1;
	mov.b64 	%rd4568, {%r582, %r581};
	xor.b64  	%rd4569, %rd4568, %rd4535;
	xor.b64  	%rd4570, %rd4569, %rd4436;
	st.local.u64 	[%rd2+32], %rd4570;
	xor.b64  	%rd4571, %rd4569, %rd4456;
	st.local.u64 	[%rd2+72], %rd4571;
	xor.b64  	%rd4572, %rd4569, %rd4476;
	st.local.u64 	[%rd2+112], %rd4572;
	xor.b64  	%rd4573, %rd4569, %rd4496;
	st.local.u64 	[%rd2+152], %rd4573;
	xor.b64  	%rd4574, %rd4569, %rd4516;
	st.local.u64 	[%rd2+192], %rd4574;
	ld.local.u64 	%rd4575, [%rd244];
	shr.u64 	%rd4576, %rd4549, %r126;
	shl.b64 	%rd4577, %rd4549, %r127;
	or.b64  	%rd4578, %rd4577, %rd4576;
	st.local.u64 	[%rd244], %rd4578;
	ld.local.u64 	%rd4579, [%rd250];
	shr.u64 	%rd4580, %rd4575, %r131;
	shl.b64 	%rd4581, %rd4575, %r132;
	or.b64  	%rd4582, %rd4581, %rd4580;
	st.local.u64 	[%rd250], %rd4582;
	ld.local.u64 	%rd4583, [%rd256];
	shr.u64 	%rd4584, %rd4579, %r136;
	shl.b64 	%rd4585, %rd4579, %r137;
	or.b64  	%rd4586, %rd4585, %rd4584;
	st.local.u64 	[%rd256], %rd4586;
	ld.local.u64 	%rd4587, [%rd262];
	shr.u64 	%rd4588, %rd4583, %r141;
	shl.b64 	%rd4589, %rd4583, %r142;
	or.b64  	%rd4590, %rd4589, %rd4588;
	st.local.u64 	[%rd262], %rd4590;
	ld.local.u64 	%rd4591, [%rd268];
	shr.u64 	%rd4592, %rd4587, %r146;
	shl.b64 	%rd4593, %rd4587, %r147;
	or.b64  	%rd4594, %rd4593, %rd4592;
	st.local.u64 	[%rd268], %rd4594;
	ld.local.u64 	%rd4595, [%rd274];
	shr.u64 	%rd4596, %rd4591, %r151;
	shl.b64 	%rd4597, %rd4591, %r152;
	or.b64  	%rd4598, %rd4597, %rd4596;
	st.local.u64 	[%rd274], %rd4598;
	ld.local.u64 	%rd4599, [%rd280];
	shr.u64 	%rd4600, %rd4595, %r156;
	shl.b64 	%rd4601, %rd4595, %r157;
	or.b64  	%rd4602, %rd4601, %rd4600;
	st.local.u64 	[%rd280], %rd4602;
	ld.local.u64 	%rd4603, [%rd286];
	shr.u64 	%rd4604, %rd4599, %r161;
	shl.b64 	%rd4605, %rd4599, %r162;
	or.b64  	%rd4606, %rd4605, %rd4604;
	st.local.u64 	[%rd286], %rd4606;
	ld.local.u64 	%rd4607, [%rd292];
	shr.u64 	%rd4608, %rd4603, %r166;
	shl.b64 	%rd4609, %rd4603, %r167;
	or.b64  	%rd4610, %rd4609, %rd4608;
	st.local.u64 	[%rd292], %rd4610;
	ld.local.u64 	%rd4611, [%rd298];
	shr.u64 	%rd4612, %rd4607, %r171;
	shl.b64 	%rd4613, %rd4607, %r172;
	or.b64  	%rd4614, %rd4613, %rd4612;
	st.local.u64 	[%rd298], %rd4614;
	ld.local.u64 	%rd4615, [%rd304];
	shr.u64 	%rd4616, %rd4611, %r176;
	shl.b64 	%rd4617, %rd4611, %r177;
	or.b64  	%rd4618, %rd4617, %rd4616;
	st.local.u64 	[%rd304], %rd4618;
	ld.local.u64 	%rd4619, [%rd310];
	shr.u64 	%rd4620, %rd4615, %r181;
	shl.b64 	%rd4621, %rd4615, %r182;
	or.b64  	%rd4622, %rd4621, %rd4620;
	st.local.u64 	[%rd310], %rd4622;
	ld.local.u64 	%rd4623, [%rd316];
	shr.u64 	%rd4624, %rd4619, %r186;
	shl.b64 	%rd4625, %rd4619, %r187;
	or.b64  	%rd4626, %rd4625, %rd4624;
	st.local.u64 	[%rd316], %rd4626;
	ld.local.u64 	%rd4627, [%rd322];
	shr.u64 	%rd4628, %rd4623, %r191;
	shl.b64 	%rd4629, %rd4623, %r192;
	or.b64  	%rd4630, %rd4629, %rd4628;
	st.local.u64 	[%rd322], %rd4630;
	ld.local.u64 	%rd4631, [%rd328];
	shr.u64 	%rd4632, %rd4627, %r196;
	shl.b64 	%rd4633, %rd4627, %r197;
	or.b64  	%rd4634, %rd4633, %rd4632;
	st.local.u64 	[%rd328], %rd4634;
	ld.local.u64 	%rd4635, [%rd334];
	shr.u64 	%rd4636, %rd4631, %r201;
	shl.b64 	%rd4637, %rd4631, %r202;
	or.b64  	%rd4638, %rd4637, %rd4636;
	st.local.u64 	[%rd334], %rd4638;
	ld.local.u64 	%rd4639, [%rd340];
	shr.u64 	%rd4640, %rd4635, %r206;
	shl.b64 	%rd4641, %rd4635, %r207;
	or.b64  	%rd4642, %rd4641, %rd4640;
	st.local.u64 	[%rd340], %rd4642;
	ld.local.u64 	%rd4643, [%rd346];
	shr.u64 	%rd4644, %rd4639, %r211;
	shl.b64 	%rd4645, %rd4639, %r212;
	or.b64  	%rd4646, %rd4645, %rd4644;
	st.local.u64 	[%rd346], %rd4646;
	ld.local.u64 	%rd4647, [%rd352];
	shr.u64 	%rd4648, %rd4643, %r216;
	shl.b64 	%rd4649, %rd4643, %r217;
	or.b64  	%rd4650, %rd4649, %rd4648;
	st.local.u64 	[%rd352], %rd4650;
	ld.local.u64 	%rd4651, [%rd358];
	shr.u64 	%rd4652, %rd4647, %r221;
	shl.b64 	%rd4653, %rd4647, %r222;
	or.b64  	%rd4654, %rd4653, %rd4652;
	st.local.u64 	[%rd358], %rd4654;
	ld.local.u64 	%rd4655, [%rd364];
	shr.u64 	%rd4656, %rd4651, %r226;
	shl.b64 	%rd4657, %rd4651, %r227;
	or.b64  	%rd4658, %rd4657, %rd4656;
	st.local.u64 	[%rd364], %rd4658;
	ld.local.u64 	%rd4659, [%rd370];
	shr.u64 	%rd4660, %rd4655, %r231;
	shl.b64 	%rd4661, %rd4655, %r232;
	or.b64  	%rd4662, %rd4661, %rd4660;
	st.local.u64 	[%rd370], %rd4662;
	ld.local.u64 	%rd4663, [%rd376];
	shr.u64 	%rd4664, %rd4659, %r236;
	shl.b64 	%rd4665, %rd4659, %r237;
	or.b64  	%rd4666, %rd4665, %rd4664;
	st.local.u64 	[%rd376], %rd4666;
	shr.u64 	%rd4667, %rd4663, %r241;
	shl.b64 	%rd4668, %rd4663, %r242;
	or.b64  	%rd4669, %rd4668, %rd4667;
	st.local.u64 	[%rd382], %rd4669;
	ld.local.u64 	%rd4670, [%rd2];
	ld.local.u64 	%rd4671, [%rd2+8];
	ld.local.u64 	%rd4672, [%rd2+16];
	ld.local.u64 	%rd4673, [%rd2+24];
	ld.local.u64 	%rd4674, [%rd2+32];
	not.b64 	%rd4675, %rd4671;
	and.b64  	%rd4676, %rd4672, %rd4675;
	not.b64 	%rd4677, %rd4672;
	and.b64  	%rd4678, %rd4673, %rd4677;
	xor.b64  	%rd4679, %rd4671, %rd4678;
	not.b64 	%rd4680, %rd4673;
	and.b64  	%rd4681, %rd4674, %rd4680;
	xor.b64  	%rd4682, %rd4672, %rd4681;
	not.b64 	%rd4683, %rd4674;
	and.b64  	%rd4684, %rd4670, %rd4683;
	xor.b64  	%rd4685, %rd4673, %rd4684;
	not.b64 	%rd4686, %rd4670;
	and.b64  	%rd4687, %rd4671, %rd4686;
	xor.b64  	%rd4688, %rd4674, %rd4687;
	ld.local.u64 	%rd4689, [%rd2+40];
	ld.local.u64 	%rd4690, [%rd2+48];
	ld.local.u64 	%rd4691, [%rd2+56];
	ld.local.u64 	%rd4692, [%rd2+64];
	ld.local.u64 	%rd4693, [%rd2+72];
	not.b64 	%rd4694, %rd4690;
	and.b64  	%rd4695, %rd4691, %rd4694;
	xor.b64  	%rd4696, %rd4689, %rd4695;
	not.b64 	%rd4697, %rd4691;
	and.b64  	%rd4698, %rd4692, %rd4697;
	xor.b64  	%rd4699, %rd4690, %rd4698;
	not.b64 	%rd4700, %rd4692;
	and.b64  	%rd4701, %rd4693, %rd4700;
	xor.b64  	%rd4702, %rd4691, %rd4701;
	not.b64 	%rd4703, %rd4693;
	and.b64  	%rd4704, %rd4689, %rd4703;
	xor.b64  	%rd4705, %rd4692, %rd4704;
	not.b64 	%rd4706, %rd4689;
	and.b64  	%rd4707, %rd4690, %rd4706;
	xor.b64  	%rd4708, %rd4693, %rd4707;
	ld.local.u64 	%rd4709, [%rd2+80];
	ld.local.u64 	%rd4710, [%rd2+88];
	ld.local.u64 	%rd4711, [%rd2+96];
	ld.local.u64 	%rd4712, [%rd2+104];
	ld.local.u64 	%rd4713, [%rd2+112];
	not.b64 	%rd4714, %rd4710;
	and.b64  	%rd4715, %rd4711, %rd4714;
	xor.b64  	%rd4716, %rd4709, %rd4715;
	not.b64 	%rd4717, %rd4711;
	and.b64  	%rd4718, %rd4712, %rd4717;
	xor.b64  	%rd4719, %rd4710, %rd4718;
	not.b64 	%rd4720, %rd4712;
	and.b64  	%rd4721, %rd4713, %rd4720;
	xor.b64  	%rd4722, %rd4711, %rd4721;
	not.b64 	%rd4723, %rd4713;
	and.b64  	%rd4724, %rd4709, %rd4723;
	xor.b64  	%rd4725, %rd4712, %rd4724;
	not.b64 	%rd4726, %rd4709;
	and.b64  	%rd4727, %rd4710, %rd4726;
	xor.b64  	%rd4728, %rd4713, %rd4727;
	ld.local.u64 	%rd4729, [%rd2+120];
	ld.local.u64 	%rd4730, [%rd2+128];
	ld.local.u64 	%rd4731, [%rd2+136];
	ld.local.u64 	%rd4732, [%rd2+144];
	ld.local.u64 	%rd4733, [%rd2+152];
	not.b64 	%rd4734, %rd4730;
	and.b64  	%rd4735, %rd4731, %rd4734;
	xor.b64  	%rd4736, %rd4729, %rd4735;
	not.b64 	%rd4737, %rd4731;
	and.b64  	%rd4738, %rd4732, %rd4737;
	xor.b64  	%rd4739, %rd4730, %rd4738;
	not.b64 	%rd4740, %rd4732;
	and.b64  	%rd4741, %rd4733, %rd4740;
	xor.b64  	%rd4742, %rd4731, %rd4741;
	not.b64 	%rd4743, %rd4733;
	and.b64  	%rd4744, %rd4729, %rd4743;
	xor.b64  	%rd4745, %rd4732, %rd4744;
	not.b64 	%rd4746, %rd4729;
	and.b64  	%rd4747, %rd4730, %rd4746;
	xor.b64  	%rd4748, %rd4733, %rd4747;
	ld.local.u64 	%rd4749, [%rd2+160];
	ld.local.u64 	%rd4750, [%rd2+168];
	ld.local.u64 	%rd4751, [%rd2+176];
	ld.local.u64 	%rd4752, [%rd2+184];
	ld.local.u64 	%rd4753, [%rd2+192];
	not.b64 	%rd4754, %rd4750;
	and.b64  	%rd4755, %rd4751, %rd4754;
	xor.b64  	%rd4756, %rd4749, %rd4755;
	not.b64 	%rd4757, %rd4751;
	and.b64  	%rd4758, %rd4752, %rd4757;
	xor.b64  	%rd4759, %rd4750, %rd4758;
	not.b64 	%rd4760, %rd4752;
	and.b64  	%rd4761, %rd4753, %rd4760;
	xor.b64  	%rd4762, %rd4751, %rd4761;
	not.b64 	%rd4763, %rd4753;
	and.b64  	%rd4764, %rd4749, %rd4763;
	xor.b64  	%rd4765, %rd4752, %rd4764;
	not.b64 	%rd4766, %rd4749;
	and.b64  	%rd4767, %rd4750, %rd4766;
	xor.b64  	%rd4768, %rd4753, %rd4767;
	ld.const.u64 	%rd4769, [KECCAK_RC+136];
	xor.b64  	%rd4770, %rd4676, %rd4769;
	xor.b64  	%rd4771, %rd4770, %rd4670;
	xor.b64  	%rd4772, %rd4696, %rd4716;
	xor.b64  	%rd4773, %rd4772, %rd4736;
	xor.b64  	%rd4774, %rd4773, %rd4756;
	xor.b64  	%rd4775, %rd4774, %rd4771;
	xor.b64  	%rd4776, %rd4699, %rd4679;
	xor.b64  	%rd4777, %rd4776, %rd4719;
	xor.b64  	%rd4778, %rd4777, %rd4739;
	xor.b64  	%rd4779, %rd4778, %rd4759;
	xor.b64  	%rd4780, %rd4702, %rd4682;
	xor.b64  	%rd4781, %rd4780, %rd4722;
	xor.b64  	%rd4782, %rd4781, %rd4742;
	xor.b64  	%rd4783, %rd4782, %rd4762;
	xor.b64  	%rd4784, %rd4705, %rd4685;
	xor.b64  	%rd4785, %rd4784, %rd4725;
	xor.b64  	%rd4786, %rd4785, %rd4745;
	xor.b64  	%rd4787, %rd4786, %rd4765;
	xor.b64  	%rd4788, %rd4708, %rd4688;
	xor.b64  	%rd4789, %rd4788, %rd4728;
	xor.b64  	%rd4790, %rd4789, %rd4748;
	xor.b64  	%rd4791, %rd4790, %rd4768;
	mov.b64 	{%r583, %r584}, %rd4779;
	shf.l.wrap.b32 	%r585, %r583, %r584, 1;
	shf.l.wrap.b32 	%r586, %r584, %r583, 1;
	mov.b64 	%rd4792, {%r586, %r585};
	xor.b64  	%rd4793, %rd4792, %rd4791;
	xor.b64  	%rd4794, %rd4793, %rd4771;
	st.local.u64 	[%rd2], %rd4794;
	xor.b64  	%rd4795, %rd4793, %rd4696;
	st.local.u64 	[%rd2+40], %rd4795;
	xor.b64  	%rd4796, %rd4793, %rd4716;
	st.local.u64 	[%rd2+80], %rd4796;
	xor.b64  	%rd4797, %rd4793, %rd4736;
	st.local.u64 	[%rd2+120], %rd4797;
	xor.b64  	%rd4798, %rd4793, %rd4756;
	st.local.u64 	[%rd2+160], %rd4798;
	mov.b64 	{%r587, %r588}, %rd4783;
	shf.l.wrap.b32 	%r589, %r587, %r588, 1;
	shf.l.wrap.b32 	%r590, %r588, %r587, 1;
	mov.b64 	%rd4799, {%r590, %r589};
	xor.b64  	%rd4800, %rd4799, %rd4775;
	xor.b64  	%rd4801, %rd4800, %rd4679;
	st.local.u64 	[%rd2+8], %rd4801;
	xor.b64  	%rd4802, %rd4800, %rd4699;
	st.local.u64 	[%rd2+48], %rd4802;
	xor.b64  	%rd4803, %rd4800, %rd4719;
	st.local.u64 	[%rd2+88], %rd4803;
	xor.b64  	%rd4804, %rd4800, %rd4739;
	st.local.u64 	[%rd2+128], %rd4804;
	xor.b64  	%rd4805, %rd4800, %rd4759;
	st.local.u64 	[%rd2+168], %rd4805;
	mov.b64 	{%r591, %r592}, %rd4787;
	shf.l.wrap.b32 	%r593, %r591, %r592, 1;
	shf.l.wrap.b32 	%r594, %r592, %r591, 1;
	mov.b64 	%rd4806, {%r594, %r593};
	xor.b64  	%rd4807, %rd4806, %rd4779;
	xor.b64  	%rd4808, %rd4807, %rd4682;
	st.local.u64 	[%rd2+16], %rd4808;
	xor.b64  	%rd4809, %rd4807, %rd4702;
	st.local.u64 	[%rd2+56], %rd4809;
	xor.b64  	%rd4810, %rd4807, %rd4722;
	st.local.u64 	[%rd2+96], %rd4810;
	xor.b64  	%rd4811, %rd4807, %rd4742;
	st.local.u64 	[%rd2+136], %rd4811;
	xor.b64  	%rd4812, %rd4807, %rd4762;
	st.local.u64 	[%rd2+176], %rd4812;
	mov.b64 	{%r595, %r596}, %rd4791;
	shf.l.wrap.b32 	%r597, %r595, %r596, 1;
	shf.l.wrap.b32 	%r598, %r596, %r595, 1;
	mov.b64 	%rd4813, {%r598, %r597};
	xor.b64  	%rd4814, %rd4813, %rd4783;
	xor.b64  	%rd4815, %rd4814, %rd4685;
	st.local.u64 	[%rd2+24], %rd4815;
	xor.b64  	%rd4816, %rd4814, %rd4705;
	st.local.u64 	[%rd2+64], %rd4816;
	xor.b64  	%rd4817, %rd4814, %rd4725;
	st.local.u64 	[%rd2+104], %rd4817;
	xor.b64  	%rd4818, %rd4814, %rd4745;
	st.local.u64 	[%rd2+144], %rd4818;
	xor.b64  	%rd4819, %rd4814, %rd4765;
	st.local.u64 	[%rd2+184], %rd4819;
	mov.b64 	{%r599, %r600}, %rd4775;
	shf.l.wrap.b32 	%r601, %r599, %r600, 1;
	shf.l.wrap.b32 	%r602, %r600, %r599, 1;
	mov.b64 	%rd4820, {%r602, %r601};
	xor.b64  	%rd4821, %rd4820, %rd4787;
	xor.b64  	%rd4822, %rd4821, %rd4688;
	st.local.u64 	[%rd2+32], %rd4822;
	xor.b64  	%rd4823, %rd4821, %rd4708;
	st.local.u64 	[%rd2+72], %rd4823;
	xor.b64  	%rd4824, %rd4821, %rd4728;
	st.local.u64 	[%rd2+112], %rd4824;
	xor.b64  	%rd4825, %rd4821, %rd4748;
	st.local.u64 	[%rd2+152], %rd4825;
	xor.b64  	%rd4826, %rd4821, %rd4768;
	st.local.u64 	[%rd2+192], %rd4826;
	ld.local.u64 	%rd4827, [%rd244];
	shr.u64 	%rd4828, %rd4801, %r126;
	shl.b64 	%rd4829, %rd4801, %r127;
	or.b64  	%rd4830, %rd4829, %rd4828;
	st.local.u64 	[%rd244], %rd4830;
	ld.local.u64 	%rd4831, [%rd250];
	shr.u64 	%rd4832, %rd4827, %r131;
	shl.b64 	%rd4833, %rd4827, %r132;
	or.b64  	%rd4834, %rd4833, %rd4832;
	st.local.u64 	[%rd250], %rd4834;
	ld.local.u64 	%rd4835, [%rd256];
	shr.u64 	%rd4836, %rd4831, %r136;
	shl.b64 	%rd4837, %rd4831, %r137;
	or.b64  	%rd4838, %rd4837, %rd4836;
	st.local.u64 	[%rd256], %rd4838;
	ld.local.u64 	%rd4839, [%rd262];
	shr.u64 	%rd4840, %rd4835, %r141;
	shl.b64 	%rd4841, %rd4835, %r142;
	or.b64  	%rd4842, %rd4841, %rd4840;
	st.local.u64 	[%rd262], %rd4842;
	ld.local.u64 	%rd4843, [%rd268];
	shr.u64 	%rd4844, %rd4839, %r146;
	shl.b64 	%rd4845, %rd4839, %r147;
	or.b64  	%rd4846, %rd4845, %rd4844;
	st.local.u64 	[%rd268], %rd4846;
	ld.local.u64 	%rd4847, [%rd274];
	shr.u64 	%rd4848, %rd4843, %r151;
	shl.b64 	%rd4849, %rd4843, %r152;
	or.b64  	%rd4850, %rd4849, %rd4848;
	st.local.u64 	[%rd274], %rd4850;
	ld.local.u64 	%rd4851, [%rd280];
	shr.u64 	%rd4852, %rd4847, %r156;
	shl.b64 	%rd4853, %rd4847, %r157;
	or.b64  	%rd4854, %rd4853, %rd4852;
	st.local.u64 	[%rd280], %rd4854;
	ld.local.u64 	%rd4855, [%rd286];
	shr.u64 	%rd4856, %rd4851, %r161;
	shl.b64 	%rd4857, %rd4851, %r162;
	or.b64  	%rd4858, %rd4857, %rd4856;
	st.local.u64 	[%rd286], %rd4858;
	ld.local.u64 	%rd4859, [%rd292];
	shr.u64 	%rd4860, %rd4855, %r166;
	shl.b64 	%rd4861, %rd4855, %r167;
	or.b64  	%rd4862, %rd4861, %rd4860;
	st.local.u64 	[%rd292], %rd4862;
	ld.local.u64 	%rd4863, [%rd298];
	shr.u64 	%rd4864, %rd4859, %r171;
	shl.b64 	%rd4865, %rd4859, %r172;
	or.b64  	%rd4866, %rd4865, %rd4864;
	st.local.u64 	[%rd298], %rd4866;
	ld.local.u64 	%rd4867, [%rd304];
	shr.u64 	%rd4868, %rd4863, %r176;
	shl.b64 	%rd4869, %rd4863, %r177;
	or.b64  	%rd4870, %rd4869, %rd4868;
	st.local.u64 	[%rd304], %rd4870;
	ld.local.u64 	%rd4871, [%rd310];
	shr.u64 	%rd4872, %rd4867, %r181;
	shl.b64 	%rd4873, %rd4867, %r182;
	or.b64  	%rd4874, %rd4873, %rd4872;
	st.local.u64 	[%rd310], %rd4874;
	ld.local.u64 	%rd4875, [%rd316];
	shr.u64 	%rd4876, %rd4871, %r186;
	shl.b64 	%rd4877, %rd4871, %r187;
	or.b64  	%rd4878, %rd4877, %rd4876;
	st.local.u64 	[%rd316], %rd4878;
	ld.local.u64 	%rd4879, [%rd322];
	shr.u64 	%rd4880, %rd4875, %r191;
	shl.b64 	%rd4881, %rd4875, %r192;
	or.b64  	%rd4882, %rd4881, %rd4880;
	st.local.u64 	[%rd322], %rd4882;
	ld.local.u64 	%rd4883, [%rd328];
	shr.u64 	%rd4884, %rd4879, %r196;
	shl.b64 	%rd4885, %rd4879, %r197;
	or.b64  	%rd4886, %rd4885, %rd4884;
	st.local.u64 	[%rd328], %rd4886;
	ld.local.u64 	%rd4887, [%rd334];
	shr.u64 	%rd4888, %rd4883, %r201;
	shl.b64 	%rd4889, %rd4883, %r202;
	or.b64  	%rd4890, %rd4889, %rd4888;
	st.local.u64 	[%rd334], %rd4890;
	ld.local.u64 	%rd4891, [%rd340];
	shr.u64 	%rd4892, %rd4887, %r206;
	shl.b64 	%rd4893, %rd4887, %r207;
	or.b64  	%rd4894, %rd4893, %rd4892;
	st.local.u64 	[%rd340], %rd4894;
	ld.local.u64 	%rd4895, [%rd346];
	shr.u64 	%rd4896, %rd4891, %r211;
	shl.b64 	%rd4897, %rd4891, %r212;
	or.b64  	%rd4898, %rd4897, %rd4896;
	st.local.u64 	[%rd346], %rd4898;
	ld.local.u64 	%rd4899, [%rd352];
	shr.u64 	%rd4900, %rd4895, %r216;
	shl.b64 	%rd4901, %rd4895, %r217;
	or.b64  	%rd4902, %rd4901, %rd4900;
	st.local.u64 	[%rd352], %rd4902;
	ld.local.u64 	%rd4903, [%rd358];
	shr.u64 	%rd4904, %rd4899, %r221;
	shl.b64 	%rd4905, %rd4899, %r222;
	or.b64  	%rd4906, %rd4905, %rd4904;
	st.local.u64 	[%rd358], %rd4906;
	ld.local.u64 	%rd4907, [%rd364];
	shr.u64 	%rd4908, %rd4903, %r226;
	shl.b64 	%rd4909, %rd4903, %r227;
	or.b64  	%rd4910, %rd4909, %rd4908;
	st.local.u64 	[%rd364], %rd4910;
	ld.local.u64 	%rd4911, [%rd370];
	shr.u64 	%rd4912, %rd4907, %r231;
	shl.b64 	%rd4913, %rd4907, %r232;
	or.b64  	%rd4914, %rd4913, %rd4912;
	st.local.u64 	[%rd370], %rd4914;
	ld.local.u64 	%rd4915, [%rd376];
	shr.u64 	%rd4916, %rd4911, %r236;
	shl.b64 	%rd4917, %rd4911, %r237;
	or.b64  	%rd4918, %rd4917, %rd4916;
	st.local.u64 	[%rd376], %rd4918;
	shr.u64 	%rd4919, %rd4915, %r241;
	shl.b64 	%rd4920, %rd4915, %r242;
	or.b64  	%rd4921, %rd4920, %rd4919;
	st.local.u64 	[%rd382], %rd4921;
	ld.local.u64 	%rd4922, [%rd2];
	ld.local.u64 	%rd4923, [%rd2+8];
	ld.local.u64 	%rd4924, [%rd2+16];
	ld.local.u64 	%rd4925, [%rd2+24];
	ld.local.u64 	%rd4926, [%rd2+32];
	not.b64 	%rd4927, %rd4923;
	and.b64  	%rd4928, %rd4924, %rd4927;
	not.b64 	%rd4929, %rd4924;
	and.b64  	%rd4930, %rd4925, %rd4929;
	xor.b64  	%rd4931, %rd4923, %rd4930;
	not.b64 	%rd4932, %rd4925;
	and.b64  	%rd4933, %rd4926, %rd4932;
	xor.b64  	%rd4934, %rd4924, %rd4933;
	not.b64 	%rd4935, %rd4926;
	and.b64  	%rd4936, %rd4922, %rd4935;
	xor.b64  	%rd4937, %rd4925, %rd4936;
	not.b64 	%rd4938, %rd4922;
	and.b64  	%rd4939, %rd4923, %rd4938;
	xor.b64  	%rd4940, %rd4926, %rd4939;
	ld.local.u64 	%rd4941, [%rd2+40];
	ld.local.u64 	%rd4942, [%rd2+48];
	ld.local.u64 	%rd4943, [%rd2+56];
	ld.local.u64 	%rd4944, [%rd2+64];
	ld.local.u64 	%rd4945, [%rd2+72];
	not.b64 	%rd4946, %rd4942;
	and.b64  	%rd4947, %rd4943, %rd4946;
	xor.b64  	%rd4948, %rd4941, %rd4947;
	not.b64 	%rd4949, %rd4943;
	and.b64  	%rd4950, %rd4944, %rd4949;
	xor.b64  	%rd4951, %rd4942, %rd4950;
	not.b64 	%rd4952, %rd4944;
	and.b64  	%rd4953, %rd4945, %rd4952;
	xor.b64  	%rd4954, %rd4943, %rd4953;
	not.b64 	%rd4955, %rd4945;
	and.b64  	%rd4956, %rd4941, %rd4955;
	xor.b64  	%rd4957, %rd4944, %rd4956;
	not.b64 	%rd4958, %rd4941;
	and.b64  	%rd4959, %rd4942, %rd4958;
	xor.b64  	%rd4960, %rd4945, %rd4959;
	ld.local.u64 	%rd4961, [%rd2+80];
	ld.local.u64 	%rd4962, [%rd2+88];
	ld.local.u64 	%rd4963, [%rd2+96];
	ld.local.u64 	%rd4964, [%rd2+104];
	ld.local.u64 	%rd4965, [%rd2+112];
	not.b64 	%rd4966, %rd4962;
	and.b64  	%rd4967, %rd4963, %rd4966;
	xor.b64  	%rd4968, %rd4961, %rd4967;
	not.b64 	%rd4969, %rd4963;
	and.b64  	%rd4970, %rd4964, %rd4969;
	xor.b64  	%rd4971, %rd4962, %rd4970;
	not.b64 	%rd4972, %rd4964;
	and.b64  	%rd4973, %rd4965, %rd4972;
	xor.b64  	%rd4974, %rd4963, %rd4973;
	not.b64 	%rd4975, %rd4965;
	and.b64  	%rd4976, %rd4961, %rd4975;
	xor.b64  	%rd4977, %rd4964, %rd4976;
	not.b64 	%rd4978, %rd4961;
	and.b64  	%rd4979, %rd4962, %rd4978;
	xor.b64  	%rd4980, %rd4965, %rd4979;
	ld.local.u64 	%rd4981, [%rd2+120];
	ld.local.u64 	%rd4982, [%rd2+128];
	ld.local.u64 	%rd4983, [%rd2+136];
	ld.local.u64 	%rd4984, [%rd2+144];
	ld.local.u64 	%rd4985, [%rd2+152];
	not.b64 	%rd4986, %rd4982;
	and.b64  	%rd4987, %rd4983, %rd4986;
	xor.b64  	%rd4988, %rd4981, %rd4987;
	not.b64 	%rd4989, %rd4983;
	and.b64  	%rd4990, %rd4984, %rd4989;
	xor.b64  	%rd4991, %rd4982, %rd4990;
	not.b64 	%rd4992, %rd4984;
	and.b64  	%rd4993, %rd4985, %rd4992;
	xor.b64  	%rd4994, %rd4983, %rd4993;
	not.b64 	%rd4995, %rd4985;
	and.b64  	%rd4996, %rd4981, %rd4995;
	xor.b64  	%rd4997, %rd4984, %rd4996;
	not.b64 	%rd4998, %rd4981;
	and.b64  	%rd4999, %rd4982, %rd4998;
	xor.b64  	%rd5000, %rd4985, %rd4999;
	ld.local.u64 	%rd5001, [%rd2+160];
	ld.local.u64 	%rd5002, [%rd2+168];
	ld.local.u64 	%rd5003, [%rd2+176];
	ld.local.u64 	%rd5004, [%rd2+184];
	ld.local.u64 	%rd5005, [%rd2+192];
	not.b64 	%rd5006, %rd5002;
	and.b64  	%rd5007, %rd5003, %rd5006;
	xor.b64  	%rd5008, %rd5001, %rd5007;
	not.b64 	%rd5009, %rd5003;
	and.b64  	%rd5010, %rd5004, %rd5009;
	xor.b64  	%rd5011, %rd5002, %rd5010;
	not.b64 	%rd5012, %rd5004;
	and.b64  	%rd5013, %rd5005, %rd5012;
	xor.b64  	%rd5014, %rd5003, %rd5013;
	not.b64 	%rd5015, %rd5005;
	and.b64  	%rd5016, %rd5001, %rd5015;
	xor.b64  	%rd5017, %rd5004, %rd5016;
	not.b64 	%rd5018, %rd5001;
	and.b64  	%rd5019, %rd5002, %rd5018;
	xor.b64  	%rd5020, %rd5005, %rd5019;
	ld.const.u64 	%rd5021, [KECCAK_RC+144];
	xor.b64  	%rd5022, %rd4928, %rd5021;
	xor.b64  	%rd5023, %rd5022, %rd4922;
	xor.b64  	%rd5024, %rd4948, %rd4968;
	xor.b64  	%rd5025, %rd5024, %rd4988;
	xor.b64  	%rd5026, %rd5025, %rd5008;
	xor.b64  	%rd5027, %rd5026, %rd5023;
	xor.b64  	%rd5028, %rd4951, %rd4931;
	xor.b64  	%rd5029, %rd5028, %rd4971;
	xor.b64  	%rd5030, %rd5029, %rd4991;
	xor.b64  	%rd5031, %rd5030, %rd5011;
	xor.b64  	%rd5032, %rd4954, %rd4934;
	xor.b64  	%rd5033, %rd5032, %rd4974;
	xor.b64  	%rd5034, %rd5033, %rd4994;
	xor.b64  	%rd5035, %rd5034, %rd5014;
	xor.b64  	%rd5036, %rd4957, %rd4937;
	xor.b64  	%rd5037, %rd5036, %rd4977;
	xor.b64  	%rd5038, %rd5037, %rd4997;
	xor.b64  	%rd5039, %rd5038, %rd5017;
	xor.b64  	%rd5040, %rd4960, %rd4940;
	xor.b64  	%rd5041, %rd5040, %rd4980;
	xor.b64  	%rd5042, %rd5041, %rd5000;
	xor.b64  	%rd5043, %rd5042, %rd5020;
	mov.b64 	{%r603, %r604}, %rd5031;
	shf.l.wrap.b32 	%r605, %r603, %r604, 1;
	shf.l.wrap.b32 	%r606, %r604, %r603, 1;
	mov.b64 	%rd5044, {%r606, %r605};
	xor.b64  	%rd5045, %rd5044, %rd5043;
	xor.b64  	%rd5046, %rd5045, %rd5023;
	st.local.u64 	[%rd2], %rd5046;
	xor.b64  	%rd5047, %rd5045, %rd4948;
	st.local.u64 	[%rd2+40], %rd5047;
	xor.b64  	%rd5048, %rd5045, %rd4968;
	st.local.u64 	[%rd2+80], %rd5048;
	xor.b64  	%rd5049, %rd5045, %rd4988;
	st.local.u64 	[%rd2+120], %rd5049;
	xor.b64  	%rd5050, %rd5045, %rd5008;
	st.local.u64 	[%rd2+160], %rd5050;
	mov.b64 	{%r607, %r608}, %rd5035;
	shf.l.wrap.b32 	%r609, %r607, %r608, 1;
	shf.l.wrap.b32 	%r610, %r608, %r607, 1;
	mov.b64 	%rd5051, {%r610, %r609};
	xor.b64  	%rd5052, %rd5051, %rd5027;
	xor.b64  	%rd5053, %rd5052, %rd4931;
	st.local.u64 	[%rd2+8], %rd5053;
	xor.b64  	%rd5054, %rd5052, %rd4951;
	st.local.u64 	[%rd2+48], %rd5054;
	xor.b64  	%rd5055, %rd5052, %rd4971;
	st.local.u64 	[%rd2+88], %rd5055;
	xor.b64  	%rd5056, %rd5052, %rd4991;
	st.local.u64 	[%rd2+128], %rd5056;
	xor.b64  	%rd5057, %rd5052, %rd5011;
	st.local.u64 	[%rd2+168], %rd5057;
	mov.b64 	{%r611, %r612}, %rd5039;
	shf.l.wrap.b32 	%r613, %r611, %r612, 1;
	shf.l.wrap.b32 	%r614, %r612, %r611, 1;
	mov.b64 	%rd5058, {%r614, %r613};
	xor.b64  	%rd5059, %rd5058, %rd5031;
	xor.b64  	%rd5060, %rd5059, %rd4934;
	st.local.u64 	[%rd2+16], %rd5060;
	xor.b64  	%rd5061, %rd5059, %rd4954;
	st.local.u64 	[%rd2+56], %rd5061;
	xor.b64  	%rd5062, %rd5059, %rd4974;
	st.local.u64 	[%rd2+96], %rd5062;
	xor.b64  	%rd5063, %rd5059, %rd4994;
	st.local.u64 	[%rd2+136], %rd5063;
	xor.b64  	%rd5064, %rd5059, %rd5014;
	st.local.u64 	[%rd2+176], %rd5064;
	mov.b64 	{%r615, %r616}, %rd5043;
	shf.l.wrap.b32 	%r617, %r615, %r616, 1;
	shf.l.wrap.b32 	%r618, %r616, %r615, 1;
	mov.b64 	%rd5065, {%r618, %r617};
	xor.b64  	%rd5066, %rd5065, %rd5035;
	xor.b64  	%rd5067, %rd5066, %rd4937;
	st.local.u64 	[%rd2+24], %rd5067;
	xor.b64  	%rd5068, %rd5066, %rd4957;
	st.local.u64 	[%rd2+64], %rd5068;
	xor.b64  	%rd5069, %rd5066, %rd4977;
	st.local.u64 	[%rd2+104], %rd5069;
	xor.b64  	%rd5070, %rd5066, %rd4997;
	st.local.u64 	[%rd2+144], %rd5070;
	xor.b64  	%rd5071, %rd5066, %rd5017;
	st.local.u64 	[%rd2+184], %rd5071;
	mov.b64 	{%r619, %r620}, %rd5027;
	shf.l.wrap.b32 	%r621, %r619, %r620, 1;
	shf.l.wrap.b32 	%r622, %r620, %r619, 1;
	mov.b64 	%rd5072, {%r622, %r621};
	xor.b64  	%rd5073, %rd5072, %rd5039;
	xor.b64  	%rd5074, %rd5073, %rd4940;
	st.local.u64 	[%rd2+32], %rd5074;
	xor.b64  	%rd5075, %rd5073, %rd4960;
	st.local.u64 	[%rd2+72], %rd5075;
	xor.b64  	%rd5076, %rd5073, %rd4980;
	st.local.u64 	[%rd2+112], %rd5076;
	xor.b64  	%rd5077, %rd5073, %rd5000;
	st.local.u64 	[%rd2+152], %rd5077;
	xor.b64  	%rd5078, %rd5073, %rd5020;
	st.local.u64 	[%rd2+192], %rd5078;
	ld.local.u64 	%rd5079, [%rd244];
	shr.u64 	%rd5080, %rd5053, %r126;
	shl.b64 	%rd5081, %rd5053, %r127;
	or.b64  	%rd5082, %rd5081, %rd5080;
	st.local.u64 	[%rd244], %rd5082;
	ld.local.u64 	%rd5083, [%rd250];
	shr.u64 	%rd5084, %rd5079, %r131;
	shl.b64 	%rd5085, %rd5079, %r132;
	or.b64  	%rd5086, %rd5085, %rd5084;
	st.local.u64 	[%rd250], %rd5086;
	ld.local.u64 	%rd5087, [%rd256];
	shr.u64 	%rd5088, %rd5083, %r136;
	shl.b64 	%rd5089, %rd5083, %r137;
	or.b64  	%rd5090, %rd5089, %rd5088;
	st.local.u64 	[%rd256], %rd5090;
	ld.local.u64 	%rd5091, [%rd262];
	shr.u64 	%rd5092, %rd5087, %r141;
	shl.b64 	%rd5093, %rd5087, %r142;
	or.b64  	%rd5094, %rd5093, %rd5092;
	st.local.u64 	[%rd262], %rd5094;
	ld.local.u64 	%rd5095, [%rd268];
	shr.u64 	%rd5096, %rd5091, %r146;
	shl.b64 	%rd5097, %rd5091, %r147;
	or.b64  	%rd5098, %rd5097, %rd5096;
	st.local.u64 	[%rd268], %rd5098;
	ld.local.u64 	%rd5099, [%rd274];
	shr.u64 	%rd5100, %rd5095, %r151;
	shl.b64 	%rd5101, %rd5095, %r152;
	or.b64  	%rd5102, %rd5101, %rd5100;
	st.local.u64 	[%rd274], %rd5102;
	ld.local.u64 	%rd5103, [%rd280];
	shr.u64 	%rd5104, %rd5099, %r156;
	shl.b64 	%rd5105, %rd5099, %r157;
	or.b64  	%rd5106, %rd5105, %rd5104;
	st.local.u64 	[%rd280], %rd5106;
	ld.local.u64 	%rd5107, [%rd286];
	shr.u64 	%rd5108, %rd5103, %r161;
	shl.b64 	%rd5109, %rd5103, %r162;
	or.b64  	%rd5110, %rd5109, %rd5108;
	st.local.u64 	[%rd286], %rd5110;
	ld.local.u64 	%rd5111, [%rd292];
	shr.u64 	%rd5112, %rd5107, %r166;
	shl.b64 	%rd5113, %rd5107, %r167;
	or.b64  	%rd5114, %rd5113, %rd5112;
	st.local.u64 	[%rd292], %rd5114;
	ld.local.u64 	%rd5115, [%rd298];
	shr.u64 	%rd5116, %rd5111, %r171;
	shl.b64 	%rd5117, %rd5111, %r172;
	or.b64  	%rd5118, %rd5117, %rd5116;
	st.local.u64 	[%rd298], %rd5118;
	ld.local.u64 	%rd5119, [%rd304];
	shr.u64 	%rd5120, %rd5115, %r176;
	shl.b64 	%rd5121, %rd5115, %r177;
	or.b64  	%rd5122, %rd5121, %rd5120;
	st.local.u64 	[%rd304], %rd5122;
	ld.local.u64 	%rd5123, [%rd310];
	shr.u64 	%rd5124, %rd5119, %r181;
	shl.b64 	%rd5125, %rd5119, %r182;
	or.b64  	%rd5126, %rd5125, %rd5124;
	st.local.u64 	[%rd310], %rd5126;
	ld.local.u64 	%rd5127, [%rd316];
	shr.u64 	%rd5128, %rd5123, %r186;
	shl.b64 	%rd5129, %rd5123, %r187;
	or.b64  	%rd5130, %rd5129, %rd5128;
	st.local.u64 	[%rd316], %rd5130;
	ld.local.u64 	%rd5131, [%rd322];
	shr.u64 	%rd5132, %rd5127, %r191;
	shl.b64 	%rd5133, %rd5127, %r192;
	or.b64  	%rd5134, %rd5133, %rd5132;
	st.local.u64 	[%rd322], %rd5134;
	ld.local.u64 	%rd5135, [%rd328];
	shr.u64 	%rd5136, %rd5131, %r196;
	shl.b64 	%rd5137, %rd5131, %r197;
	or.b64  	%rd5138, %rd5137, %rd5136;
	st.local.u64 	[%rd328], %rd5138;
	ld.local.u64 	%rd5139, [%rd334];
	shr.u64 	%rd5140, %rd5135, %r201;
	shl.b64 	%rd5141, %rd5135, %r202;
	or.b64  	%rd5142, %rd5141, %rd5140;
	st.local.u64 	[%rd334], %rd5142;
	ld.local.u64 	%rd5143, [%rd340];
	shr.u64 	%rd5144, %rd5139, %r206;
	shl.b64 	%rd5145, %rd5139, %r207;
	or.b64  	%rd5146, %rd5145, %rd5144;
	st.local.u64 	[%rd340], %rd5146;
	ld.local.u64 	%rd5147, [%rd346];
	shr.u64 	%rd5148, %rd5143, %r211;
	shl.b64 	%rd5149, %rd5143, %r212;
	or.b64  	%rd5150, %rd5149, %rd5148;
	st.local.u64 	[%rd346], %rd5150;
	ld.local.u64 	%rd5151, [%rd352];
	shr.u64 	%rd5152, %rd5147, %r216;
	shl.b64 	%rd5153, %rd5147, %r217;
	or.b64  	%rd5154, %rd5153, %rd5152;
	st.local.u64 	[%rd352], %rd5154;
	ld.local.u64 	%rd5155, [%rd358];
	shr.u64 	%rd5156, %rd5151, %r221;
	shl.b64 	%rd5157, %rd5151, %r222;
	or.b64  	%rd5158, %rd5157, %rd5156;
	st.local.u64 	[%rd358], %rd5158;
	ld.local.u64 	%rd5159, [%rd364];
	shr.u64 	%rd5160, %rd5155, %r226;
	shl.b64 	%rd5161, %rd5155, %r227;
	or.b64  	%rd5162, %rd5161, %rd5160;
	st.local.u64 	[%rd364], %rd5162;
	ld.local.u64 	%rd5163, [%rd370];
	shr.u64 	%rd5164, %rd5159, %r231;
	shl.b64 	%rd5165, %rd5159, %r232;
	or.b64  	%rd5166, %rd5165, %rd5164;
	st.local.u64 	[%rd370], %rd5166;
	ld.local.u64 	%rd5167, [%rd376];
	shr.u64 	%rd5168, %rd5163, %r236;
	shl.b64 	%rd5169, %rd5163, %r237;
	or.b64  	%rd5170, %rd5169, %rd5168;
	st.local.u64 	[%rd376], %rd5170;
	shr.u64 	%rd5171, %rd5167, %r241;
	shl.b64 	%rd5172, %rd5167, %r242;
	or.b64  	%rd5173, %rd5172, %rd5171;
	st.local.u64 	[%rd382], %rd5173;
	ld.local.u64 	%rd5174, [%rd2];
	ld.local.u64 	%rd5175, [%rd2+8];
	ld.local.u64 	%rd5176, [%rd2+16];
	ld.local.u64 	%rd5177, [%rd2+24];
	ld.local.u64 	%rd5178, [%rd2+32];
	not.b64 	%rd5179, %rd5175;
	and.b64  	%rd5180, %rd5176, %rd5179;
	not.b64 	%rd5181, %rd5176;
	and.b64  	%rd5182, %rd5177, %rd5181;
	xor.b64  	%rd5183, %rd5175, %rd5182;
	not.b64 	%rd5184, %rd5177;
	and.b64  	%rd5185, %rd5178, %rd5184;
	xor.b64  	%rd5186, %rd5176, %rd5185;
	not.b64 	%rd5187, %rd5178;
	and.b64  	%rd5188, %rd5174, %rd5187;
	xor.b64  	%rd5189, %rd5177, %rd5188;
	not.b64 	%rd5190, %rd5174;
	and.b64  	%rd5191, %rd5175, %rd5190;
	xor.b64  	%rd5192, %rd5178, %rd5191;
	ld.local.u64 	%rd5193, [%rd2+40];
	ld.local.u64 	%rd5194, [%rd2+48];
	ld.local.u64 	%rd5195, [%rd2+56];
	ld.local.u64 	%rd5196, [%rd2+64];
	ld.local.u64 	%rd5197, [%rd2+72];
	not.b64 	%rd5198, %rd5194;
	and.b64  	%rd5199, %rd5195, %rd5198;
	xor.b64  	%rd5200, %rd5193, %rd5199;
	not.b64 	%rd5201, %rd5195;
	and.b64  	%rd5202, %rd5196, %rd5201;
	xor.b64  	%rd5203, %rd5194, %rd5202;
	not.b64 	%rd5204, %rd5196;
	and.b64  	%rd5205, %rd5197, %rd5204;
	xor.b64  	%rd5206, %rd5195, %rd5205;
	not.b64 	%rd5207, %rd5197;
	and.b64  	%rd5208, %rd5193, %rd5207;
	xor.b64  	%rd5209, %rd5196, %rd5208;
	not.b64 	%rd5210, %rd5193;
	and.b64  	%rd5211, %rd5194, %rd5210;
	xor.b64  	%rd5212, %rd5197, %rd5211;
	ld.local.u64 	%rd5213, [%rd2+80];
	ld.local.u64 	%rd5214, [%rd2+88];
	ld.local.u64 	%rd5215, [%rd2+96];
	ld.local.u64 	%rd5216, [%rd2+104];
	ld.local.u64 	%rd5217, [%rd2+112];
	not.b64 	%rd5218, %rd5214;
	and.b64  	%rd5219, %rd5215, %rd5218;
	xor.b64  	%rd5220, %rd5213, %rd5219;
	not.b64 	%rd5221, %rd5215;
	and.b64  	%rd5222, %rd5216, %rd5221;
	xor.b64  	%rd5223, %rd5214, %rd5222;
	not.b64 	%rd5224, %rd5216;
	and.b64  	%rd5225, %rd5217, %rd5224;
	xor.b64  	%rd5226, %rd5215, %rd5225;
	not.b64 	%rd5227, %rd5217;
	and.b64  	%rd5228, %rd5213, %rd5227;
	xor.b64  	%rd5229, %rd5216, %rd5228;
	not.b64 	%rd5230, %rd5213;
	and.b64  	%rd5231, %rd5214, %rd5230;
	xor.b64  	%rd5232, %rd5217, %rd5231;
	ld.local.u64 	%rd5233, [%rd2+120];
	ld.local.u64 	%rd5234, [%rd2+128];
	ld.local.u64 	%rd5235, [%rd2+136];
	ld.local.u64 	%rd5236, [%rd2+144];
	ld.local.u64 	%rd5237, [%rd2+152];
	not.b64 	%rd5238, %rd5234;
	and.b64  	%rd5239, %rd5235, %rd5238;
	xor.b64  	%rd5240, %rd5233, %rd5239;
	not.b64 	%rd5241, %rd5235;
	and.b64  	%rd5242, %rd5236, %rd5241;
	xor.b64  	%rd5243, %rd5234, %rd5242;
	not.b64 	%rd5244, %rd5236;
	and.b64  	%rd5245, %rd5237, %rd5244;
	xor.b64  	%rd5246, %rd5235, %rd5245;
	not.b64 	%rd5247, %rd5237;
	and.b64  	%rd5248, %rd5233, %rd5247;
	xor.b64  	%rd5249, %rd5236, %rd5248;
	not.b64 	%rd5250, %rd5233;
	and.b64  	%rd5251, %rd5234, %rd5250;
	xor.b64  	%rd5252, %rd5237, %rd5251;
	ld.local.u64 	%rd5253, [%rd2+160];
	ld.local.u64 	%rd5254, [%rd2+168];
	ld.local.u64 	%rd5255, [%rd2+176];
	ld.local.u64 	%rd5256, [%rd2+184];
	ld.local.u64 	%rd5257, [%rd2+192];
	not.b64 	%rd5258, %rd5254;
	and.b64  	%rd5259, %rd5255, %rd5258;
	xor.b64  	%rd5260, %rd5253, %rd5259;
	not.b64 	%rd5261, %rd5255;
	and.b64  	%rd5262, %rd5256, %rd5261;
	xor.b64  	%rd5263, %rd5254, %rd5262;
	not.b64 	%rd5264, %rd5256;
	and.b64  	%rd5265, %rd5257, %rd5264;
	xor.b64  	%rd5266, %rd5255, %rd5265;
	not.b64 	%rd5267, %rd5257;
	and.b64  	%rd5268, %rd5253, %rd5267;
	xor.b64  	%rd5269, %rd5256, %rd5268;
	not.b64 	%rd5270, %rd5253;
	and.b64  	%rd5271, %rd5254, %rd5270;
	xor.b64  	%rd5272, %rd5257, %rd5271;
	ld.const.u64 	%rd5273, [KECCAK_RC+152];
	xor.b64  	%rd5274, %rd5180, %rd5273;
	xor.b64  	%rd5275, %rd5274, %rd5174;
	xor.b64  	%rd5276, %rd5200, %rd5220;
	xor.b64  	%rd5277, %rd5276, %rd5240;
	xor.b64  	%rd5278, %rd5277, %rd5260;
	xor.b64  	%rd5279, %rd5278, %rd5275;
	xor.b64  	%rd5280, %rd5203, %rd5183;
	xor.b64  	%rd5281, %rd5280, %rd5223;
	xor.b64  	%rd5282, %rd5281, %rd5243;
	xor.b64  	%rd5283, %rd5282, %rd5263;
	xor.b64  	%rd5284, %rd5206, %rd5186;
	xor.b64  	%rd5285, %rd5284, %rd5226;
	xor.b64  	%rd5286, %rd5285, %rd5246;
	xor.b64  	%rd5287, %rd5286, %rd5266;
	xor.b64  	%rd5288, %rd5209, %rd5189;
	xor.b64  	%rd5289, %rd5288, %rd5229;
	xor.b64  	%rd5290, %rd5289, %rd5249;
	xor.b64  	%rd5291, %rd5290, %rd5269;
	xor.b64  	%rd5292, %rd5212, %rd5192;
	xor.b64  	%rd5293, %rd5292, %rd5232;
	xor.b64  	%rd5294, %rd5293, %rd5252;
	xor.b64  	%rd5295, %rd5294, %rd5272;
	mov.b64 	{%r623, %r624}, %rd5283;
	shf.l.wrap.b32 	%r625, %r623, %r624, 1;
	shf.l.wrap.b32 	%r626, %r624, %r623, 1;
	mov.b64 	%rd5296, {%r626, %r625};
	xor.b64  	%rd5297, %rd5296, %rd5295;
	xor.b64  	%rd5298, %rd5297, %rd5275;
	st.local.u64 	[%rd2], %rd5298;
	xor.b64  	%rd5299, %rd5297, %rd5200;
	st.local.u64 	[%rd2+40], %rd5299;
	xor.b64  	%rd5300, %rd5297, %rd5220;
	st.local.u64 	[%rd2+80], %rd5300;
	xor.b64  	%rd5301, %rd5297, %rd5240;
	st.local.u64 	[%rd2+120], %rd5301;
	xor.b64  	%rd5302, %rd5297, %rd5260;
	st.local.u64 	[%rd2+160], %rd5302;
	mov.b64 	{%r627, %r628}, %rd5287;
	shf.l.wrap.b32 	%r629, %r627, %r628, 1;
	shf.l.wrap.b32 	%r630, %r628, %r627, 1;
	mov.b64 	%rd5303, {%r630, %r629};
	xor.b64  	%rd5304, %rd5303, %rd5279;
	xor.b64  	%rd5305, %rd5304, %rd5183;
	st.local.u64 	[%rd2+8], %rd5305;
	xor.b64  	%rd5306, %rd5304, %rd5203;
	st.local.u64 	[%rd2+48], %rd5306;
	xor.b64  	%rd5307, %rd5304, %rd5223;
	st.local.u64 	[%rd2+88], %rd5307;
	xor.b64  	%rd5308, %rd5304, %rd5243;
	st.local.u64 	[%rd2+128], %rd5308;
	xor.b64  	%rd5309, %rd5304, %rd5263;
	st.local.u64 	[%rd2+168], %rd5309;
	mov.b64 	{%r631, %r632}, %rd5291;
	shf.l.wrap.b32 	%r633, %r631, %r632, 1;
	shf.l.wrap.b32 	%r634, %r632, %r631, 1;
	mov.b64 	%rd5310, {%r634, %r633};
	xor.b64  	%rd5311, %rd5310, %rd5283;
	xor.b64  	%rd5312, %rd5311, %rd5186;
	st.local.u64 	[%rd2+16], %rd5312;
	xor.b64  	%rd5313, %rd5311, %rd5206;
	st.local.u64 	[%rd2+56], %rd5313;
	xor.b64  	%rd5314, %rd5311, %rd5226;
	st.local.u64 	[%rd2+96], %rd5314;
	xor.b64  	%rd5315, %rd5311, %rd5246;
	st.local.u64 	[%rd2+136], %rd5315;
	xor.b64  	%rd5316, %rd5311, %rd5266;
	st.local.u64 	[%rd2+176], %rd5316;
	mov.b64 	{%r635, %r636}, %rd5295;
	shf.l.wrap.b32 	%r637, %r635, %r636, 1;
	shf.l.wrap.b32 	%r638, %r636, %r635, 1;
	mov.b64 	%rd5317, {%r638, %r637};
	xor.b64  	%rd5318, %rd5317, %rd5287;
	xor.b64  	%rd5319, %rd5318, %rd5189;
	st.local.u64 	[%rd2+24], %rd5319;
	xor.b64  	%rd5320, %rd5318, %rd5209;
	st.local.u64 	[%rd2+64], %rd5320;
	xor.b64  	%rd5321, %rd5318, %rd5229;
	st.local.u64 	[%rd2+104], %rd5321;
	xor.b64  	%rd5322, %rd5318, %rd5249;
	st.local.u64 	[%rd2+144], %rd5322;
	xor.b64  	%rd5323, %rd5318, %rd5269;
	st.local.u64 	[%rd2+184], %rd5323;
	mov.b64 	{%r639, %r640}, %rd5279;
	shf.l.wrap.b32 	%r641, %r639, %r640, 1;
	shf.l.wrap.b32 	%r642, %r640, %r639, 1;
	mov.b64 	%rd5324, {%r642, %r641};
	xor.b64  	%rd5325, %rd5324, %rd5291;
	xor.b64  	%rd5326, %rd5325, %rd5192;
	st.local.u64 	[%rd2+32], %rd5326;
	xor.b64  	%rd5327, %rd5325, %rd5212;
	st.local.u64 	[%rd2+72], %rd5327;
	xor.b64  	%rd5328, %rd5325, %rd5232;
	st.local.u64 	[%rd2+112], %rd5328;
	xor.b64  	%rd5329, %rd5325, %rd5252;
	st.local.u64 	[%rd2+152], %rd5329;
	xor.b64  	%rd5330, %rd5325, %rd5272;
	st.local.u64 	[%rd2+192], %rd5330;
	ld.local.u64 	%rd5331, [%rd244];
	shr.u64 	%rd5332, %rd5305, %r126;
	shl.b64 	%rd5333, %rd5305, %r127;
	or.b64  	%rd5334, %rd5333, %rd5332;
	st.local.u64 	[%rd244], %rd5334;
	ld.local.u64 	%rd5335, [%rd250];
	shr.u64 	%rd5336, %rd5331, %r131;
	shl.b64 	%rd5337, %rd5331, %r132;
	or.b64  	%rd5338, %rd5337, %rd5336;
	st.local.u64 	[%rd250], %rd5338;
	ld.local.u64 	%rd5339, [%rd256];
	shr.u64 	%rd5340, %rd5335, %r136;
	shl.b64 	%rd5341, %rd5335, %r137;
	or.b64  	%rd5342, %rd5341, %rd5340;
	st.local.u64 	[%rd256], %rd5342;
	ld.local.u64 	%rd5343, [%rd262];
	shr.u64 	%rd5344, %rd5339, %r141;
	shl.b64 	%rd5345, %rd5339, %r142;
	or.b64  	%rd5346, %rd5345, %rd5344;
	st.local.u64 	[%rd262], %rd5346;
	ld.local.u64 	%rd5347, [%rd268];
	shr.u64 	%rd5348, %rd5343, %r146;
	shl.b64 	%rd5349, %rd5343, %r147;
	or.b64  	%rd5350, %rd5349, %rd5348;
	st.local.u64 	[%rd268], %rd5350;
	ld.local.u64 	%rd5351, [%rd274];
	shr.u64 	%rd5352, %rd5347, %r151;
	shl.b64 	%rd5353, %rd5347, %r152;
	or.b64  	%rd5354, %rd5353, %rd5352;
	st.local.u64 	[%rd274], %rd5354;
	ld.local.u64 	%rd5355, [%rd280];
	shr.u64 	%rd5356, %rd5351, %r156;
	shl.b64 	%rd5357, %rd5351, %r157;
	or.b64  	%rd5358, %rd5357, %rd5356;
	st.local.u64 	[%rd280], %rd5358;
	ld.local.u64 	%rd5359, [%rd286];
	shr.u64 	%rd5360, %rd5355, %r161;
	shl.b64 	%rd5361, %rd5355, %r162;
	or.b64  	%rd5362, %rd5361, %rd5360;
	st.local.u64 	[%rd286], %rd5362;
	ld.local.u64 	%rd5363, [%rd292];
	shr.u64 	%rd5364, %rd5359, %r166;
	shl.b64 	%rd5365, %rd5359, %r167;
	or.b64  	%rd5366, %rd5365, %rd5364;
	st.local.u64 	[%rd292], %rd5366;
	ld.local.u64 	%rd5367, [%rd298];
	shr.u64 	%rd5368, %rd5363, %r171;
	shl.b64 	%rd5369, %rd5363, %r172;
	or.b64  	%rd5370, %rd5369, %rd5368;
	st.local.u64 	[%rd298], %rd5370;
	ld.local.u64 	%rd5371, [%rd304];
	shr.u64 	%rd5372, %rd5367, %r176;
	shl.b64 	%rd5373, %rd5367, %r177;
	or.b64  	%rd5374, %rd5373, %rd5372;
	st.local.u64 	[%rd304], %rd5374;
	ld.local.u64 	%rd5375, [%rd310];
	shr.u64 	%rd5376, %rd5371, %r181;
	shl.b64 	%rd5377, %rd5371, %r182;
	or.b64  	%rd5378, %rd5377, %rd5376;
	st.local.u64 	[%rd310], %rd5378;
	ld.local.u64 	%rd5379, [%rd316];
	shr.u64 	%rd5380, %rd5375, %r186;
	shl.b64 	%rd5381, %rd5375, %r187;
	or.b64  	%rd5382, %rd5381, %rd5380;
	st.local.u64 	[%rd316], %rd5382;
	ld.local.u64 	%rd5383, [%rd322];
	shr.u64 	%rd5384, %rd5379, %r191;
	shl.b64 	%rd5385, %rd5379, %r192;
	or.b64  	%rd5386, %rd5385, %rd5384;
	st.local.u64 	[%rd322], %rd5386;
	ld.local.u64 	%rd5387, [%rd328];
	shr.u64 	%rd5388, %rd5383, %r196;
	shl.b64 	%rd5389, %rd5383, %r197;
	or.b64  	%rd5390, %rd5389, %rd5388;
	st.local.u64 	[%rd328], %rd5390;
	ld.local.u64 	%rd5391, [%rd334];
	shr.u64 	%rd5392, %rd5387, %r201;
	shl.b64 	%rd5393, %rd5387, %r202;
	or.b64  	%rd5394, %rd5393, %rd5392;
	st.local.u64 	[%rd334], %rd5394;
	ld.local.u64 	%rd5395, [%rd340];
	shr.u64 	%rd5396, %rd5391, %r206;
	shl.b64 	%rd5397, %rd5391, %r207;
	or.b64  	%rd5398, %rd5397, %rd5396;
	st.local.u64 	[%rd340], %rd5398;
	ld.local.u64 	%rd5399, [%rd346];
	shr.u64 	%rd5400, %rd5395, %r211;
	shl.b64 	%rd5401, %rd5395, %r212;
	or.b64  	%rd5402, %rd5401, %rd5400;
	st.local.u64 	[%rd346], %rd5402;
	ld.local.u64 	%rd5403, [%rd352];
	shr.u64 	%rd5404, %rd5399, %r216;
	shl.b64 	%rd5405, %rd5399, %r217;
	or.b64  	%rd5406, %rd5405, %rd5404;
	st.local.u64 	[%rd352], %rd5406;
	ld.local.u64 	%rd5407, [%rd358];
	shr.u64 	%rd5408, %rd5403, %r221;
	shl.b64 	%rd5409, %rd5403, %r222;
	or.b64  	%rd5410, %rd5409, %rd5408;
	st.local.u64 	[%rd358], %rd5410;
	ld.local.u64 	%rd5411, [%rd364];
	shr.u64 	%rd5412, %rd5407, %r226;
	shl.b64 	%rd5413, %rd5407, %r227;
	or.b64  	%rd5414, %rd5413, %rd5412;
	st.local.u64 	[%rd364], %rd5414;
	ld.local.u64 	%rd5415, [%rd370];
	shr.u64 	%rd5416, %rd5411, %r231;
	shl.b64 	%rd5417, %rd5411, %r232;
	or.b64  	%rd5418, %rd5417, %rd5416;
	st.local.u64 	[%rd370], %rd5418;
	ld.local.u64 	%rd5419, [%rd376];
	shr.u64 	%rd5420, %rd5415, %r236;
	shl.b64 	%rd5421, %rd5415, %r237;
	or.b64  	%rd5422, %rd5421, %rd5420;
	st.local.u64 	[%rd376], %rd5422;
	shr.u64 	%rd5423, %rd5419, %r241;
	shl.b64 	%rd5424, %rd5419, %r242;
	or.b64  	%rd5425, %rd5424, %rd5423;
	st.local.u64 	[%rd382], %rd5425;
	ld.local.u64 	%rd5426, [%rd2];
	ld.local.u64 	%rd5427, [%rd2+8];
	ld.local.u64 	%rd5428, [%rd2+16];
	ld.local.u64 	%rd5429, [%rd2+24];
	ld.local.u64 	%rd5430, [%rd2+32];
	not.b64 	%rd5431, %rd5427;
	and.b64  	%rd5432, %rd5428, %rd5431;
	not.b64 	%rd5433, %rd5428;
	and.b64  	%rd5434, %rd5429, %rd5433;
	xor.b64  	%rd5435, %rd5427, %rd5434;
	not.b64 	%rd5436, %rd5429;
	and.b64  	%rd5437, %rd5430, %rd5436;
	xor.b64  	%rd5438, %rd5428, %rd5437;
	not.b64 	%rd5439, %rd5430;
	and.b64  	%rd5440, %rd5426, %rd5439;
	xor.b64  	%rd5441, %rd5429, %rd5440;
	not.b64 	%rd5442, %rd5426;
	and.b64  	%rd5443, %rd5427, %rd5442;
	xor.b64  	%rd5444, %rd5430, %rd5443;
	ld.local.u64 	%rd5445, [%rd2+40];
	ld.local.u64 	%rd5446, [%rd2+48];
	ld.local.u64 	%rd5447, [%rd2+56];
	ld.local.u64 	%rd5448, [%rd2+64];
	ld.local.u64 	%rd5449, [%rd2+72];
	not.b64 	%rd5450, %rd5446;
	and.b64  	%rd5451, %rd5447, %rd5450;
	xor.b64  	%rd5452, %rd5445, %rd5451;
	not.b64 	%rd5453, %rd5447;
	and.b64  	%rd5454, %rd5448, %rd5453;
	xor.b64  	%rd5455, %rd5446, %rd5454;
	not.b64 	%rd5456, %rd5448;
	and.b64  	%rd5457, %rd5449, %rd5456;
	xor.b64  	%rd5458, %rd5447, %rd5457;
	not.b64 	%rd5459, %rd5449;
	and.b64  	%rd5460, %rd5445, %rd5459;
	xor.b64  	%rd5461, %rd5448, %rd5460;
	not.b64 	%rd5462, %rd5445;
	and.b64  	%rd5463, %rd5446, %rd5462;
	xor.b64  	%rd5464, %rd5449, %rd5463;
	ld.local.u64 	%rd5465, [%rd2+80];
	ld.local.u64 	%rd5466, [%rd2+88];
	ld.local.u64 	%rd5467, [%rd2+96];
	ld.local.u64 	%rd5468, [%rd2+104];
	ld.local.u64 	%rd5469, [%rd2+112];
	not.b64 	%rd5470, %rd5466;
	and.b64  	%rd5471, %rd5467, %rd5470;
	xor.b64  	%rd5472, %rd5465, %rd5471;
	not.b64 	%rd5473, %rd5467;
	and.b64  	%rd5474, %rd5468, %rd5473;
	xor.b64  	%rd5475, %rd5466, %rd5474;
	not.b64 	%rd5476, %rd5468;
	and.b64  	%rd5477, %rd5469, %rd5476;
	xor.b64  	%rd5478, %rd5467, %rd5477;
	not.b64 	%rd5479, %rd5469;
	and.b64  	%rd5480, %rd5465, %rd5479;
	xor.b64  	%rd5481, %rd5468, %rd5480;
	not.b64 	%rd5482, %rd5465;
	and.b64  	%rd5483, %rd5466, %rd5482;
	xor.b64  	%rd5484, %rd5469, %rd5483;
	ld.local.u64 	%rd5485, [%rd2+120];
	ld.local.u64 	%rd5486, [%rd2+128];
	ld.local.u64 	%rd5487, [%rd2+136];
	ld.local.u64 	%rd5488, [%rd2+144];
	ld.local.u64 	%rd5489, [%rd2+152];
	not.b64 	%rd5490, %rd5486;
	and.b64  	%rd5491, %rd5487, %rd5490;
	xor.b64  	%rd5492, %rd5485, %rd5491;
	not.b64 	%rd5493, %rd5487;
	and.b64  	%rd5494, %rd5488, %rd5493;
	xor.b64  	%rd5495, %rd5486, %rd5494;
	not.b64 	%rd5496, %rd5488;
	and.b64  	%rd5497, %rd5489, %rd5496;
	xor.b64  	%rd5498, %rd5487, %rd5497;
	not.b64 	%rd5499, %rd5489;
	and.b64  	%rd5500, %rd5485, %rd5499;
	xor.b64  	%rd5501, %rd5488, %rd5500;
	not.b64 	%rd5502, %rd5485;
	and.b64  	%rd5503, %rd5486, %rd5502;
	xor.b64  	%rd5504, %rd5489, %rd5503;
	ld.local.u64 	%rd5505, [%rd2+160];
	ld.local.u64 	%rd5506, [%rd2+168];
	ld.local.u64 	%rd5507, [%rd2+176];
	ld.local.u64 	%rd5508, [%rd2+184];
	ld.local.u64 	%rd5509, [%rd2+192];
	not.b64 	%rd5510, %rd5506;
	and.b64  	%rd5511, %rd5507, %rd5510;
	xor.b64  	%rd5512, %rd5505, %rd5511;
	not.b64 	%rd5513, %rd5507;
	and.b64  	%rd5514, %rd5508, %rd5513;
	xor.b64  	%rd5515, %rd5506, %rd5514;
	not.b64 	%rd5516, %rd5508;
	and.b64  	%rd5517, %rd5509, %rd5516;
	xor.b64  	%rd5518, %rd5507, %rd5517;
	not.b64 	%rd5519, %rd5509;
	and.b64  	%rd5520, %rd5505, %rd5519;
	xor.b64  	%rd5521, %rd5508, %rd5520;
	not.b64 	%rd5522, %rd5505;
	and.b64  	%rd5523, %rd5506, %rd5522;
	xor.b64  	%rd5524, %rd5509, %rd5523;
	ld.const.u64 	%rd5525, [KECCAK_RC+160];
	xor.b64  	%rd5526, %rd5432, %rd5525;
	xor.b64  	%rd5527, %rd5526, %rd5426;
	xor.b64  	%rd5528, %rd5452, %rd5472;
	xor.b64  	%rd5529, %rd5528, %rd5492;
	xor.b64  	%rd5530, %rd5529, %rd5512;
	xor.b64  	%rd5531, %rd5530, %rd5527;
	xor.b64  	%rd5532, %rd5455, %rd5435;
	xor.b64  	%rd5533, %rd5532, %rd5475;
	xor.b64  	%rd5534, %rd5533, %rd5495;
	xor.b64  	%rd5535, %rd5534, %rd5515;
	xor.b64  	%rd5536, %rd5458, %rd5438;
	xor.b64  	%rd5537, %rd5536, %rd5478;
	xor.b64  	%rd5538, %rd5537, %rd5498;
	xor.b64  	%rd5539, %rd5538, %rd5518;
	xor.b64  	%rd5540, %rd5461, %rd5441;
	xor.b64  	%rd5541, %rd5540, %rd5481;
	xor.b64  	%rd5542, %rd5541, %rd5501;
	xor.b64  	%rd5543, %rd5542, %rd5521;
	xor.b64  	%rd5544, %rd5464, %rd5444;
	xor.b64  	%rd5545, %rd5544, %rd5484;
	xor.b64  	%rd5546, %rd5545, %rd5504;
	xor.b64  	%rd5547, %rd5546, %rd5524;
	mov.b64 	{%r643, %r644}, %rd5535;
	shf.l.wrap.b32 	%r645, %r643, %r644, 1;
	shf.l.wrap.b32 	%r646, %r644, %r643, 1;
	mov.b64 	%rd5548, {%r646, %r645};
	xor.b64  	%rd5549, %rd5548, %rd5547;
	xor.b64  	%rd5550, %rd5549, %rd5527;
	st.local.u64 	[%rd2], %rd5550;
	xor.b64  	%rd5551, %rd5549, %rd5452;
	st.local.u64 	[%rd2+40], %rd5551;
	xor.b64  	%rd5552, %rd5549, %rd5472;
	st.local.u64 	[%rd2+80], %rd5552;
	xor.b64  	%rd5553, %rd5549, %rd5492;
	st.local.u64 	[%rd2+120], %rd5553;
	xor.b64  	%rd5554, %rd5549, %rd5512;
	st.local.u64 	[%rd2+160], %rd5554;
	mov.b64 	{%r647, %r648}, %rd5539;
	shf.l.wrap.b32 	%r649, %r647, %r648, 1;
	shf.l.wrap.b32 	%r650, %r648, %r647, 1;
	mov.b64 	%rd5555, {%r650, %r649};
	xor.b64  	%rd5556, %rd5555, %rd5531;
	xor.b64  	%rd5557, %rd5556, %rd5435;
	st.local.u64 	[%rd2+8], %rd5557;
	xor.b64  	%rd5558, %rd5556, %rd5455;
	st.local.u64 	[%rd2+48], %rd5558;
	xor.b64  	%rd5559, %rd5556, %rd5475;
	st.local.u64 	[%rd2+88], %rd5559;
	xor.b64  	%rd5560, %rd5556, %rd5495;
	st.local.u64 	[%rd2+128], %rd5560;
	xor.b64  	%rd5561, %rd5556, %rd5515;
	st.local.u64 	[%rd2+168], %rd5561;
	mov.b64 	{%r651, %r652}, %rd5543;
	shf.l.wrap.b32 	%r653, %r651, %r652, 1;
	shf.l.wrap.b32 	%r654, %r652, %r651, 1;
	mov.b64 	%rd5562, {%r654, %r653};
	xor.b64  	%rd5563, %rd5562, %rd5535;
	xor.b64  	%rd5564, %rd5563, %rd5438;
	st.local.u64 	[%rd2+16], %rd5564;
	xor.b64  	%rd5565, %rd5563, %rd5458;
	st.local.u64 	[%rd2+56], %rd5565;
	xor.b64  	%rd5566, %rd5563, %rd5478;
	st.local.u64 	[%rd2+96], %rd5566;
	xor.b64  	%rd5567, %rd5563, %rd5498;
	st.local.u64 	[%rd2+136], %rd5567;
	xor.b64  	%rd5568, %rd5563, %rd5518;
	st.local.u64 	[%rd2+176], %rd5568;
	mov.b64 	{%r655, %r656}, %rd5547;
	shf.l.wrap.b32 	%r657, %r655, %r656, 1;
	shf.l.wrap.b32 	%r658, %r656, %r655, 1;
	mov.b64 	%rd5569, {%r658, %r657};
	xor.b64  	%rd5570, %rd5569, %rd5539;
	xor.b64  	%rd5571, %rd5570, %rd5441;
	st.local.u64 	[%rd2+24], %rd5571;
	xor.b64  	%rd5572, %rd5570, %rd5461;
	st.local.u64 	[%rd2+64], %rd5572;
	xor.b64  	%rd5573, %rd5570, %rd5481;
	st.local.u64 	[%rd2+104], %rd5573;
	xor.b64  	%rd5574, %rd5570, %rd5501;
	st.local.u64 	[%rd2+144], %rd5574;
	xor.b64  	%rd5575, %rd5570, %rd5521;
	st.local.u64 	[%rd2+184], %rd5575;
	mov.b64 	{%r659, %r660}, %rd5531;
	shf.l.wrap.b32 	%r661, %r659, %r660, 1;
	shf.l.wrap.b32 	%r662, %r660, %r659, 1;
	mov.b64 	%rd5576, {%r662, %r661};
	xor.b64  	%rd5577, %rd5576, %rd5543;
	xor.b64  	%rd5578, %rd5577, %rd5444;
	st.local.u64 	[%rd2+32], %rd5578;
	xor.b64  	%rd5579, %rd5577, %rd5464;
	st.local.u64 	[%rd2+72], %rd5579;
	xor.b64  	%rd5580, %rd5577, %rd5484;
	st.local.u64 	[%rd2+112], %rd5580;
	xor.b64  	%rd5581, %rd5577, %rd5504;
	st.local.u64 	[%rd2+152], %rd5581;
	xor.b64  	%rd5582, %rd5577, %rd5524;
	st.local.u64 	[%rd2+192], %rd5582;
	ld.local.u64 	%rd5583, [%rd244];
	shr.u64 	%rd5584, %rd5557, %r126;
	shl.b64 	%rd5585, %rd5557, %r127;
	or.b64  	%rd5586, %rd5585, %rd5584;
	st.local.u64 	[%rd244], %rd5586;
	ld.local.u64 	%rd5587, [%rd250];
	shr.u64 	%rd5588, %rd5583, %r131;
	shl.b64 	%rd5589, %rd5583, %r132;
	or.b64  	%rd5590, %rd5589, %rd5588;
	st.local.u64 	[%rd250], %rd5590;
	ld.local.u64 	%rd5591, [%rd256];
	shr.u64 	%rd5592, %rd5587, %r136;
	shl.b64 	%rd5593, %rd5587, %r137;
	or.b64  	%rd5594, %rd5593, %rd5592;
	st.local.u64 	[%rd256], %rd5594;
	ld.local.u64 	%rd5595, [%rd262];
	shr.u64 	%rd5596, %rd5591, %r141;
	shl.b64 	%rd5597, %rd5591, %r142;
	or.b64  	%rd5598, %rd5597, %rd5596;
	st.local.u64 	[%rd262], %rd5598;
	ld.local.u64 	%rd5599, [%rd268];
	shr.u64 	%rd5600, %rd5595, %r146;
	shl.b64 	%rd5601, %rd5595, %r147;
	or.b64  	%rd5602, %rd5601, %rd5600;
	st.local.u64 	[%rd268], %rd5602;
	ld.local.u64 	%rd5603, [%rd274];
	shr.u64 	%rd5604, %rd5599, %r151;
	shl.b64 	%rd5605, %rd5599, %r152;
	or.b64  	%rd5606, %rd5605, %rd5604;
	st.local.u64 	[%rd274], %rd5606;
	ld.local.u64 	%rd5607, [%rd280];
	shr.u64 	%rd5608, %rd5603, %r156;
	shl.b64 	%rd5609, %rd5603, %r157;
	or.b64  	%rd5610, %rd5609, %rd5608;
	st.local.u64 	[%rd280], %rd5610;
	ld.local.u64 	%rd5611, [%rd286];
	shr.u64 	%rd5612, %rd5607, %r161;
	shl.b64 	%rd5613, %rd5607, %r162;
	or.b64  	%rd5614, %rd5613, %rd5612;
	st.local.u64 	[%rd286], %rd5614;
	ld.local.u64 	%rd5615, [%rd292];
	shr.u64 	%rd5616, %rd5611, %r166;
	shl.b64 	%rd5617, %rd5611, %r167;
	or.b64  	%rd5618, %rd5617, %rd5616;
	st.local.u64 	[%rd292], %rd5618;
	ld.local.u64 	%rd5619, [%rd298];
	shr.u64 	%rd5620, %rd5615, %r171;
	shl.b64 	%rd5621, %rd5615, %r172;
	or.b64  	%rd5622, %rd5621, %rd5620;
	st.local.u64 	[%rd298], %rd5622;
	ld.local.u64 	%rd5623, [%rd304];
	shr.u64 	%rd5624, %rd5619, %r176;
	shl.b64 	%rd5625, %rd5619, %r177;
	or.b64  	%rd5626, %rd5625, %rd5624;
	st.local.u64 	[%rd304], %rd5626;
	ld.local.u64 	%rd5627, [%rd310];
	shr.u64 	%rd5628, %rd5623, %r181;
	shl.b64 	%rd5629, %rd5623, %r182;
	or.b64  	%rd5630, %rd5629, %rd5628;
	st.local.u64 	[%rd310], %rd5630;
	ld.local.u64 	%rd5631, [%rd316];
	shr.u64 	%rd5632, %rd5627, %r186;
	shl.b64 	%rd5633, %rd5627, %r187;
	or.b64  	%rd5634, %rd5633, %rd5632;
	st.local.u64 	[%rd316], %rd5634;
	ld.local.u64 	%rd5635, [%rd322];
	shr.u64 	%rd5636, %rd5631, %r191;
	shl.b64 	%rd5637, %rd5631, %r192;
	or.b64  	%rd5638, %rd5637, %rd5636;
	st.local.u64 	[%rd322], %rd5638;
	ld.local.u64 	%rd5639, [%rd328];
	shr.u64 	%rd5640, %rd5635, %r196;
	shl.b64 	%rd5641, %rd5635, %r197;
	or.b64  	%rd5642, %rd5641, %rd5640;
	st.local.u64 	[%rd328], %rd5642;
	ld.local.u64 	%rd5643, [%rd334];
	shr.u64 	%rd5644, %rd5639, %r201;
	shl.b64 	%rd5645, %rd5639, %r202;
	or.b64  	%rd5646, %rd5645, %rd5644;
	st.local.u64 	[%rd334], %rd5646;
	ld.local.u64 	%rd5647, [%rd340];
	shr.u64 	%rd5648, %rd5643, %r206;
	shl.b64 	%rd5649, %rd5643, %r207;
	or.b64  	%rd5650, %rd5649, %rd5648;
	st.local.u64 	[%rd340], %rd5650;
	ld.local.u64 	%rd5651, [%rd346];
	shr.u64 	%rd5652, %rd5647, %r211;
	shl.b64 	%rd5653, %rd5647, %r212;
	or.b64  	%rd5654, %rd5653, %rd5652;
	st.local.u64 	[%rd346], %rd5654;
	ld.local.u64 	%rd5655, [%rd352];
	shr.u64 	%rd5656, %rd5651, %r216;
	shl.b64 	%rd5657, %rd5651, %r217;
	or.b64  	%rd5658, %rd5657, %rd5656;
	st.local.u64 	[%rd352], %rd5658;
	ld.local.u64 	%rd5659, [%rd358];
	shr.u64 	%rd5660, %rd5655, %r221;
	shl.b64 	%rd5661, %rd5655, %r222;
	or.b64  	%rd5662, %rd5661, %rd5660;
	st.local.u64 	[%rd358], %rd5662;
	ld.local.u64 	%rd5663, [%rd364];
	shr.u64 	%rd5664, %rd5659, %r226;
	shl.b64 	%rd5665, %rd5659, %r227;
	or.b64  	%rd5666, %rd5665, %rd5664;
	st.local.u64 	[%rd364], %rd5666;
	ld.local.u64 	%rd5667, [%rd370];
	shr.u64 	%rd5668, %rd5663, %r231;
	shl.b64 	%rd5669, %rd5663, %r232;
	or.b64  	%rd5670, %rd5669, %rd5668;
	st.local.u64 	[%rd370], %rd5670;
	ld.local.u64 	%rd5671, [%rd376];
	shr.u64 	%rd5672, %rd5667, %r236;
	shl.b64 	%rd5673, %rd5667, %r237;
	or.b64  	%rd5674, %rd5673, %rd5672;
	st.local.u64 	[%rd376], %rd5674;
	shr.u64 	%rd5675, %rd5671, %r241;
	shl.b64 	%rd5676, %rd5671, %r242;
	or.b64  	%rd5677, %rd5676, %rd5675;
	st.local.u64 	[%rd382], %rd5677;
	ld.local.u64 	%rd5678, [%rd2];
	ld.local.u64 	%rd5679, [%rd2+8];
	ld.local.u64 	%rd5680, [%rd2+16];
	ld.local.u64 	%rd5681, [%rd2+24];
	ld.local.u64 	%rd5682, [%rd2+32];
	not.b64 	%rd5683, %rd5679;
	and.b64  	%rd5684, %rd5680, %rd5683;
	not.b64 	%rd5685, %rd5680;
	and.b64  	%rd5686, %rd5681, %rd5685;
	xor.b64  	%rd5687, %rd5679, %rd5686;
	not.b64 	%rd5688, %rd5681;
	and.b64  	%rd5689, %rd5682, %rd5688;
	xor.b64  	%rd5690, %rd5680, %rd5689;
	not.b64 	%rd5691, %rd5682;
	and.b64  	%rd5692, %rd5678, %rd5691;
	xor.b64  	%rd5693, %rd5681, %rd5692;
	not.b64 	%rd5694, %rd5678;
	and.b64  	%rd5695, %rd5679, %rd5694;
	xor.b64  	%rd5696, %rd5682, %rd5695;
	ld.local.u64 	%rd5697, [%rd2+40];
	ld.local.u64 	%rd5698, [%rd2+48];
	ld.local.u64 	%rd5699, [%rd2+56];
	ld.local.u64 	%rd5700, [%rd2+64];
	ld.local.u64 	%rd5701, [%rd2+72];
	not.b64 	%rd5702, %rd5698;
	and.b64  	%rd5703, %rd5699, %rd5702;
	xor.b64  	%rd5704, %rd5697, %rd5703;
	not.b64 	%rd5705, %rd5699;
	and.b64  	%rd5706, %rd5700, %rd5705;
	xor.b64  	%rd5707, %rd5698, %rd5706;
	not.b64 	%rd5708, %rd5700;
	and.b64  	%rd5709, %rd5701, %rd5708;
	xor.b64  	%rd5710, %rd5699, %rd5709;
	not.b64 	%rd5711, %rd5701;
	and.b64  	%rd5712, %rd5697, %rd5711;
	xor.b64  	%rd5713, %rd5700, %rd5712;
	not.b64 	%rd5714, %rd5697;
	and.b64  	%rd5715, %rd5698, %rd5714;
	xor.b64  	%rd5716, %rd5701, %rd5715;
	ld.local.u64 	%rd5717, [%rd2+80];
	ld.local.u64 	%rd5718, [%rd2+88];
	ld.local.u64 	%rd5719, [%rd2+96];
	ld.local.u64 	%rd5720, [%rd2+104];
	ld.local.u64 	%rd5721, [%rd2+112];
	not.b64 	%rd5722, %rd5718;
	and.b64  	%rd5723, %rd5719, %rd5722;
	xor.b64  	%rd5724, %rd5717, %rd5723;
	not.b64 	%rd5725, %rd5719;
	and.b64  	%rd5726, %rd5720, %rd5725;
	xor.b64  	%rd5727, %rd5718, %rd5726;
	not.b64 	%rd5728, %rd5720;
	and.b64  	%rd5729, %rd5721, %rd5728;
	xor.b64  	%rd5730, %rd5719, %rd5729;
	not.b64 	%rd5731, %rd5721;
	and.b64  	%rd5732, %rd5717, %rd5731;
	xor.b64  	%rd5733, %rd5720, %rd5732;
	not.b64 	%rd5734, %rd5717;
	and.b64  	%rd5735, %rd5718, %rd5734;
	xor.b64  	%rd5736, %rd5721, %rd5735;
	ld.local.u64 	%rd5737, [%rd2+120];
	ld.local.u64 	%rd5738, [%rd2+128];
	ld.local.u64 	%rd5739, [%rd2+136];
	ld.local.u64 	%rd5740, [%rd2+144];
	ld.local.u64 	%rd5741, [%rd2+152];
	not.b64 	%rd5742, %rd5738;
	and.b64  	%rd5743, %rd5739, %rd5742;
	xor.b64  	%rd5744, %rd5737, %rd5743;
	not.b64 	%rd5745, %rd5739;
	and.b64  	%rd5746, %rd5740, %rd5745;
	xor.b64  	%rd5747, %rd5738, %rd5746;
	not.b64 	%rd5748, %rd5740;
	and.b64  	%rd5749, %rd5741, %rd5748;
	xor.b64  	%rd5750, %rd5739, %rd5749;
	not.b64 	%rd5751, %rd5741;
	and.b64  	%rd5752, %rd5737, %rd5751;
	xor.b64  	%rd5753, %rd5740, %rd5752;
	not.b64 	%rd5754, %rd5737;
	and.b64  	%rd5755, %rd5738, %rd5754;
	xor.b64  	%rd5756, %rd5741, %rd5755;
	ld.local.u64 	%rd5757, [%rd2+160];
	ld.local.u64 	%rd5758, [%rd2+168];
	ld.local.u64 	%rd5759, [%rd2+176];
	ld.local.u64 	%rd5760, [%rd2+184];
	ld.local.u64 	%rd5761, [%rd2+192];
	not.b64 	%rd5762, %rd5758;
	and.b64  	%rd5763, %rd5759, %rd5762;
	xor.b64  	%rd5764, %rd5757, %rd5763;
	not.b64 	%rd5765, %rd5759;
	and.b64  	%rd5766, %rd5760, %rd5765;
	xor.b64  	%rd5767, %rd5758, %rd5766;
	not.b64 	%rd5768, %rd5760;
	and.b64  	%rd5769, %rd5761, %rd5768;
	xor.b64  	%rd5770, %rd5759, %rd5769;
	not.b64 	%rd5771, %rd5761;
	and.b64  	%rd5772, %rd5757, %rd5771;
	xor.b64  	%rd5773, %rd5760, %rd5772;
	not.b64 	%rd5774, %rd5757;
	and.b64  	%rd5775, %rd5758, %rd5774;
	xor.b64  	%rd5776, %rd5761, %rd5775;
	ld.const.u64 	%rd5777, [KECCAK_RC+168];
	xor.b64  	%rd5778, %rd5684, %rd5777;
	xor.b64  	%rd5779, %rd5778, %rd5678;
	xor.b64  	%rd5780, %rd5704, %rd5724;
	xor.b64  	%rd5781, %rd5780, %rd5744;
	xor.b64  	%rd5782, %rd5781, %rd5764;
	xor.b64  	%rd5783, %rd5782, %rd5779;
	xor.b64  	%rd5784, %rd5707, %rd5687;
	xor.b64  	%rd5785, %rd5784, %rd5727;
	xor.b64  	%rd5786, %rd5785, %rd5747;
	xor.b64  	%rd5787, %rd5786, %rd5767;
	xor.b64  	%rd5788, %rd5710, %rd5690;
	xor.b64  	%rd5789, %rd5788, %rd5730;
	xor.b64  	%rd5790, %rd5789, %rd5750;
	xor.b64  	%rd5791, %rd5790, %rd5770;
	xor.b64  	%rd5792, %rd5713, %rd5693;
	xor.b64  	%rd5793, %rd5792, %rd5733;
	xor.b64  	%rd5794, %rd5793, %rd5753;
	xor.b64  	%rd5795, %rd5794, %rd5773;
	xor.b64  	%rd5796, %rd5716, %rd5696;
	xor.b64  	%rd5797, %rd5796, %rd5736;
	xor.b64  	%rd5798, %rd5797, %rd5756;
	xor.b64  	%rd5799, %rd5798, %rd5776;
	mov.b64 	{%r663, %r664}, %rd5787;
	shf.l.wrap.b32 	%r665, %r663, %r664, 1;
	shf.l.wrap.b32 	%r666, %r664, %r663, 1;
	mov.b64 	%rd5800, {%r666, %r665};
	xor.b64  	%rd5801, %rd5800, %rd5799;
	xor.b64  	%rd5802, %rd5801, %rd5779;
	st.local.u64 	[%rd2], %rd5802;
	xor.b64  	%rd5803, %rd5801, %rd5704;
	st.local.u64 	[%rd2+40], %rd5803;
	xor.b64  	%rd5804, %rd5801, %rd5724;
	st.local.u64 	[%rd2+80], %rd5804;
	xor.b64  	%rd5805, %rd5801, %rd5744;
	st.local.u64 	[%rd2+120], %rd5805;
	xor.b64  	%rd5806, %rd5801, %rd5764;
	st.local.u64 	[%rd2+160], %rd5806;
	mov.b64 	{%r667, %r668}, %rd5791;
	shf.l.wrap.b32 	%r669, %r667, %r668, 1;
	shf.l.wrap.b32 	%r670, %r668, %r667, 1;
	mov.b64 	%rd5807, {%r670, %r669};
	xor.b64  	%rd5808, %rd5807, %rd5783;
	xor.b64  	%rd5809, %rd5808, %rd5687;
	st.local.u64 	[%rd2+8], %rd5809;
	xor.b64  	%rd5810, %rd5808, %rd5707;
	st.local.u64 	[%rd2+48], %rd5810;
	xor.b64  	%rd5811, %rd5808, %rd5727;
	st.local.u64 	[%rd2+88], %rd5811;
	xor.b64  	%rd5812, %rd5808, %rd5747;
	st.local.u64 	[%rd2+128], %rd5812;
	xor.b64  	%rd5813, %rd5808, %rd5767;
	st.local.u64 	[%rd2+168], %rd5813;
	mov.b64 	{%r671, %r672}, %rd5795;
	shf.l.wrap.b32 	%r673, %r671, %r672, 1;
	shf.l.wrap.b32 	%r674, %r672, %r671, 1;
	mov.b64 	%rd5814, {%r674, %r673};
	xor.b64  	%rd5815, %rd5814, %rd5787;
	xor.b64  	%rd5816, %rd5815, %rd5690;
	st.local.u64 	[%rd2+16], %rd5816;
	xor.b64  	%rd5817, %rd5815, %rd5710;
	st.local.u64 	[%rd2+56], %rd5817;
	xor.b64  	%rd5818, %rd5815, %rd5730;
	st.local.u64 	[%rd2+96], %rd5818;
	xor.b64  	%rd5819, %rd5815, %rd5750;
	st.local.u64 	[%rd2+136], %rd5819;
	xor.b64  	%rd5820, %rd5815, %rd5770;
	st.local.u64 	[%rd2+176], %rd5820;
	mov.b64 	{%r675, %r676}, %rd5799;
	shf.l.wrap.b32 	%r677, %r675, %r676, 1;
	shf.l.wrap.b32 	%r678, %r676, %r675, 1;
	mov.b64 	%rd5821, {%r678, %r677};
	xor.b64  	%rd5822, %rd5821, %rd5791;
	xor.b64  	%rd5823, %rd5822, %rd5693;
	st.local.u64 	[%rd2+24], %rd5823;
	xor.b64  	%rd5824, %rd5822, %rd5713;
	st.local.u64 	[%rd2+64], %rd5824;
	xor.b64  	%rd5825, %rd5822, %rd5733;
	st.local.u64 	[%rd2+104], %rd5825;
	xor.b64  	%rd5826, %rd5822, %rd5753;
	st.local.u64 	[%rd2+144], %rd5826;
	xor.b64  	%rd5827, %rd5822, %rd5773;
	st.local.u64 	[%rd2+184], %rd5827;
	mov.b64 	{%r679, %r680}, %rd5783;
	shf.l.wrap.b32 	%r681, %r679, %r680, 1;
	shf.l.wrap.b32 	%r682, %r680, %r679, 1;
	mov.b64 	%rd5828, {%r682, %r681};
	xor.b64  	%rd5829, %rd5828, %rd5795;
	xor.b64  	%rd5830, %rd5829, %rd5696;
	st.local.u64 	[%rd2+32], %rd5830;
	xor.b64  	%rd5831, %rd5829, %rd5716;
	st.local.u64 	[%rd2+72], %rd5831;
	xor.b64  	%rd5832, %rd5829, %rd5736;
	st.local.u64 	[%rd2+112], %rd5832;
	xor.b64  	%rd5833, %rd5829, %rd5756;
	st.local.u64 	[%rd2+152], %rd5833;
	xor.b64  	%rd5834, %rd5829, %rd5776;
	st.local.u64 	[%rd2+192], %rd5834;
	ld.local.u64 	%rd5835, [%rd244];
	shr.u64 	%rd5836, %rd5809, %r126;
	shl.b64 	%rd5837, %rd5809, %r127;
	or.b64  	%rd5838, %rd5837, %rd5836;
	st.local.u64 	[%rd244], %rd5838;
	ld.local.u64 	%rd5839, [%rd250];
	shr.u64 	%rd5840, %rd5835, %r131;
	shl.b64 	%rd5841, %rd5835, %r132;
	or.b64  	%rd5842, %rd5841, %rd5840;
	st.local.u64 	[%rd250], %rd5842;
	ld.local.u64 	%rd5843, [%rd256];
	shr.u64 	%rd5844, %rd5839, %r136;
	shl.b64 	%rd5845, %rd5839, %r137;
	or.b64  	%rd5846, %rd5845, %rd5844;
	st.local.u64 	[%rd256], %rd5846;
	ld.local.u64 	%rd5847, [%rd262];
	shr.u64 	%rd5848, %rd5843, %r141;
	shl.b64 	%rd5849, %rd5843, %r142;
	or.b64  	%rd5850, %rd5849, %rd5848;
	st.local.u64 	[%rd262], %rd5850;
	ld.local.u64 	%rd5851, [%rd268];
	shr.u64 	%rd5852, %rd5847, %r146;
	shl.b64 	%rd5853, %rd5847, %r147;
	or.b64  	%rd5854, %rd5853, %rd5852;
	st.local.u64 	[%rd268], %rd5854;
	ld.local.u64 	%rd5855, [%rd274];
	shr.u64 	%rd5856, %rd5851, %r151;
	shl.b64 	%rd5857, %rd5851, %r152;
	or.b64  	%rd5858, %rd5857, %rd5856;
	st.local.u64 	[%rd274], %rd5858;
	ld.local.u64 	%rd5859, [%rd280];
	shr.u64 	%rd5860, %rd5855, %r156;
	shl.b64 	%rd5861, %rd5855, %r157;
	or.b64  	%rd5862, %rd5861, %rd5860;
	st.local.u64 	[%rd280], %rd5862;
	ld.local.u64 	%rd5863, [%rd286];
	shr.u64 	%rd5864, %rd5859, %r161;
	shl.b64 	%rd5865, %rd5859, %r162;
	or.b64  	%rd5866, %rd5865, %rd5864;
	st.local.u64 	[%rd286], %rd5866;
	ld.local.u64 	%rd5867, [%rd292];
	shr.u64 	%rd5868, %rd5863, %r166;
	shl.b64 	%rd5869, %rd5863, %r167;
	or.b64  	%rd5870, %rd5869, %rd5868;
	st.local.u64 	[%rd292], %rd5870;
	ld.local.u64 	%rd5871, [%rd298];
	shr.u64 	%rd5872, %rd5867, %r171;
	shl.b64 	%rd5873, %rd5867, %r172;
	or.b64  	%rd5874, %rd5873, %rd5872;
	st.local.u64 	[%rd298], %rd5874;
	ld.local.u64 	%rd5875, [%rd304];
	shr.u64 	%rd5876, %rd5871, %r176;
	shl.b64 	%rd5877, %rd5871, %r177;
	or.b64  	%rd5878, %rd5877, %rd5876;
	st.local.u64 	[%rd304], %rd5878;
	ld.local.u64 	%rd5879, [%rd310];
	shr.u64 	%rd5880, %rd5875, %r181;
	shl.b64 	%rd5881, %rd5875, %r182;
	or.b64  	%rd5882, %rd5881, %rd5880;
	st.local.u64 	[%rd310], %rd5882;
	ld.local.u64 	%rd5883, [%rd316];
	shr.u64 	%rd5884, %rd5879, %r186;
	shl.b64 	%rd5885, %rd5879, %r187;
	or.b64  	%rd5886, %rd5885, %rd5884;
	st.local.u64 	[%rd316], %rd5886;
	ld.local.u64 	%rd5887, [%rd322];
	shr.u64 	%rd5888, %rd5883, %r191;
	shl.b64 	%rd5889, %rd5883, %r192;
	or.b64  	%rd5890, %rd5889, %rd5888;
	st.local.u64 	[%rd322], %rd5890;
	ld.local.u64 	%rd5891, [%rd328];
	shr.u64 	%rd5892, %rd5887, %r196;
	shl.b64 	%rd5893, %rd5887, %r197;
	or.b64  	%rd5894, %rd5893, %rd5892;
	st.local.u64 	[%rd328], %rd5894;
	ld.local.u64 	%rd5895, [%rd334];
	shr.u64 	%rd5896, %rd5891, %r201;
	shl.b64 	%rd5897, %rd5891, %r202;
	or.b64  	%rd5898, %rd5897, %rd5896;
	st.local.u64 	[%rd334], %rd5898;
	ld.local.u64 	%rd5899, [%rd340];
	shr.u64 	%rd5900, %rd5895, %r206;
	shl.b64 	%rd5901, %rd5895, %r207;
	or.b64  	%rd5902, %rd5901, %rd5900;
	st.local.u64 	[%rd340], %rd5902;
	ld.local.u64 	%rd5903, [%rd346];
	shr.u64 	%rd5904, %rd5899, %r211;
	shl.b64 	%rd5905, %rd5899, %r212;
	or.b64  	%rd5906, %rd5905, %rd5904;
	st.local.u64 	[%rd346], %rd5906;
	ld.local.u64 	%rd5907, [%rd352];
	shr.u64 	%rd5908, %rd5903, %r216;
	shl.b64 	%rd5909, %rd5903, %r217;
	or.b64  	%rd5910, %rd5909, %rd5908;
	st.local.u64 	[%rd352], %rd5910;
	ld.local.u64 	%rd5911, [%rd358];
	shr.u64 	%rd5912, %rd5907, %r221;
	shl.b64 	%rd5913, %rd5907, %r222;
	or.b64  	%rd5914, %rd5913, %rd5912;
	st.local.u64 	[%rd358], %rd5914;
	ld.local.u64 	%rd5915, [%rd364];
	shr.u64 	%rd5916, %rd5911, %r226;
	shl.b64 	%rd5917, %rd5911, %r227;
	or.b64  	%rd5918, %rd5917, %rd5916;
	st.local.u64 	[%rd364], %rd5918;
	ld.local.u64 	%rd5919, [%rd370];
	shr.u64 	%rd5920, %rd5915, %r231;
	shl.b64 	%rd5921, %rd5915, %r232;
	or.b64  	%rd5922, %rd5921, %rd5920;
	st.local.u64 	[%rd370], %rd5922;
	ld.local.u64 	%rd5923, [%rd376];
	shr.u64 	%rd5924, %rd5919, %r236;
	shl.b64 	%rd5925, %rd5919, %r237;
	or.b64  	%rd5926, %rd5925, %rd5924;
	st.local.u64 	[%rd376], %rd5926;
	shr.u64 	%rd5927, %rd5923, %r241;
	shl.b64 	%rd5928, %rd5923, %r242;
	or.b64  	%rd5929, %rd5928, %rd5927;
	st.local.u64 	[%rd382], %rd5929;
	ld.local.u64 	%rd5930, [%rd2];
	ld.local.u64 	%rd5931, [%rd2+8];
	ld.local.u64 	%rd5932, [%rd2+16];
	ld.local.u64 	%rd5933, [%rd2+24];
	ld.local.u64 	%rd5934, [%rd2+32];
	not.b64 	%rd5935, %rd5931;
	and.b64  	%rd5936, %rd5932, %rd5935;
	not.b64 	%rd5937, %rd5932;
	and.b64  	%rd5938, %rd5933, %rd5937;
	xor.b64  	%rd5939, %rd5931, %rd5938;
	not.b64 	%rd5940, %rd5933;
	and.b64  	%rd5941, %rd5934, %rd5940;
	xor.b64  	%rd5942, %rd5932, %rd5941;
	not.b64 	%rd5943, %rd5934;
	and.b64  	%rd5944, %rd5930, %rd5943;
	xor.b64  	%rd5945, %rd5933, %rd5944;
	not.b64 	%rd5946, %rd5930;
	and.b64  	%rd5947, %rd5931, %rd5946;
	xor.b64  	%rd5948, %rd5934, %rd5947;
	ld.local.u64 	%rd5949, [%rd2+40];
	ld.local.u64 	%rd5950, [%rd2+48];
	ld.local.u64 	%rd5951, [%rd2+56];
	ld.local.u64 	%rd5952, [%rd2+64];
	ld.local.u64 	%rd5953, [%rd2+72];
	not.b64 	%rd5954, %rd5950;
	and.b64  	%rd5955, %rd5951, %rd5954;
	xor.b64  	%rd5956, %rd5949, %rd5955;
	not.b64 	%rd5957, %rd5951;
	and.b64  	%rd5958, %rd5952, %rd5957;
	xor.b64  	%rd5959, %rd5950, %rd5958;
	not.b64 	%rd5960, %rd5952;
	and.b64  	%rd5961, %rd5953, %rd5960;
	xor.b64  	%rd5962, %rd5951, %rd5961;
	not.b64 	%rd5963, %rd5953;
	and.b64  	%rd5964, %rd5949, %rd5963;
	xor.b64  	%rd5965, %rd5952, %rd5964;
	not.b64 	%rd5966, %rd5949;
	and.b64  	%rd5967, %rd5950, %rd5966;
	xor.b64  	%rd5968, %rd5953, %rd5967;
	ld.local.u64 	%rd5969, [%rd2+80];
	ld.local.u64 	%rd5970, [%rd2+88];
	ld.local.u64 	%rd5971, [%rd2+96];
	ld.local.u64 	%rd5972, [%rd2+104];
	ld.local.u64 	%rd5973, [%rd2+112];
	not.b64 	%rd5974, %rd5970;
	and.b64  	%rd5975, %rd5971, %rd5974;
	xor.b64  	%rd5976, %rd5969, %rd5975;
	not.b64 	%rd5977, %rd5971;
	and.b64  	%rd5978, %rd5972, %rd5977;
	xor.b64  	%rd5979, %rd5970, %rd5978;
	not.b64 	%rd5980, %rd5972;
	and.b64  	%rd5981, %rd5973, %rd5980;
	xor.b64  	%rd5982, %rd5971, %rd5981;
	not.b64 	%rd5983, %rd5973;
	and.b64  	%rd5984, %rd5969, %rd5983;
	xor.b64  	%rd5985, %rd5972, %rd5984;
	not.b64 	%rd5986, %rd5969;
	and.b64  	%rd5987, %rd5970, %rd5986;
	xor.b64  	%rd5988, %rd5973, %rd5987;
	ld.local.u64 	%rd5989, [%rd2+120];
	ld.local.u64 	%rd5990, [%rd2+128];
	ld.local.u64 	%rd5991, [%rd2+136];
	ld.local.u64 	%rd5992, [%rd2+144];
	ld.local.u64 	%rd5993, [%rd2+152];
	not.b64 	%rd5994, %rd5990;
	and.b64  	%rd5995, %rd5991, %rd5994;
	xor.b64  	%rd5996, %rd5989, %rd5995;
	not.b64 	%rd5997, %rd5991;
	and.b64  	%rd5998, %rd5992, %rd5997;
	xor.b64  	%rd5999, %rd5990, %rd5998;
	not.b64 	%rd6000, %rd5992;
	and.b64  	%rd6001, %rd5993, %rd6000;
	xor.b64  	%rd6002, %rd5991, %rd6001;
	not.b64 	%rd6003, %rd5993;
	and.b64  	%rd6004, %rd5989, %rd6003;
	xor.b64  	%rd6005, %rd5992, %rd6004;
	not.b64 	%rd6006, %rd5989;
	and.b64  	%rd6007, %rd5990, %rd6006;
	xor.b64  	%rd6008, %rd5993, %rd6007;
	ld.local.u64 	%rd6009, [%rd2+160];
	ld.local.u64 	%rd6010, [%rd2+168];
	ld.local.u64 	%rd6011, [%rd2+176];
	ld.local.u64 	%rd6012, [%rd2+184];
	ld.local.u64 	%rd6013, [%rd2+192];
	not.b64 	%rd6014, %rd6010;
	and.b64  	%rd6015, %rd6011, %rd6014;
	xor.b64  	%rd6016, %rd6009, %rd6015;
	not.b64 	%rd6017, %rd6011;
	and.b64  	%rd6018, %rd6012, %rd6017;
	xor.b64  	%rd6019, %rd6010, %rd6018;
	not.b64 	%rd6020, %rd6012;
	and.b64  	%rd6021, %rd6013, %rd6020;
	xor.b64  	%rd6022, %rd6011, %rd6021;
	not.b64 	%rd6023, %rd6013;
	and.b64  	%rd6024, %rd6009, %rd6023;
	xor.b64  	%rd6025, %rd6012, %rd6024;
	not.b64 	%rd6026, %rd6009;
	and.b64  	%rd6027, %rd6010, %rd6026;
	xor.b64  	%rd6028, %rd6013, %rd6027;
	ld.const.u64 	%rd6029, [KECCAK_RC+176];
	xor.b64  	%rd6030, %rd5936, %rd6029;
	xor.b64  	%rd6031, %rd6030, %rd5930;
	xor.b64  	%rd6032, %rd5956, %rd5976;
	xor.b64  	%rd6033, %rd6032, %rd5996;
	xor.b64  	%rd6034, %rd6033, %rd6016;
	xor.b64  	%rd6035, %rd6034, %rd6031;
	xor.b64  	%rd6036, %rd5959, %rd5939;
	xor.b64  	%rd6037, %rd6036, %rd5979;
	xor.b64  	%rd6038, %rd6037, %rd5999;
	xor.b64  	%rd6039, %rd6038, %rd6019;
	xor.b64  	%rd6040, %rd5962, %rd5942;
	xor.b64  	%rd6041, %rd6040, %rd5982;
	xor.b64  	%rd6042, %rd6041, %rd6002;
	xor.b64  	%rd6043, %rd6042, %rd6022;
	xor.b64  	%rd6044, %rd5965, %rd5945;
	xor.b64  	%rd6045, %rd6044, %rd5985;
	xor.b64  	%rd6046, %rd6045, %rd6005;
	xor.b64  	%rd6047, %rd6046, %rd6025;
	xor.b64  	%rd6048, %rd5968, %rd5948;
	xor.b64  	%rd6049, %rd6048, %rd5988;
	xor.b64  	%rd6050, %rd6049, %rd6008;
	xor.b64  	%rd6051, %rd6050, %rd6028;
	mov.b64 	{%r683, %r684}, %rd6039;
	shf.l.wrap.b32 	%r685, %r683, %r684, 1;
	shf.l.wrap.b32 	%r686, %r684, %r683, 1;
	mov.b64 	%rd6052, {%r686, %r685};
	xor.b64  	%rd6053, %rd6052, %rd6051;
	xor.b64  	%rd6054, %rd6053, %rd6031;
	st.local.u64 	[%rd2], %rd6054;
	xor.b64  	%rd6055, %rd6053, %rd5956;
	st.local.u64 	[%rd2+40], %rd6055;
	xor.b64  	%rd6056, %rd6053, %rd5976;
	st.local.u64 	[%rd2+80], %rd6056;
	xor.b64  	%rd6057, %rd6053, %rd5996;
	st.local.u64 	[%rd2+120], %rd6057;
	xor.b64  	%rd6058, %rd6053, %rd6016;
	st.local.u64 	[%rd2+160], %rd6058;
	mov.b64 	{%r687, %r688}, %rd6043;
	shf.l.wrap.b32 	%r689, %r687, %r688, 1;
	shf.l.wrap.b32 	%r690, %r688, %r687, 1;
	mov.b64 	%rd6059, {%r690, %r689};
	xor.b64  	%rd6060, %rd6059, %rd6035;
	xor.b64  	%rd6061, %rd6060, %rd5939;
	st.local.u64 	[%rd2+8], %rd6061;
	xor.b64  	%rd6062, %rd6060, %rd5959;
	st.local.u64 	[%rd2+48], %rd6062;
	xor.b64  	%rd6063, %rd6060, %rd5979;
	st.local.u64 	[%rd2+88], %rd6063;
	xor.b64  	%rd6064, %rd6060, %rd5999;
	st.local.u64 	[%rd2+128], %rd6064;
	xor.b64  	%rd6065, %rd6060, %rd6019;
	st.local.u64 	[%rd2+168], %rd6065;
	mov.b64 	{%r691, %r692}, %rd6047;
	shf.l.wrap.b32 	%r693, %r691, %r692, 1;
	shf.l.wrap.b32 	%r694, %r692, %r691, 1;
	mov.b64 	%rd6066, {%r694, %r693};
	xor.b64  	%rd6067, %rd6066, %rd6039;
	xor.b64  	%rd6068, %rd6067, %rd5942;
	st.local.u64 	[%rd2+16], %rd6068;
	xor.b64  	%rd6069, %rd6067, %rd5962;
	st.local.u64 	[%rd2+56], %rd6069;
	xor.b64  	%rd6070, %rd6067, %rd5982;
	st.local.u64 	[%rd2+96], %rd6070;
	xor.b64  	%rd6071, %rd6067, %rd6002;
	st.local.u64 	[%rd2+136], %rd6071;
	xor.b64  	%rd6072, %rd6067, %rd6022;
	st.local.u64 	[%rd2+176], %rd6072;
	mov.b64 	{%r695, %r696}, %rd6051;
	shf.l.wrap.b32 	%r697, %r695, %r696, 1;
	shf.l.wrap.b32 	%r698, %r696, %r695, 1;
	mov.b64 	%rd6073, {%r698, %r697};
	xor.b64  	%rd6074, %rd6073, %rd6043;
	xor.b64  	%rd6075, %rd6074, %rd5945;
	st.local.u64 	[%rd2+24], %rd6075;
	xor.b64  	%rd6076, %rd6074, %rd5965;
	st.local.u64 	[%rd2+64], %rd6076;
	xor.b64  	%rd6077, %rd6074, %rd5985;
	st.local.u64 	[%rd2+104], %rd6077;
	xor.b64  	%rd6078, %rd6074, %rd6005;
	st.local.u64 	[%rd2+144], %rd6078;
	xor.b64  	%rd6079, %rd6074, %rd6025;
	st.local.u64 	[%rd2+184], %rd6079;
	mov.b64 	{%r699, %r700}, %rd6035;
	shf.l.wrap.b32 	%r701, %r699, %r700, 1;
	shf.l.wrap.b32 	%r702, %r700, %r699, 1;
	mov.b64 	%rd6080, {%r702, %r701};
	xor.b64  	%rd6081, %rd6080, %rd6047;
	xor.b64  	%rd6082, %rd6081, %rd5948;
	st.local.u64 	[%rd2+32], %rd6082;
	xor.b64  	%rd6083, %rd6081, %rd5968;
	st.local.u64 	[%rd2+72], %rd6083;
	xor.b64  	%rd6084, %rd6081, %rd5988;
	st.local.u64 	[%rd2+112], %rd6084;
	xor.b64  	%rd6085, %rd6081, %rd6008;
	st.local.u64 	[%rd2+152], %rd6085;
	xor.b64  	%rd6086, %rd6081, %rd6028;
	st.local.u64 	[%rd2+192], %rd6086;
	ld.local.u64 	%rd6087, [%rd244];
	shr.u64 	%rd6088, %rd6061, %r126;
	shl.b64 	%rd6089, %rd6061, %r127;
	or.b64  	%rd6090, %rd6089, %rd6088;
	st.local.u64 	[%rd244], %rd6090;
	ld.local.u64 	%rd6091, [%rd250];
	shr.u64 	%rd6092, %rd6087, %r131;
	shl.b64 	%rd6093, %rd6087, %r132;
	or.b64  	%rd6094, %rd6093, %rd6092;
	st.local.u64 	[%rd250], %rd6094;
	ld.local.u64 	%rd6095, [%rd256];
	shr.u64 	%rd6096, %rd6091, %r136;
	shl.b64 	%rd6097, %rd6091, %r137;
	or.b64  	%rd6098, %rd6097, %rd6096;
	st.local.u64 	[%rd256], %rd6098;
	ld.local.u64 	%rd6099, [%rd262];
	shr.u64 	%rd6100, %rd6095, %r141;
	shl.b64 	%rd6101, %rd6095, %r142;
	or.b64  	%rd6102, %rd6101, %rd6100;
	st.local.u64 	[%rd262], %rd6102;
	ld.local.u64 	%rd6103, [%rd268];
	shr.u64 	%rd6104, %rd6099, %r146;
	shl.b64 	%rd6105, %rd6099, %r147;
	or.b64  	%rd6106, %rd6105, %rd6104;
	st.local.u64 	[%rd268], %rd6106;
	ld.local.u64 	%rd6107, [%rd274];
	shr.u64 	%rd6108, %rd6103, %r151;
	shl.b64 	%rd6109, %rd6103, %r152;
	or.b64  	%rd6110, %rd6109, %rd6108;
	st.local.u64 	[%rd274], %rd6110;
	ld.local.u64 	%rd6111, [%rd280];
	shr.u64 	%rd6112, %rd6107, %r156;
	shl.b64 	%rd6113, %rd6107, %r157;
	or.b64  	%rd6114, %rd6113, %rd6112;
	st.local.u64 	[%rd280], %rd6114;
	ld.local.u64 	%rd6115, [%rd286];
	shr.u64 	%rd6116, %rd6111, %r161;
	shl.b64 	%rd6117, %rd6111, %r162;
	or.b64  	%rd6118, %rd6117, %rd6116;
	st.local.u64 	[%rd286], %rd6118;
	ld.local.u64 	%rd6119, [%rd292];
	shr.u64 	%rd6120, %rd6115, %r166;
	shl.b64 	%rd6121, %rd6115, %r167;
	or.b64  	%rd6122, %rd6121, %rd6120;
	st.local.u64 	[%rd292], %rd6122;
	ld.local.u64 	%rd6123, [%rd298];
	shr.u64 	%rd6124, %rd6119, %r171;
	shl.b64 	%rd6125, %rd6119, %r172;
	or.b64  	%rd6126, %rd6125, %rd6124;
	st.local.u64 	[%rd298], %rd6126;
	ld.local.u64 	%rd6127, [%rd304];
	shr.u64 	%rd6128, %rd6123, %r176;
	shl.b64 	%rd6129, %rd6123, %r177;
	or.b64  	%rd6130, %rd6129, %rd6128;
	st.local.u64 	[%rd304], %rd6130;
	ld.local.u64 	%rd6131, [%rd310];
	shr.u64 	%rd6132, %rd6127, %r181;
	shl.b64 	%rd6133, %rd6127, %r182;
	or.b64  	%rd6134, %rd6133, %rd6132;
	st.local.u64 	[%rd310], %rd6134;
	ld.local.u64 	%rd6135, [%rd316];
	shr.u64 	%rd6136, %rd6131, %r186;
	shl.b64 	%rd6137, %rd6131, %r187;
	or.b64  	%rd6138, %rd6137, %rd6136;
	st.local.u64 	[%rd316], %rd6138;
	ld.local.u64 	%rd6139, [%rd322];
	shr.u64 	%rd6140, %rd6135, %r191;
	shl.b64 	%rd6141, %rd6135, %r192;
	or.b64  	%rd6142, %rd6141, %rd6140;
	st.local.u64 	[%rd322], %rd6142;
	ld.local.u64 	%rd6143, [%rd328];
	shr.u64 	%rd6144, %rd6139, %r196;
	shl.b64 	%rd6145, %rd6139, %r197;
	or.b64  	%rd6146, %rd6145, %rd6144;
	st.local.u64 	[%rd328], %rd6146;
	ld.local.u64 	%rd6147, [%rd334];
	shr.u64 	%rd6148, %rd6143, %r201;
	shl.b64 	%rd6149, %rd6143, %r202;
	or.b64  	%rd6150, %rd6149, %rd6148;
	st.local.u64 	[%rd334], %rd6150;
	ld.local.u64 	%rd6151, [%rd340];
	shr.u64 	%rd6152, %rd6147, %r206;
	shl.b64 	%rd6153, %rd6147, %r207;
	or.b64  	%rd6154, %rd6153, %rd6152;
	st.local.u64 	[%rd340], %rd6154;
	ld.local.u64 	%rd6155, [%rd346];
	shr.u64 	%rd6156, %rd6151, %r211;
	shl.b64 	%rd6157, %rd6151, %r212;
	or.b64  	%rd6158, %rd6157, %rd6156;
	st.local.u64 	[%rd346], %rd6158;
	ld.local.u64 	%rd6159, [%rd352];
	shr.u64 	%rd6160, %rd6155, %r216;
	shl.b64 	%rd6161, %rd6155, %r217;
	or.b64  	%rd6162, %rd6161, %rd6160;
	st.local.u64 	[%rd352], %rd6162;
	ld.local.u64 	%rd6163, [%rd358];
	shr.u64 	%rd6164, %rd6159, %r221;
	shl.b64 	%rd6165, %rd6159, %r222;
	or.b64  	%rd6166, %rd6165, %rd6164;
	st.local.u64 	[%rd358], %rd6166;
	ld.local.u64 	%rd6167, [%rd364];
	shr.u64 	%rd6168, %rd6163, %r226;
	shl.b64 	%rd6169, %rd6163, %r227;
	or.b64  	%rd6170, %rd6169, %rd6168;
	st.local.u64 	[%rd364], %rd6170;
	ld.local.u64 	%rd6171, [%rd370];
	shr.u64 	%rd6172, %rd6167, %r231;
	shl.b64 	%rd6173, %rd6167, %r232;
	or.b64  	%rd6174, %rd6173, %rd6172;
	st.local.u64 	[%rd370], %rd6174;
	ld.local.u64 	%rd6175, [%rd376];
	shr.u64 	%rd6176, %rd6171, %r236;
	shl.b64 	%rd6177, %rd6171, %r237;
	or.b64  	%rd6178, %rd6177, %rd6176;
	st.local.u64 	[%rd376], %rd6178;
	shr.u64 	%rd6179, %rd6175, %r241;
	shl.b64 	%rd6180, %rd6175, %r242;
	or.b64  	%rd6181, %rd6180, %rd6179;
	st.local.u64 	[%rd382], %rd6181;
	ld.local.u64 	%rd6182, [%rd2];
	ld.local.u64 	%rd6183, [%rd2+8];
	ld.local.u64 	%rd6184, [%rd2+16];
	ld.local.u64 	%rd6185, [%rd2+24];
	ld.local.u64 	%rd6186, [%rd2+32];
	not.b64 	%rd6187, %rd6183;
	and.b64  	%rd6188, %rd6184, %rd6187;
	not.b64 	%rd6189, %rd6184;
	and.b64  	%rd6190, %rd6185, %rd6189;
	xor.b64  	%rd6191, %rd6183, %rd6190;
	not.b64 	%rd6192, %rd6185;
	and.b64  	%rd6193, %rd6186, %rd6192;
	xor.b64  	%rd6194, %rd6184, %rd6193;
	not.b64 	%rd6195, %rd6186;
	and.b64  	%rd6196, %rd6182, %rd6195;
	xor.b64  	%rd6197, %rd6185, %rd6196;
	ld.const.u64 	%rd6198, [KECCAK_RC+184];
	xor.b64  	%rd6199, %rd6188, %rd6198;
	xor.b64  	%rd6200, %rd6199, %rd6182;
	xor.b64  	%rd6201, %rd6197, -9223372036854775808;
	mov.b64 	{%r703, %r704}, %rd6191;
	shf.l.wrap.b32 	%r705, %r703, %r704, 1;
	shf.l.wrap.b32 	%r706, %r704, %r703, 1;
	mov.b64 	%rd6202, {%r706, %r705};
	xor.b64  	%rd6203, %rd6202, 6;
	xor.b64  	%rd6204, %rd6203, %rd6200;
	st.local.u64 	[%rd155], %rd6204;
	st.local.u64 	[%rd155+40], %rd6203;
	st.local.u64 	[%rd155+80], %rd6203;
	st.local.u64 	[%rd155+120], %rd6203;
	st.local.u64 	[%rd155+160], %rd6203;
	mov.b64 	{%r707, %r708}, %rd6194;
	shf.l.wrap.b32 	%r709, %r707, %r708, 1;
	shf.l.wrap.b32 	%r710, %r708, %r707, 1;
	mov.b64 	%rd6205, {%r710, %r709};
	xor.b64  	%rd6206, %rd6205, %rd6200;
	xor.b64  	%rd6207, %rd6206, %rd6191;
	st.local.u64 	[%rd155+8], %rd6207;
	st.local.u64 	[%rd155+48], %rd6206;
	st.local.u64 	[%rd155+88], %rd6206;
	st.local.u64 	[%rd155+128], %rd6206;
	st.local.u64 	[%rd155+168], %rd6206;
	mov.b64 	{%r711, %r712}, %rd6201;
	shf.l.wrap.b32 	%r713, %r711, %r712, 1;
	shf.l.wrap.b32 	%r714, %r712, %r711, 1;
	mov.b64 	%rd6208, {%r714, %r713};
	xor.b64  	%rd6209, %rd6208, %rd6191;
	xor.b64  	%rd6210, %rd6209, %rd6194;
	st.local.u64 	[%rd155+16], %rd6210;
	st.local.u64 	[%rd155+56], %rd6209;
	st.local.u64 	[%rd155+96], %rd6209;
	st.local.u64 	[%rd155+136], %rd6209;
	st.local.u64 	[%rd155+176], %rd6209;
	xor.b64  	%rd6211, %rd6194, 12;
	xor.b64  	%rd6212, %rd6211, %rd6197;
	st.local.u64 	[%rd155+24], %rd6212;
	xor.b64  	%rd6213, %rd6194, -9223372036854775796;
	st.local.u64 	[%rd155+64], %rd6213;
	st.local.u64 	[%rd155+104], %rd6211;
	st.local.u64 	[%rd155+144], %rd6211;
	st.local.u64 	[%rd155+184], %rd6211;
	mov.b64 	{%r715, %r716}, %rd6200;
	shf.l.wrap.b32 	%r717, %r715, %r716, 1;
	shf.l.wrap.b32 	%r718, %r716, %r715, 1;
	mov.b64 	%rd6214, {%r718, %r717};
	xor.b64  	%rd6215, %rd6214, %rd6201;
	xor.b64  	%rd6216, %rd6215, 6;
	st.local.u64 	[%rd155+32], %rd6216;
	st.local.u64 	[%rd155+72], %rd6215;
	st.local.u64 	[%rd155+112], %rd6215;
	st.local.u64 	[%rd155+152], %rd6215;
	st.local.u64 	[%rd155+192], %rd6215;
	add.s64 	%rd6217, %rd155, %rd243;
	ld.local.u64 	%rd6218, [%rd6217];
	shr.u64 	%rd6219, %rd6207, %r126;
	shl.b64 	%rd6220, %rd6207, %r127;
	or.b64  	%rd6221, %rd6220, %rd6219;
	st.local.u64 	[%rd6217], %rd6221;
	add.s64 	%rd6222, %rd155, %rd249;
	ld.local.u64 	%rd6223, [%rd6222];
	shr.u64 	%rd6224, %rd6218, %r131;
	shl.b64 	%rd6225, %rd6218, %r132;
	or.b64  	%rd6226, %rd6225, %rd6224;
	st.local.u64 	[%rd6222], %rd6226;
	add.s64 	%rd6227, %rd155, %rd255;
	ld.local.u64 	%rd6228, [%rd6227];
	shr.u64 	%rd6229, %rd6223, %r136;
	shl.b64 	%rd6230, %rd6223, %r137;
	or.b64  	%rd6231, %rd6230, %rd6229;
	st.local.u64 	[%rd6227], %rd6231;
	add.s64 	%rd6232, %rd155, %rd261;
	ld.local.u64 	%rd6233, [%rd6232];
	shr.u64 	%rd6234, %rd6228, %r141;
	shl.b64 	%rd6235, %rd6228, %r142;
	or.b64  	%rd6236, %rd6235, %rd6234;
	st.local.u64 	[%rd6232], %rd6236;
	add.s64 	%rd6237, %rd155, %rd267;
	ld.local.u64 	%rd6238, [%rd6237];
	shr.u64 	%rd6239, %rd6233, %r146;
	shl.b64 	%rd6240, %rd6233, %r147;
	or.b64  	%rd6241, %rd6240, %rd6239;
	st.local.u64 	[%rd6237], %rd6241;
	add.s64 	%rd6242, %rd155, %rd273;
	ld.local.u64 	%rd6243, [%rd6242];
	shr.u64 	%rd6244, %rd6238, %r151;
	shl.b64 	%rd6245, %rd6238, %r152;
	or.b64  	%rd6246, %rd6245, %rd6244;
	st.local.u64 	[%rd6242], %rd6246;
	add.s64 	%rd6247, %rd155, %rd279;
	ld.local.u64 	%rd6248, [%rd6247];
	shr.u64 	%rd6249, %rd6243, %r156;
	shl.b64 	%rd6250, %rd6243, %r157;
	or.b64  	%rd6251, %rd6250, %rd6249;
	st.local.u64 	[%rd6247], %rd6251;
	add.s64 	%rd6252, %rd155, %rd285;
	ld.local.u64 	%rd6253, [%rd6252];
	shr.u64 	%rd6254, %rd6248, %r161;
	shl.b64 	%rd6255, %rd6248, %r162;
	or.b64  	%rd6256, %rd6255, %rd6254;
	st.local.u64 	[%rd6252], %rd6256;
	add.s64 	%rd6257, %rd155, %rd291;
	ld.local.u64 	%rd6258, [%rd6257];
	shr.u64 	%rd6259, %rd6253, %r166;
	shl.b64 	%rd6260, %rd6253, %r167;
	or.b64  	%rd6261, %rd6260, %rd6259;
	st.local.u64 	[%rd6257], %rd6261;
	add.s64 	%rd6262, %rd155, %rd297;
	ld.local.u64 	%rd6263, [%rd6262];
	shr.u64 	%rd6264, %rd6258, %r171;
	shl.b64 	%rd6265, %rd6258, %r172;
	or.b64  	%rd6266, %rd6265, %rd6264;
	st.local.u64 	[%rd6262], %rd6266;
	add.s64 	%rd6267, %rd155, %rd303;
	ld.local.u64 	%rd6268, [%rd6267];
	shr.u64 	%rd6269, %rd6263, %r176;
	shl.b64 	%rd6270, %rd6263, %r177;
	or.b64  	%rd6271, %rd6270, %rd6269;
	st.local.u64 	[%rd6267], %rd6271;
	add.s64 	%rd6272, %rd155, %rd309;
	ld.local.u64 	%rd6273, [%rd6272];
	shr.u64 	%rd6274, %rd6268, %r181;
	shl.b64 	%rd6275, %rd6268, %r182;
	or.b64  	%rd6276, %rd6275, %rd6274;
	st.local.u64 	[%rd6272], %rd6276;
	add.s64 	%rd6277, %rd155, %rd315;
	ld.local.u64 	%rd6278, [%rd6277];
	shr.u64 	%rd6279, %rd6273, %r186;
	shl.b64 	%rd6280, %rd6273, %r187;
	or.b64  	%rd6281, %rd6280, %rd6279;
	st.local.u64 	[%rd6277], %rd6281;
	add.s64 	%rd6282, %rd155, %rd321;
	ld.local.u64 	%rd6283, [%rd6282];
	shr.u64 	%rd6284, %rd6278, %r191;
	shl.b64 	%rd6285, %rd6278, %r192;
	or.b64  	%rd6286, %rd6285, %rd6284;
	st.local.u64 	[%rd6282], %rd6286;
	add.s64 	%rd6287, %rd155, %rd327;
	ld.local.u64 	%rd6288, [%rd6287];
	shr.u64 	%rd6289, %rd6283, %r196;
	shl.b64 	%rd6290, %rd6283, %r197;
	or.b64  	%rd6291, %rd6290, %rd6289;
	st.local.u64 	[%rd6287], %rd6291;
	add.s64 	%rd6292, %rd155, %rd333;
	ld.local.u64 	%rd6293, [%rd6292];
	shr.u64 	%rd6294, %rd6288, %r201;
	shl.b64 	%rd6295, %rd6288, %r202;
	or.b64  	%rd6296, %rd6295, %rd6294;
	st.local.u64 	[%rd6292], %rd6296;
	add.s64 	%rd6297, %rd155, %rd339;
	ld.local.u64 	%rd6298, [%rd6297];
	shr.u64 	%rd6299, %rd6293, %r206;
	shl.b64 	%rd6300, %rd6293, %r207;
	or.b64  	%rd6301, %rd6300, %rd6299;
	st.local.u64 	[%rd6297], %rd6301;
	add.s64 	%rd6302, %rd155, %rd345;
	ld.local.u64 	%rd6303, [%rd6302];
	shr.u64 	%rd6304, %rd6298, %r211;
	shl.b64 	%rd6305, %rd6298, %r212;
	or.b64  	%rd6306, %rd6305, %rd6304;
	st.local.u64 	[%rd6302], %rd6306;
	add.s64 	%rd6307, %rd155, %rd351;
	ld.local.u64 	%rd6308, [%rd6307];
	shr.u64 	%rd6309, %rd6303, %r216;
	shl.b64 	%rd6310, %rd6303, %r217;
	or.b64  	%rd6311, %rd6310, %rd6309;
	st.local.u64 	[%rd6307], %rd6311;
	add.s64 	%rd6312, %rd155, %rd357;
	ld.local.u64 	%rd6313, [%rd6312];
	shr.u64 	%rd6314, %rd6308, %r221;
	shl.b64 	%rd6315, %rd6308, %r222;
	or.b64  	%rd6316, %rd6315, %rd6314;
	st.local.u64 	[%rd6312], %rd6316;
	add.s64 	%rd6317, %rd155, %rd363;
	ld.local.u64 	%rd6318, [%rd6317];
	shr.u64 	%rd6319, %rd6313, %r226;
	shl.b64 	%rd6320, %rd6313, %r227;
	or.b64  	%rd6321, %rd6320, %rd6319;
	st.local.u64 	[%rd6317], %rd6321;
	add.s64 	%rd6322, %rd155, %rd369;
	ld.local.u64 	%rd6323, [%rd6322];
	shr.u64 	%rd6324, %rd6318, %r231;
	shl.b64 	%rd6325, %rd6318, %r232;
	or.b64  	%rd6326, %rd6325, %rd6324;
	st.local.u64 	[%rd6322], %rd6326;
	add.s64 	%rd6327, %rd155, %rd375;
	ld.local.u64 	%rd6328, [%rd6327];
	shr.u64 	%rd6329, %rd6323, %r236;
	shl.b64 	%rd6330, %rd6323, %r237;
	or.b64  	%rd6331, %rd6330, %rd6329;
	st.local.u64 	[%rd6327], %rd6331;
	add.s64 	%rd6332, %rd155, %rd381;
	shr.u64 	%rd6333, %rd6328, %r241;
	shl.b64 	%rd6334, %rd6328, %r242;
	or.b64  	%rd6335, %rd6334, %rd6333;
	st.local.u64 	[%rd6332], %rd6335;
	ld.local.u64 	%rd6336, [%rd155];
	ld.local.u64 	%rd6337, [%rd155+8];
	ld.local.u64 	%rd6338, [%rd155+16];
	ld.local.u64 	%rd6339, [%rd155+24];
	ld.local.u64 	%rd6340, [%rd155+32];
	not.b64 	%rd6341, %rd6337;
	and.b64  	%rd6342, %rd6338, %rd6341;
	not.b64 	%rd6343, %rd6338;
	and.b64  	%rd6344, %rd6339, %rd6343;
	xor.b64  	%rd6345, %rd6337, %rd6344;
	not.b64 	%rd6346, %rd6339;
	and.b64  	%rd6347, %rd6340, %rd6346;
	xor.b64  	%rd6348, %rd6338, %rd6347;
	not.b64 	%rd6349, %rd6340;
	and.b64  	%rd6350, %rd6336, %rd6349;
	xor.b64  	%rd6351, %rd6339, %rd6350;
	not.b64 	%rd6352, %rd6336;
	and.b64  	%rd6353, %rd6337, %rd6352;
	xor.b64  	%rd6354, %rd6340, %rd6353;
	ld.local.u64 	%rd6355, [%rd155+40];
	ld.local.u64 	%rd6356, [%rd155+48];
	ld.local.u64 	%rd6357, [%rd155+56];
	ld.local.u64 	%rd6358, [%rd155+64];
	ld.local.u64 	%rd6359, [%rd155+72];
	not.b64 	%rd6360, %rd6356;
	and.b64  	%rd6361, %rd6357, %rd6360;
	xor.b64  	%rd6362, %rd6355, %rd6361;
	not.b64 	%rd6363, %rd6357;
	and.b64  	%rd6364, %rd6358, %rd6363;
	xor.b64  	%rd6365, %rd6356, %rd6364;
	not.b64 	%rd6366, %rd6358;
	and.b64  	%rd6367, %rd6359, %rd6366;
	xor.b64  	%rd6368, %rd6357, %rd6367;
	not.b64 	%rd6369, %rd6359;
	and.b64  	%rd6370, %rd6355, %rd6369;
	xor.b64  	%rd6371, %rd6358, %rd6370;
	not.b64 	%rd6372, %rd6355;
	and.b64  	%rd6373, %rd6356, %rd6372;
	xor.b64  	%rd6374, %rd6359, %rd6373;
	ld.local.u64 	%rd6375, [%rd155+80];
	ld.local.u64 	%rd6376, [%rd155+88];
	ld.local.u64 	%rd6377, [%rd155+96];
	ld.local.u64 	%rd6378, [%rd155+104];
	ld.local.u64 	%rd6379, [%rd155+112];
	not.b64 	%rd6380, %rd6376;
	and.b64  	%rd6381, %rd6377, %rd6380;
	xor.b64  	%rd6382, %rd6375, %rd6381;
	not.b64 	%rd6383, %rd6377;
	and.b64  	%rd6384, %rd6378, %rd6383;
	xor.b64  	%rd6385, %rd6376, %rd6384;
	not.b64 	%rd6386, %rd6378;
	and.b64  	%rd6387, %rd6379, %rd6386;
	xor.b64  	%rd6388, %rd6377, %rd6387;
	not.b64 	%rd6389, %rd6379;
	and.b64  	%rd6390, %rd6375, %rd6389;
	xor.b64  	%rd6391, %rd6378, %rd6390;
	not.b64 	%rd6392, %rd6375;
	and.b64  	%rd6393, %rd6376, %rd6392;
	xor.b64  	%rd6394, %rd6379, %rd6393;
	ld.local.u64 	%rd6395, [%rd155+120];
	ld.local.u64 	%rd6396, [%rd155+128];
	ld.local.u64 	%rd6397, [%rd155+136];
	ld.local.u64 	%rd6398, [%rd155+144];
	ld.local.u64 	%rd6399, [%rd155+152];
	not.b64 	%rd6400, %rd6396;
	and.b64  	%rd6401, %rd6397, %rd6400;
	xor.b64  	%rd6402, %rd6395, %rd6401;
	not.b64 	%rd6403, %rd6397;
	and.b64  	%rd6404, %rd6398, %rd6403;
	xor.b64  	%rd6405, %rd6396, %rd6404;
	not.b64 	%rd6406, %rd6398;
	and.b64  	%rd6407, %rd6399, %rd6406;
	xor.b64  	%rd6408, %rd6397, %rd6407;
	not.b64 	%rd6409, %rd6399;
	and.b64  	%rd6410, %rd6395, %rd6409;
	xor.b64  	%rd6411, %rd6398, %rd6410;
	not.b64 	%rd6412, %rd6395;
	and.b64  	%rd6413, %rd6396, %rd6412;
	xor.b64  	%rd6414, %rd6399, %rd6413;
	ld.local.u64 	%rd6415, [%rd155+160];
	ld.local.u64 	%rd6416, [%rd155+168];
	ld.local.u64 	%rd6417, [%rd155+176];
	ld.local.u64 	%rd6418, [%rd155+184];
	ld.local.u64 	%rd6419, [%rd155+192];
	not.b64 	%rd6420, %rd6416;
	and.b64  	%rd6421, %rd6417, %rd6420;
	xor.b64  	%rd6422, %rd6415, %rd6421;
	not.b64 	%rd6423, %rd6417;
	and.b64  	%rd6424, %rd6418, %rd6423;
	xor.b64  	%rd6425, %rd6416, %rd6424;
	not.b64 	%rd6426, %rd6418;
	and.b64  	%rd6427, %rd6419, %rd6426;
	xor.b64  	%rd6428, %rd6417, %rd6427;
	not.b64 	%rd6429, %rd6419;
	and.b64  	%rd6430, %rd6415, %rd6429;
	xor.b64  	%rd6431, %rd6418, %rd6430;
	not.b64 	%rd6432, %rd6415;
	and.b64  	%rd6433, %rd6416, %rd6432;
	xor.b64  	%rd6434, %rd6419, %rd6433;
	xor.b64  	%rd6435, %rd6342, %rd485;
	xor.b64  	%rd6436, %rd6435, %rd6336;
	xor.b64  	%rd6437, %rd6362, %rd6382;
	xor.b64  	%rd6438, %rd6437, %rd6402;
	xor.b64  	%rd6439, %rd6438, %rd6422;
	xor.b64  	%rd6440, %rd6439, %rd6436;
	xor.b64  	%rd6441, %rd6365, %rd6345;
	xor.b64  	%rd6442, %rd6441, %rd6385;
	xor.b64  	%rd6443, %rd6442, %rd6405;
	xor.b64  	%rd6444, %rd6443, %rd6425;
	xor.b64  	%rd6445, %rd6368, %rd6348;
	xor.b64  	%rd6446, %rd6445, %rd6388;
	xor.b64  	%rd6447, %rd6446, %rd6408;
	xor.b64  	%rd6448, %rd6447, %rd6428;
	xor.b64  	%rd6449, %rd6371, %rd6351;
	xor.b64  	%rd6450, %rd6449, %rd6391;
	xor.b64  	%rd6451, %rd6450, %rd6411;
	xor.b64  	%rd6452, %rd6451, %rd6431;
	xor.b64  	%rd6453, %rd6374, %rd6354;
	xor.b64  	%rd6454, %rd6453, %rd6394;
	xor.b64  	%rd6455, %rd6454, %rd6414;
	xor.b64  	%rd6456, %rd6455, %rd6434;
	mov.b64 	{%r719, %r720}, %rd6444;
	shf.l.wrap.b32 	%r721, %r719, %r720, 1;
	shf.l.wrap.b32 	%r722, %r720, %r719, 1;
	mov.b64 	%rd6457, {%r722, %r721};
	xor.b64  	%rd6458, %rd6457, %rd6456;
	xor.b64  	%rd6459, %rd6458, %rd6436;
	st.local.u64 	[%rd155], %rd6459;
	xor.b64  	%rd6460, %rd6458, %rd6362;
	st.local.u64 	[%rd155+40], %rd6460;
	xor.b64  	%rd6461, %rd6458, %rd6382;
	st.local.u64 	[%rd155+80], %rd6461;
	xor.b64  	%rd6462, %rd6458, %rd6402;
	st.local.u64 	[%rd155+120], %rd6462;
	xor.b64  	%rd6463, %rd6458, %rd6422;
	st.local.u64 	[%rd155+160], %rd6463;
	mov.b64 	{%r723, %r724}, %rd6448;
	shf.l.wrap.b32 	%r725, %r723, %r724, 1;
	shf.l.wrap.b32 	%r726, %r724, %r723, 1;
	mov.b64 	%rd6464, {%r726, %r725};
	xor.b64  	%rd6465, %rd6464, %rd6440;
	xor.b64  	%rd6466, %rd6465, %rd6345;
	st.local.u64 	[%rd155+8], %rd6466;
	xor.b64  	%rd6467, %rd6465, %rd6365;
	st.local.u64 	[%rd155+48], %rd6467;
	xor.b64  	%rd6468, %rd6465, %rd6385;
	st.local.u64 	[%rd155+88], %rd6468;
	xor.b64  	%rd6469, %rd6465, %rd6405;
	st.local.u64 	[%rd155+128], %rd6469;
	xor.b64  	%rd6470, %rd6465, %rd6425;
	st.local.u64 	[%rd155+168], %rd6470;
	mov.b64 	{%r727, %r728}, %rd6452;
	shf.l.wrap.b32 	%r729, %r727, %r728, 1;
	shf.l.wrap.b32 	%r730, %r728, %r727, 1;
	mov.b64 	%rd6471, {%r730, %r729};
	xor.b64  	%rd6472, %rd6471, %rd6444;
	xor.b64  	%rd6473, %rd6472, %rd6348;
	st.local.u64 	[%rd155+16], %rd6473;
	xor.b64  	%rd6474, %rd6472, %rd6368;
	st.local.u64 	[%rd155+56], %rd6474;
	xor.b64  	%rd6475, %rd6472, %rd6388;
	st.local.u64 	[%rd155+96], %rd6475;
	xor.b64  	%rd6476, %rd6472, %rd6408;
	st.local.u64 	[%rd155+136], %rd6476;
	xor.b64  	%rd6477, %rd6472, %rd6428;
	st.local.u64 	[%rd155+176], %rd6477;
	mov.b64 	{%r731, %r732}, %rd6456;
	shf.l.wrap.b32 	%r733, %r731, %r732, 1;
	shf.l.wrap.b32 	%r734, %r732, %r731, 1;
	mov.b64 	%rd6478, {%r734, %r733};
	xor.b64  	%rd6479, %rd6478, %rd6448;
	xor.b64  	%rd6480, %rd6479, %rd6351;
	st.local.u64 	[%rd155+24], %rd6480;
	xor.b64  	%rd6481, %rd6479, %rd6371;
	st.local.u64 	[%rd155+64], %rd6481;
	xor.b64  	%rd6482, %rd6479, %rd6391;
	st.local.u64 	[%rd155+104], %rd6482;
	xor.b64  	%rd6483, %rd6479, %rd6411;
	st.local.u64 	[%rd155+144], %rd6483;
	xor.b64  	%rd6484, %rd6479, %rd6431;
	st.local.u64 	[%rd155+184], %rd6484;
	mov.b64 	{%r735, %r736}, %rd6440;
	shf.l.wrap.b32 	%r737, %r735, %r736, 1;
	shf.l.wrap.b32 	%r738, %r736, %r735, 1;
	mov.b64 	%rd6485, {%r738, %r737};
	xor.b64  	%rd6486, %rd6485, %rd6452;
	xor.b64  	%rd6487, %rd6486, %rd6354;
	st.local.u64 	[%rd155+32], %rd6487;
	xor.b64  	%rd6488, %rd6486, %rd6374;
	st.local.u64 	[%rd155+72], %rd6488;
	xor.b64  	%rd6489, %rd6486, %rd6394;
	st.local.u64 	[%rd155+112], %rd6489;
	xor.b64  	%rd6490, %rd6486, %rd6414;
	st.local.u64 	[%rd155+152], %rd6490;
	xor.b64  	%rd6491, %rd6486, %rd6434;
	st.local.u64 	[%rd155+192], %rd6491;
	ld.local.u64 	%rd6492, [%rd6217];
	shr.u64 	%rd6493, %rd6466, %r126;
	shl.b64 	%rd6494, %rd6466, %r127;
	or.b64  	%rd6495, %rd6494, %rd6493;
	st.local.u64 	[%rd6217], %rd6495;
	ld.local.u64 	%rd6496, [%rd6222];
	shr.u64 	%rd6497, %rd6492, %r131;
	shl.b64 	%rd6498, %rd6492, %r132;
	or.b64  	%rd6499, %rd6498, %rd6497;
	st.local.u64 	[%rd6222], %rd6499;
	ld.local.u64 	%rd6500, [%rd6227];
	shr.u64 	%rd6501, %rd6496, %r136;
	shl.b64 	%rd6502, %rd6496, %r137;
	or.b64  	%rd6503, %rd6502, %rd6501;
	st.local.u64 	[%rd6227], %rd6503;
	ld.local.u64 	%rd6504, [%rd6232];
	shr.u64 	%rd6505, %rd6500, %r141;
	shl.b64 	%rd6506, %rd6500, %r142;
	or.b64  	%rd6507, %rd6506, %rd6505;
	st.local.u64 	[%rd6232], %rd6507;
	ld.local.u64 	%rd6508, [%rd6237];
	shr.u64 	%rd6509, %rd6504, %r146;
	shl.b64 	%rd6510, %rd6504, %r147;
	or.b64  	%rd6511, %rd6510, %rd6509;
	st.local.u64 	[%rd6237], %rd6511;
	ld.local.u64 	%rd6512, [%rd6242];
	shr.u64 	%rd6513, %rd6508, %r151;
	shl.b64 	%rd6514, %rd6508, %r152;
	or.b64  	%rd6515, %rd6514, %rd6513;
	st.local.u64 	[%rd6242], %rd6515;
	ld.local.u64 	%rd6516, [%rd6247];
	shr.u64 	%rd6517, %rd6512, %r156;
	shl.b64 	%rd6518, %rd6512, %r157;
	or.b64  	%rd6519, %rd6518, %rd6517;
	st.local.u64 	[%rd6247], %rd6519;
	ld.local.u64 	%rd6520, [%rd6252];
	shr.u64 	%rd6521, %rd6516, %r161;
	shl.b64 	%rd6522, %rd6516, %r162;
	or.b64  	%rd6523, %rd6522, %rd6521;
	st.local.u64 	[%rd6252], %rd6523;
	ld.local.u64 	%rd6524, [%rd6257];
	shr.u64 	%rd6525, %rd6520, %r166;
	shl.b64 	%rd6526, %rd6520, %r167;
	or.b64  	%rd6527, %rd6526, %rd6525;
	st.local.u64 	[%rd6257], %rd6527;
	ld.local.u64 	%rd6528, [%rd6262];
	shr.u64 	%rd6529, %rd6524, %r171;
	shl.b64 	%rd6530, %rd6524, %r172;
	or.b64  	%rd6531, %rd6530, %rd6529;
	st.local.u64 	[%rd6262], %rd6531;
	ld.local.u64 	%rd6532, [%rd6267];
	shr.u64 	%rd6533, %rd6528, %r176;
	shl.b64 	%rd6534, %rd6528, %r177;
	or.b64  	%rd6535, %rd6534, %rd6533;
	st.local.u64 	[%rd6267], %rd6535;
	ld.local.u64 	%rd6536, [%rd6272];
	shr.u64 	%rd6537, %rd6532, %r181;
	shl.b64 	%rd6538, %rd6532, %r182;
	or.b64  	%rd6539, %rd6538, %rd6537;
	st.local.u64 	[%rd6272], %rd6539;
	ld.local.u64 	%rd6540, [%rd6277];
	shr.u64 	%rd6541, %rd6536, %r186;
	shl.b64 	%rd6542, %rd6536, %r187;
	or.b64  	%rd6543, %rd6542, %rd6541;
	st.local.u64 	[%rd6277], %rd6543;
	ld.local.u64 	%rd6544, [%rd6282];
	shr.u64 	%rd6545, %rd6540, %r191;
	shl.b64 	%rd6546, %rd6540, %r192;
	or.b64  	%rd6547, %rd6546, %rd6545;
	st.local.u64 	[%rd6282], %rd6547;
	ld.local.u64 	%rd6548, [%rd6287];
	shr.u64 	%rd6549, %rd6544, %r196;
	shl.b64 	%rd6550, %rd6544, %r197;
	or.b64  	%rd6551, %rd6550, %rd6549;
	st.local.u64 	[%rd6287], %rd6551;
	ld.local.u64 	%rd6552, [%rd6292];
	shr.u64 	%rd6553, %rd6548, %r201;
	shl.b64 	%rd6554, %rd6548, %r202;
	or.b64  	%rd6555, %rd6554, %rd6553;
	st.local.u64 	[%rd6292], %rd6555;
	ld.local.u64 	%rd6556, [%rd6297];
	shr.u64 	%rd6557, %rd6552, %r206;
	shl.b64 	%rd6558, %rd6552, %r207;
	or.b64  	%rd6559, %rd6558, %rd6557;
	st.local.u64 	[%rd6297], %rd6559;
	ld.local.u64 	%rd6560, [%rd6302];
	shr.u64 	%rd6561, %rd6556, %r211;
	shl.b64 	%rd6562, %rd6556, %r212;
	or.b64  	%rd6563, %rd6562, %rd6561;
	st.local.u64 	[%rd6302], %rd6563;
	ld.local.u64 	%rd6564, [%rd6307];
	shr.u64 	%rd6565, %rd6560, %r216;
	shl.b64 	%rd6566, %rd6560, %r217;
	or.b64  	%rd6567, %rd6566, %rd6565;
	st.local.u64 	[%rd6307], %rd6567;
	ld.local.u64 	%rd6568, [%rd6312];
	shr.u64 	%rd6569, %rd6564, %r221;
	shl.b64 	%rd6570, %rd6564, %r222;
	or.b64  	%rd6571, %rd6570, %rd6569;
	st.local.u64 	[%rd6312], %rd6571;
	ld.local.u64 	%rd6572, [%rd6317];
	shr.u64 	%rd6573, %rd6568, %r226;
	shl.b64 	%rd6574, %rd6568, %r227;
	or.b64  	%rd6575, %rd6574, %rd6573;
	st.local.u64 	[%rd6317], %rd6575;
	ld.local.u64 	%rd6576, [%rd6322];
	shr.u64 	%rd6577, %rd6572, %r231;
	shl.b64 	%rd6578, %rd6572, %r232;
	or.b64  	%rd6579, %rd6578, %rd6577;
	st.local.u64 	[%rd6322], %rd6579;
	ld.local.u64 	%rd6580, [%rd6327];
	shr.u64 	%rd6581, %rd6576, %r236;
	shl.b64 	%rd6582, %rd6576, %r237;
	or.b64  	%rd6583, %rd6582, %rd6581;
	st.local.u64 	[%rd6327], %rd6583;
	shr.u64 	%rd6584, %rd6580, %r241;
	shl.b64 	%rd6585, %rd6580, %r242;
	or.b64  	%rd6586, %rd6585, %rd6584;
	st.local.u64 	[%rd6332], %rd6586;
	ld.local.u64 	%rd6587, [%rd155];
	ld.local.u64 	%rd6588, [%rd155+8];
	ld.local.u64 	%rd6589, [%rd155+16];
	ld.local.u64 	%rd6590, [%rd155+24];
	ld.local.u64 	%rd6591, [%rd155+32];
	not.b64 	%rd6592, %rd6588;
	and.b64  	%rd6593, %rd6589, %rd6592;
	not.b64 	%rd6594, %rd6589;
	and.b64  	%rd6595, %rd6590, %rd6594;
	xor.b64  	%rd6596, %rd6588, %rd6595;
	not.b64 	%rd6597, %rd6590;
	and.b64  	%rd6598, %rd6591, %rd6597;
	xor.b64  	%rd6599, %rd6589, %rd6598;
	not.b64 	%rd6600, %rd6591;
	and.b64  	%rd6601, %rd6587, %rd6600;
	xor.b64  	%rd6602, %rd6590, %rd6601;
	not.b64 	%rd6603, %rd6587;
	and.b64  	%rd6604, %rd6588, %rd6603;
	xor.b64  	%rd6605, %rd6591, %rd6604;
	ld.local.u64 	%rd6606, [%rd155+40];
	ld.local.u64 	%rd6607, [%rd155+48];
	ld.local.u64 	%rd6608, [%rd155+56];
	ld.local.u64 	%rd6609, [%rd155+64];
	ld.local.u64 	%rd6610, [%rd155+72];
	not.b64 	%rd6611, %rd6607;
	and.b64  	%rd6612, %rd6608, %rd6611;
	xor.b64  	%rd6613, %rd6606, %rd6612;
	not.b64 	%rd6614, %rd6608;
	and.b64  	%rd6615, %rd6609, %rd6614;
	xor.b64  	%rd6616, %rd6607, %rd6615;
	not.b64 	%rd6617, %rd6609;
	and.b64  	%rd6618, %rd6610, %rd6617;
	xor.b64  	%rd6619, %rd6608, %rd6618;
	not.b64 	%rd6620, %rd6610;
	and.b64  	%rd6621, %rd6606, %rd6620;
	xor.b64  	%rd6622, %rd6609, %rd6621;
	not.b64 	%rd6623, %rd6606;
	and.b64  	%rd6624, %rd6607, %rd6623;
	xor.b64  	%rd6625, %rd6610, %rd6624;
	ld.local.u64 	%rd6626, [%rd155+80];
	ld.local.u64 	%rd6627, [%rd155+88];
	ld.local.u64 	%rd6628, [%rd155+96];
	ld.local.u64 	%rd6629, [%rd155+104];
	ld.local.u64 	%rd6630, [%rd155+112];
	not.b64 	%rd6631, %rd6627;
	and.b64  	%rd6632, %rd6628, %rd6631;
	xor.b64  	%rd6633, %rd6626, %rd6632;
	not.b64 	%rd6634, %rd6628;
	and.b64  	%rd6635, %rd6629, %rd6634;
	xor.b64  	%rd6636, %rd6627, %rd6635;
	not.b64 	%rd6637, %rd6629;
	and.b64  	%rd6638, %rd6630, %rd6637;
	xor.b64  	%rd6639, %rd6628, %rd6638;
	not.b64 	%rd6640, %rd6630;
	and.b64  	%rd6641, %rd6626, %rd6640;
	xor.b64  	%rd6642, %rd6629, %rd6641;
	not.b64 	%rd6643, %rd6626;
	and.b64  	%rd6644, %rd6627, %rd6643;
	xor.b64  	%rd6645, %rd6630, %rd6644;
	ld.local.u64 	%rd6646, [%rd155+120];
	ld.local.u64 	%rd6647, [%rd155+128];
	ld.local.u64 	%rd6648, [%rd155+136];
	ld.local.u64 	%rd6649, [%rd155+144];
	ld.local.u64 	%rd6650, [%rd155+152];
	not.b64 	%rd6651, %rd6647;
	and.b64  	%rd6652, %rd6648, %rd6651;
	xor.b64  	%rd6653, %rd6646, %rd6652;
	not.b64 	%rd6654, %rd6648;
	and.b64  	%rd6655, %rd6649, %rd6654;
	xor.b64  	%rd6656, %rd6647, %rd6655;
	not.b64 	%rd6657, %rd6649;
	and.b64  	%rd6658, %rd6650, %rd6657;
	xor.b64  	%rd6659, %rd6648, %rd6658;
	not.b64 	%rd6660, %rd6650;
	and.b64  	%rd6661, %rd6646, %rd6660;
	xor.b64  	%rd6662, %rd6649, %rd6661;
	not.b64 	%rd6663, %rd6646;
	and.b64  	%rd6664, %rd6647, %rd6663;
	xor.b64  	%rd6665, %rd6650, %rd6664;
	ld.local.u64 	%rd6666, [%rd155+160];
	ld.local.u64 	%rd6667, [%rd155+168];
	ld.local.u64 	%rd6668, [%rd155+176];
	ld.local.u64 	%rd6669, [%rd155+184];
	ld.local.u64 	%rd6670, [%rd155+192];
	not.b64 	%rd6671, %rd6667;
	and.b64  	%rd6672, %rd6668, %rd6671;
	xor.b64  	%rd6673, %rd6666, %rd6672;
	not.b64 	%rd6674, %rd6668;
	and.b64  	%rd6675, %rd6669, %rd6674;
	xor.b64  	%rd6676, %rd6667, %rd6675;
	not.b64 	%rd6677, %rd6669;
	and.b64  	%rd6678, %rd6670, %rd6677;
	xor.b64  	%rd6679, %rd6668, %rd6678;
	not.b64 	%rd6680, %rd6670;
	and.b64  	%rd6681, %rd6666, %rd6680;
	xor.b64  	%rd6682, %rd6669, %rd6681;
	not.b64 	%rd6683, %rd6666;
	and.b64  	%rd6684, %rd6667, %rd6683;
	xor.b64  	%rd6685, %rd6670, %rd6684;
	xor.b64  	%rd6686, %rd6593, %rd737;
	xor.b64  	%rd6687, %rd6686, %rd6587;
	xor.b64  	%rd6688, %rd6613, %rd6633;
	xor.b64  	%rd6689, %rd6688, %rd6653;
	xor.b64  	%rd6690, %rd6689, %rd6673;
	xor.b64  	%rd6691, %rd6690, %rd6687;
	xor.b64  	%rd6692, %rd6616, %rd6596;
	xor.b64  	%rd6693, %rd6692, %rd6636;
	xor.b64  	%rd6694, %rd6693, %rd6656;
	xor.b64  	%rd6695, %rd6694, %rd6676;
	xor.b64  	%rd6696, %rd6619, %rd6599;
	xor.b64  	%rd6697, %rd6696, %rd6639;
	xor.b64  	%rd6698, %rd6697, %rd6659;
	xor.b64  	%rd6699, %rd6698, %rd6679;
	xor.b64  	%rd6700, %rd6622, %rd6602;
	xor.b64  	%rd6701, %rd6700, %rd6642;
	xor.b64  	%rd6702, %rd6701, %rd6662;
	xor.b64  	%rd6703, %rd6702, %rd6682;
	xor.b64  	%rd6704, %rd6625, %rd6605;
	xor.b64  	%rd6705, %rd6704, %rd6645;
	xor.b64  	%rd6706, %rd6705, %rd6665;
	xor.b64  	%rd6707, %rd6706, %rd6685;
	mov.b64 	{%r739, %r740}, %rd6695;
	shf.l.wrap.b32 	%r741, %r739, %r740, 1;
	shf.l.wrap.b32 	%r742, %r740, %r739, 1;
	mov.b64 	%rd6708, {%r742, %r741};
	xor.b64  	%rd6709, %rd6708, %rd6707;
	xor.b64  	%rd6710, %rd6709, %rd6687;
	st.local.u64 	[%rd155], %rd6710;
	xor.b64  	%rd6711, %rd6709, %rd6613;
	st.local.u64 	[%rd155+40], %rd6711;
	xor.b64  	%rd6712, %rd6709, %rd6633;
	st.local.u64 	[%rd155+80], %rd6712;
	xor.b64  	%rd6713, %rd6709, %rd6653;
	st.local.u64 	[%rd155+120], %rd6713;
	xor.b64  	%rd6714, %rd6709, %rd6673;
	st.local.u64 	[%rd155+160], %rd6714;
	mov.b64 	{%r743, %r744}, %rd6699;
	shf.l.wrap.b32 	%r745, %r743, %r744, 1;
	shf.l.wrap.b32 	%r746, %r744, %r743, 1;
	mov.b64 	%rd6715, {%r746, %r745};
	xor.b64  	%rd6716, %rd6715, %rd6691;
	xor.b64  	%rd6717, %rd6716, %rd6596;
	st.local.u64 	[%rd155+8], %rd6717;
	xor.b64  	%rd6718, %rd6716, %rd6616;
	st.local.u64 	[%rd155+48], %rd6718;
	xor.b64  	%rd6719, %rd6716, %rd6636;
	st.local.u64 	[%rd155+88], %rd6719;
	xor.b64  	%rd6720, %rd6716, %rd6656;
	st.local.u64 	[%rd155+128], %rd6720;
	xor.b64  	%rd6721, %rd6716, %rd6676;
	st.local.u64 	[%rd155+168], %rd6721;
	mov.b64 	{%r747, %r748}, %rd6703;
	shf.l.wrap.b32 	%r749, %r747, %r748, 1;
	shf.l.wrap.b32 	%r750, %r748, %r747, 1;
	mov.b64 	%rd6722, {%r750, %r749};
	xor.b64  	%rd6723, %rd6722, %rd6695;
	xor.b64  	%rd6724, %rd6723, %rd6599;
	st.local.u64 	[%rd155+16], %rd6724;
	xor.b64  	%rd6725, %rd6723, %rd6619;
	st.local.u64 	[%rd155+56], %rd6725;
	xor.b64  	%rd6726, %rd6723, %rd6639;
	st.local.u64 	[%rd155+96], %rd6726;
	xor.b64  	%rd6727, %rd6723, %rd6659;
	st.local.u64 	[%rd155+136], %rd6727;
	xor.b64  	%rd6728, %rd6723, %rd6679;
	st.local.u64 	[%rd155+176], %rd6728;
	mov.b64 	{%r751, %r752}, %rd6707;
	shf.l.wrap.b32 	%r753, %r751, %r752, 1;
	shf.l.wrap.b32 	%r754, %r752, %r751, 1;
	mov.b64 	%rd6729, {%r754, %r753};
	xor.b64  	%rd6730, %rd6729, %rd6699;
	xor.b64  	%rd6731, %rd6730, %rd6602;
	st.local.u64 	[%rd155+24], %rd6731;
	xor.b64  	%rd6732, %rd6730, %rd6622;
	st.local.u64 	[%rd155+64], %rd6732;
	xor.b64  	%rd6733, %rd6730, %rd6642;
	st.local.u64 	[%rd155+104], %rd6733;
	xor.b64  	%rd6734, %rd6730, %rd6662;
	st.local.u64 	[%rd155+144], %rd6734;
	xor.b64  	%rd6735, %rd6730, %rd6682;
	st.local.u64 	[%rd155+184], %rd6735;
	mov.b64 	{%r755, %r756}, %rd6691;
	shf.l.wrap.b32 	%r757, %r755, %r756, 1;
	shf.l.wrap.b32 	%r758, %r756, %r755, 1;
	mov.b64 	%rd6736, {%r758, %r757};
	xor.b64  	%rd6737, %rd6736, %rd6703;
	xor.b64  	%rd6738, %rd6737, %rd6605;
	st.local.u64 	[%rd155+32], %rd6738;
	xor.b64  	%rd6739, %rd6737, %rd6625;
	st.local.u64 	[%rd155+72], %rd6739;
	xor.b64  	%rd6740, %rd6737, %rd6645;
	st.local.u64 	[%rd155+112], %rd6740;
	xor.b64  	%rd6741, %rd6737, %rd6665;
	st.local.u64 	[%rd155+152], %rd6741;
	xor.b64  	%rd6742, %rd6737, %rd6685;
	st.local.u64 	[%rd155+192], %rd6742;
	ld.local.u64 	%rd6743, [%rd6217];
	shr.u64 	%rd6744, %rd6717, %r126;
	shl.b64 	%rd6745, %rd6717, %r127;
	or.b64  	%rd6746, %rd6745, %rd6744;
	st.local.u64 	[%rd6217], %rd6746;
	ld.local.u64 	%rd6747, [%rd6222];
	shr.u64 	%rd6748, %rd6743, %r131;
	shl.b64 	%rd6749, %rd6743, %r132;
	or.b64  	%rd6750, %rd6749, %rd6748;
	st.local.u64 	[%rd6222], %rd6750;
	ld.local.u64 	%rd6751, [%rd6227];
	shr.u64 	%rd6752, %rd6747, %r136;
	shl.b64 	%rd6753, %rd6747, %r137;
	or.b64  	%rd6754, %rd6753, %rd6752;
	st.local.u64 	[%rd6227], %rd6754;
	ld.local.u64 	%rd6755, [%rd6232];
	shr.u64 	%rd6756, %rd6751, %r141;
	shl.b64 	%rd6757, %rd6751, %r142;
	or.b64  	%rd6758, %rd6757, %rd6756;
	st.local.u64 	[%rd6232], %rd6758;
	ld.local.u64 	%rd6759, [%rd6237];
	shr.u64 	%rd6760, %rd6755, %r146;
	shl.b64 	%rd6761, %rd6755, %r147;
	or.b64  	%rd6762, %rd6761, %rd6760;
	st.local.u64 	[%rd6237], %rd6762;
	ld.local.u64 	%rd6763, [%rd6242];
	shr.u64 	%rd6764, %rd6759, %r151;
	shl.b64 	%rd6765, %rd6759, %r152;
	or.b64  	%rd6766, %rd6765, %rd6764;
	st.local.u64 	[%rd6242], %rd6766;
	ld.local.u64 	%rd6767, [%rd6247];
	shr.u64 	%rd6768, %rd6763, %r156;
	shl.b64 	%rd6769, %rd6763, %r157;
	or.b64  	%rd6770, %rd6769, %rd6768;
	st.local.u64 	[%rd6247], %rd6770;
	ld.local.u64 	%rd6771, [%rd6252];
	shr.u64 	%rd6772, %rd6767, %r161;
	shl.b64 	%rd6773, %rd6767, %r162;
	or.b64  	%rd6774, %rd6773, %rd6772;
	st.local.u64 	[%rd6252], %rd6774;
	ld.local.u64 	%rd6775, [%rd6257];
	shr.u64 	%rd6776, %rd6771, %r166;
	shl.b64 	%rd6777, %rd6771, %r167;
	or.b64  	%rd6778, %rd6777, %rd6776;
	st.local.u64 	[%rd6257], %rd6778;
	ld.local.u64 	%rd6779, [%rd6262];
	shr.u64 	%rd6780, %rd6775, %r171;
	shl.b64 	%rd6781, %rd6775, %r172;
	or.b64  	%rd6782, %rd6781, %rd6780;
	st.local.u64 	[%rd6262], %rd6782;
	ld.local.u64 	%rd6783, [%rd6267];
	shr.u64 	%rd6784, %rd6779, %r176;
	shl.b64 	%rd6785, %rd6779, %r177;
	or.b64  	%rd6786, %rd6785, %rd6784;
	st.local.u64 	[%rd6267], %rd6786;
	ld.local.u64 	%rd6787, [%rd6272];
	shr.u64 	%rd6788, %rd6783, %r181;
	shl.b64 	%rd6789, %rd6783, %r182;
	or.b64  	%rd6790, %rd6789, %rd6788;
	st.local.u64 	[%rd6272], %rd6790;
	ld.local.u64 	%rd6791, [%rd6277];
	shr.u64 	%rd6792, %rd6787, %r186;
	shl.b64 	%rd6793, %rd6787, %r187;
	or.b64  	%rd6794, %rd6793, %rd6792;
	st.local.u64 	[%rd6277], %rd6794;
	ld.local.u64 	%rd6795, [%rd6282];
	shr.u64 	%rd6796, %rd6791, %r191;
	shl.b64 	%rd6797, %rd6791, %r192;
	or.b64  	%rd6798, %rd6797, %rd6796;
	st.local.u64 	[%rd6282], %rd6798;
	ld.local.u64 	%rd6799, [%rd6287];
	shr.u64 	%rd6800, %rd6795, %r196;
	shl.b64 	%rd6801, %rd6795, %r197;
	or.b64  	%rd6802, %rd6801, %rd6800;
	st.local.u64 	[%rd6287], %rd6802;
	ld.local.u64 	%rd6803, [%rd6292];
	shr.u64 	%rd6804, %rd6799, %r201;
	shl.b64 	%rd6805, %rd6799, %r202;
	or.b64  	%rd6806, %rd6805, %rd6804;
	st.local.u64 	[%rd6292], %rd6806;
	ld.local.u64 	%rd6807, [%rd6297];
	shr.u64 	%rd6808, %rd6803, %r206;
	shl.b64 	%rd6809, %rd6803, %r207;
	or.b64  	%rd6810, %rd6809, %rd6808;
	st.local.u64 	[%rd6297], %rd6810;
	ld.local.u64 	%rd6811, [%rd6302];
	shr.u64 	%rd6812, %rd6807, %r211;
	shl.b64 	%rd6813, %rd6807, %r212;
	or.b64  	%rd6814, %rd6813, %rd6812;
	st.local.u64 	[%rd6302], %rd6814;
	ld.local.u64 	%rd6815, [%rd6307];
	shr.u64 	%rd6816, %rd6811, %r216;
	shl.b64 	%rd6817, %rd6811, %r217;
	or.b64  	%rd6818, %rd6817, %rd6816;
	st.local.u64 	[%rd6307], %rd6818;
	ld.local.u64 	%rd6819, [%rd6312];
	shr.u64 	%rd6820, %rd6815, %r221;
	shl.b64 	%rd6821, %rd6815, %r222;
	or.b64  	%rd6822, %rd6821, %rd6820;
	st.local.u64 	[%rd6312], %rd6822;
	ld.local.u64 	%rd6823, [%rd6317];
	shr.u64 	%rd6824, %rd6819, %r226;
	shl.b64 	%rd6825, %rd6819, %r227;
	or.b64  	%rd6826, %rd6825, %rd6824;
	st.local.u64 	[%rd6317], %rd6826;
	ld.local.u64 	%rd6827, [%rd6322];
	shr.u64 	%rd6828, %rd6823, %r231;
	shl.b64 	%rd6829, %rd6823, %r232;
	or.b64  	%rd6830, %rd6829, %rd6828;
	st.local.u64 	[%rd6322], %rd6830;
	ld.local.u64 	%rd6831, [%rd6327];
	shr.u64 	%rd6832, %rd6827, %r236;
	shl.b64 	%rd6833, %rd6827, %r237;
	or.b64  	%rd6834, %rd6833, %rd6832;
	st.local.u64 	[%rd6327], %rd6834;
	shr.u64 	%rd6835, %rd6831, %r241;
	shl.b64 	%rd6836, %rd6831, %r242;
	or.b64  	%rd6837, %rd6836, %rd6835;
	st.local.u64 	[%rd6332], %rd6837;
	ld.local.u64 	%rd6838, [%rd155];
	ld.local.u64 	%rd6839, [%rd155+8];
	ld.local.u64 	%rd6840, [%rd155+16];
	ld.local.u64 	%rd6841, [%rd155+24];
	ld.local.u64 	%rd6842, [%rd155+32];
	not.b64 	%rd6843, %rd6839;
	and.b64  	%rd6844, %rd6840, %rd6843;
	not.b64 	%rd6845, %rd6840;
	and.b64  	%rd6846, %rd6841, %rd6845;
	xor.b64  	%rd6847, %rd6839, %rd6846;
	not.b64 	%rd6848, %rd6841;
	and.b64  	%rd6849, %rd6842, %rd6848;
	xor.b64  	%rd6850, %rd6840, %rd6849;
	not.b64 	%rd6851, %rd6842;
	and.b64  	%rd6852, %rd6838, %rd6851;
	xor.b64  	%rd6853, %rd6841, %rd6852;
	not.b64 	%rd6854, %rd6838;
	and.b64  	%rd6855, %rd6839, %rd6854;
	xor.b64  	%rd6856, %rd6842, %rd6855;
	ld.local.u64 	%rd6857, [%rd155+40];
	ld.local.u64 	%rd6858, [%rd155+48];
	ld.local.u64 	%rd6859, [%rd155+56];
	ld.local.u64 	%rd6860, [%rd155+64];
	ld.local.u64 	%rd6861, [%rd155+72];
	not.b64 	%rd6862, %rd6858;
	and.b64  	%rd6863, %rd6859, %rd6862;
	xor.b64  	%rd6864, %rd6857, %rd6863;
	not.b64 	%rd6865, %rd6859;
	and.b64  	%rd6866, %rd6860, %rd6865;
	xor.b64  	%rd6867, %rd6858, %rd6866;
	not.b64 	%rd6868, %rd6860;
	and.b64  	%rd6869, %rd6861, %rd6868;
	xor.b64  	%rd6870, %rd6859, %rd6869;
	not.b64 	%rd6871, %rd6861;
	and.b64  	%rd6872, %rd6857, %rd6871;
	xor.b64  	%rd6873, %rd6860, %rd6872;
	not.b64 	%rd6874, %rd6857;
	and.b64  	%rd6875, %rd6858, %rd6874;
	xor.b64  	%rd6876, %rd6861, %rd6875;
	ld.local.u64 	%rd6877, [%rd155+80];
	ld.local.u64 	%rd6878, [%rd155+88];
	ld.local.u64 	%rd6879, [%rd155+96];
	ld.local.u64 	%rd6880, [%rd155+104];
	ld.local.u64 	%rd6881, [%rd155+112];
	not.b64 	%rd6882, %rd6878;
	and.b64  	%rd6883, %rd6879, %rd6882;
	xor.b64  	%rd6884, %rd6877, %rd6883;
	not.b64 	%rd6885, %rd6879;
	and.b64  	%rd6886, %rd6880, %rd6885;
	xor.b64  	%rd6887, %rd6878, %rd6886;
	not.b64 	%rd6888, %rd6880;
	and.b64  	%rd6889, %rd6881, %rd6888;
	xor.b64  	%rd6890, %rd6879, %rd6889;
	not.b64 	%rd6891, %rd6881;
	and.b64  	%rd6892, %rd6877, %rd6891;
	xor.b64  	%rd6893, %rd6880, %rd6892;
	not.b64 	%rd6894, %rd6877;
	and.b64  	%rd6895, %rd6878, %rd6894;
	xor.b64  	%rd6896, %rd6881, %rd6895;
	ld.local.u64 	%rd6897, [%rd155+120];
	ld.local.u64 	%rd6898, [%rd155+128];
	ld.local.u64 	%rd6899, [%rd155+136];
	ld.local.u64 	%rd6900, [%rd155+144];
	ld.local.u64 	%rd6901, [%rd155+152];
	not.b64 	%rd6902, %rd6898;
	and.b64  	%rd6903, %rd6899, %rd6902;
	xor.b64  	%rd6904, %rd6897, %rd6903;
	not.b64 	%rd6905, %rd6899;
	and.b64  	%rd6906, %rd6900, %rd6905;
	xor.b64  	%rd6907, %rd6898, %rd6906;
	not.b64 	%rd6908, %rd6900;
	and.b64  	%rd6909, %rd6901, %rd6908;
	xor.b64  	%rd6910, %rd6899, %rd6909;
	not.b64 	%rd6911, %rd6901;
	and.b64  	%rd6912, %rd6897, %rd6911;
	xor.b64  	%rd6913, %rd6900, %rd6912;
	not.b64 	%rd6914, %rd6897;
	and.b64  	%rd6915, %rd6898, %rd6914;
	xor.b64  	%rd6916, %rd6901, %rd6915;
	ld.local.u64 	%rd6917, [%rd155+160];
	ld.local.u64 	%rd6918, [%rd155+168];
	ld.local.u64 	%rd6919, [%rd155+176];
	ld.local.u64 	%rd6920, [%rd155+184];
	ld.local.u64 	%rd6921, [%rd155+192];
	not.b64 	%rd6922, %rd6918;
	and.b64  	%rd6923, %rd6919, %rd6922;
	xor.b64  	%rd6924, %rd6917, %rd6923;
	not.b64 	%rd6925, %rd6919;
	and.b64  	%rd6926, %rd6920, %rd6925;
	xor.b64  	%rd6927, %rd6918, %rd6926;
	not.b64 	%rd6928, %rd6920;
	and.b64  	%rd6929, %rd6921, %rd6928;
	xor.b64  	%rd6930, %rd6919, %rd6929;
	not.b64 	%rd6931, %rd6921;
	and.b64  	%rd6932, %rd6917, %rd6931;
	xor.b64  	%rd6933, %rd6920, %rd6932;
	not.b64 	%rd6934, %rd6917;
	and.b64  	%rd6935, %rd6918, %rd6934;
	xor.b64  	%rd6936, %rd6921, %rd6935;
	xor.b64  	%rd6937, %rd6844, %rd989;
	xor.b64  	%rd6938, %rd6937, %rd6838;
	xor.b64  	%rd6939, %rd6864, %rd6884;
	xor.b64  	%rd6940, %rd6939, %rd6904;
	xor.b64  	%rd6941, %rd6940, %rd6924;
	xor.b64  	%rd6942, %rd6941, %rd6938;
	xor.b64  	%rd6943, %rd6867, %rd6847;
	xor.b64  	%rd6944, %rd6943, %rd6887;
	xor.b64  	%rd6945, %rd6944, %rd6907;
	xor.b64  	%rd6946, %rd6945, %rd6927;
	xor.b64  	%rd6947, %rd6870, %rd6850;
	xor.b64  	%rd6948, %rd6947, %rd6890;
	xor.b64  	%rd6949, %rd6948, %rd6910;
	xor.b64  	%rd6950, %rd6949, %rd6930;
	xor.b64  	%rd6951, %rd6873, %rd6853;
	xor.b64  	%rd6952, %rd6951, %rd6893;
	xor.b64  	%rd6953, %rd6952, %rd6913;
	xor.b64  	%rd6954, %rd6953, %rd6933;
	xor.b64  	%rd6955, %rd6876, %rd6856;
	xor.b64  	%rd6956, %rd6955, %rd6896;
	xor.b64  	%rd6957, %rd6956, %rd6916;
	xor.b64  	%rd6958, %rd6957, %rd6936;
	mov.b64 	{%r759, %r760}, %rd6946;
	shf.l.wrap.b32 	%r761, %r759, %r760, 1;
	shf.l.wrap.b32 	%r762, %r760, %r759, 1;
	mov.b64 	%rd6959, {%r762, %r761};
	xor.b64  	%rd6960, %rd6959, %rd6958;
	xor.b64  	%rd6961, %rd6960, %rd6938;
	st.local.u64 	[%rd155], %rd6961;
	xor.b64  	%rd6962, %rd6960, %rd6864;
	st.local.u64 	[%rd155+40], %rd6962;
	xor.b64  	%rd6963, %rd6960, %rd6884;
	st.local.u64 	[%rd155+80], %rd6963;
	xor.b64  	%rd6964, %rd6960, %rd6904;
	st.local.u64 	[%rd155+120], %rd6964;
	xor.b64  	%rd6965, %rd6960, %rd6924;
	st.local.u64 	[%rd155+160], %rd6965;
	mov.b64 	{%r763, %r764}, %rd6950;
	shf.l.wrap.b32 	%r765, %r763, %r764, 1;
	shf.l.wrap.b32 	%r766, %r764, %r763, 1;
	mov.b64 	%rd6966, {%r766, %r765};
	xor.b64  	%rd6967, %rd6966, %rd6942;
	xor.b64  	%rd6968, %rd6967, %rd6847;
	st.local.u64 	[%rd155+8], %rd6968;
	xor.b64  	%rd6969, %rd6967, %rd6867;
	st.local.u64 	[%rd155+48], %rd6969;
	xor.b64  	%rd6970, %rd6967, %rd6887;
	st.local.u64 	[%rd155+88], %rd6970;
	xor.b64  	%rd6971, %rd6967, %rd6907;
	st.local.u64 	[%rd155+128], %rd6971;
	xor.b64  	%rd6972, %rd6967, %rd6927;
	st.local.u64 	[%rd155+168], %rd6972;
	mov.b64 	{%r767, %r768}, %rd6954;
	shf.l.wrap.b32 	%r769, %r767, %r768, 1;
	shf.l.wrap.b32 	%r770, %r768, %r767, 1;
	mov.b64 	%rd6973, {%r770, %r769};
	xor.b64  	%rd6974, %rd6973, %rd6946;
	xor.b64  	%rd6975, %rd6974, %rd6850;
	st.local.u64 	[%rd155+16], %rd6975;
	xor.b64  	%rd6976, %rd6974, %rd6870;
	st.local.u64 	[%rd155+56], %rd6976;
	xor.b64  	%rd6977, %rd6974, %rd6890;
	st.local.u64 	[%rd155+96], %rd6977;
	xor.b64  	%rd6978, %rd6974, %rd6910;
	st.local.u64 	[%rd155+136], %rd6978;
	xor.b64  	%rd6979, %rd6974, %rd6930;
	st.local.u64 	[%rd155+176], %rd6979;
	mov.b64 	{%r771, %r772}, %rd6958;
	shf.l.wrap.b32 	%r773, %r771, %r772, 1;
	shf.l.wrap.b32 	%r774, %r772, %r771, 1;
	mov.b64 	%rd6980, {%r774, %r773};
	xor.b64  	%rd6981, %rd6980, %rd6950;
	xor.b64  	%rd6982, %rd6981, %rd6853;
	st.local.u64 	[%rd155+24], %rd6982;
	xor.b64  	%rd6983, %rd6981, %rd6873;
	st.local.u64 	[%rd155+64], %rd6983;
	xor.b64  	%rd6984, %rd6981, %rd6893;
	st.local.u64 	[%rd155+104], %rd6984;
	xor.b64  	%rd6985, %rd6981, %rd6913;
	st.local.u64 	[%rd155+144], %rd6985;
	xor.b64  	%rd6986, %rd6981, %rd6933;
	st.local.u64 	[%rd155+184], %rd6986;
	mov.b64 	{%r775, %r776}, %rd6942;
	shf.l.wrap.b32 	%r777, %r775, %r776, 1;
	shf.l.wrap.b32 	%r778, %r776, %r775, 1;
	mov.b64 	%rd6987, {%r778, %r777};
	xor.b64  	%rd6988, %rd6987, %rd6954;
	xor.b64  	%rd6989, %rd6988, %rd6856;
	st.local.u64 	[%rd155+32], %rd6989;
	xor.b64  	%rd6990, %rd6988, %rd6876;
	st.local.u64 	[%rd155+72], %rd6990;
	xor.b64  	%rd6991, %rd6988, %rd6896;
	st.local.u64 	[%rd155+112], %rd6991;
	xor.b64  	%rd6992, %rd6988, %rd6916;
	st.local.u64 	[%rd155+152], %rd6992;
	xor.b64  	%rd6993, %rd6988, %rd6936;
	st.local.u64 	[%rd155+192], %rd6993;
	ld.local.u64 	%rd6994, [%rd6217];
	shr.u64 	%rd6995, %rd6968, %r126;
	shl.b64 	%rd6996, %rd6968, %r127;
	or.b64  	%rd6997, %rd6996, %rd6995;
	st.local.u64 	[%rd6217], %rd6997;
	ld.local.u64 	%rd6998, [%rd6222];
	shr.u64 	%rd6999, %rd6994, %r131;
	shl.b64 	%rd7000, %rd6994, %r132;
	or.b64  	%rd7001, %rd7000, %rd6999;
	st.local.u64 	[%rd6222], %rd7001;
	ld.local.u64 	%rd7002, [%rd6227];
	shr.u64 	%rd7003, %rd6998, %r136;
	shl.b64 	%rd7004, %rd6998, %r137;
	or.b64  	%rd7005, %rd7004, %rd7003;
	st.local.u64 	[%rd6227], %rd7005;
	ld.local.u64 	%rd7006, [%rd6232];
	shr.u64 	%rd7007, %rd7002, %r141;
	shl.b64 	%rd7008, %rd7002, %r142;
	or.b64  	%rd7009, %rd7008, %rd7007;
	st.local.u64 	[%rd6232], %rd7009;
	ld.local.u64 	%rd7010, [%rd6237];
	shr.u64 	%rd7011, %rd7006, %r146;
	shl.b64 	%rd7012, %rd7006, %r147;
	or.b64  	%rd7013, %rd7012, %rd7011;
	st.local.u64 	[%rd6237], %rd7013;
	ld.local.u64 	%rd7014, [%rd6242];
	shr.u64 	%rd7015, %rd7010, %r151;
	shl.b64 	%rd7016, %rd7010, %r152;
	or.b64  	%rd7017, %rd7016, %rd7015;
	st.local.u64 	[%rd6242], %rd7017;
	ld.local.u64 	%rd7018, [%rd6247];
	shr.u64 	%rd7019, %rd7014, %r156;
	shl.b64 	%rd7020, %rd7014, %r157;
	or.b64  	%rd7021, %rd7020, %rd7019;
	st.local.u64 	[%rd6247], %rd7021;
	ld.local.u64 	%rd7022, [%rd6252];
	shr.u64 	%rd7023, %rd7018, %r161;
	shl.b64 	%rd7024, %rd7018, %r162;
	or.b64  	%rd7025, %rd7024, %rd7023;
	st.local.u64 	[%rd6252], %rd7025;
	ld.local.u64 	%rd7026, [%rd6257];
	shr.u64 	%rd7027, %rd7022, %r166;
	shl.b64 	%rd7028, %rd7022, %r167;
	or.b64  	%rd7029, %rd7028, %rd7027;
	st.local.u64 	[%rd6257], %rd7029;
	ld.local.u64 	%rd7030, [%rd6262];
	shr.u64 	%rd7031, %rd7026, %r171;
	shl.b64 	%rd7032, %rd7026, %r172;
	or.b64  	%rd7033, %rd7032, %rd7031;
	st.local.u64 	[%rd6262], %rd7033;
	ld.local.u64 	%rd7034, [%rd6267];
	shr.u64 	%rd7035, %rd7030, %r176;
	shl.b64 	%rd7036, %rd7030, %r177;
	or.b64  	%rd7037, %rd7036, %rd7035;
	st.local.u64 	[%rd6267], %rd7037;
	ld.local.u64 	%rd7038, [%rd6272];
	shr.u64 	%rd7039, %rd7034, %r181;
	shl.b64 	%rd7040, %rd7034, %r182;
	or.b64  	%rd7041, %rd7040, %rd7039;
	st.local.u64 	[%rd6272], %rd7041;
	ld.local.u64 	%rd7042, [%rd6277];
	shr.u64 	%rd7043, %rd7038, %r186;
	shl.b64 	%rd7044, %rd7038, %r187;
	or.b64  	%rd7045, %rd7044, %rd7043;
	st.local.u64 	[%rd6277], %rd7045;
	ld.local.u64 	%rd7046, [%rd6282];
	shr.u64 	%rd7047, %rd7042, %r191;
	shl.b64 	%rd7048, %rd7042, %r192;
	or.b64  	%rd7049, %rd7048, %rd7047;
	st.local.u64 	[%rd6282], %rd7049;
	ld.local.u64 	%rd7050, [%rd6287];
	shr.u64 	%rd7051, %rd7046, %r196;
	shl.b64 	%rd7052, %rd7046, %r197;
	or.b64  	%rd7053, %rd7052, %rd7051;
	st.local.u64 	[%rd6287], %rd7053;
	ld.local.u64 	%rd7054, [%rd6292];
	shr.u64 	%rd7055, %rd7050, %r201;
	shl.b64 	%rd7056, %rd7050, %r202;
	or.b64  	%rd7057, %rd7056, %rd7055;
	st.local.u64 	[%rd6292], %rd7057;
	ld.local.u64 	%rd7058, [%rd6297];
	shr.u64 	%rd7059, %rd7054, %r206;
	shl.b64 	%rd7060, %rd7054, %r207;
	or.b64  	%rd7061, %rd7060, %rd7059;
	st.local.u64 	[%rd6297], %rd7061;
	ld.local.u64 	%rd7062, [%rd6302];
	shr.u64 	%rd7063, %rd7058, %r211;
	shl.b64 	%rd7064, %rd7058, %r212;
	or.b64  	%rd7065, %rd7064, %rd7063;
	st.local.u64 	[%rd6302], %rd7065;
	ld.local.u64 	%rd7066, [%rd6307];
	shr.u64 	%rd7067, %rd7062, %r216;
	shl.b64 	%rd7068, %rd7062, %r217;
	or.b64  	%rd7069, %rd7068, %rd7067;
	st.local.u64 	[%rd6307], %rd7069;
	ld.local.u64 	%rd7070, [%rd6312];
	shr.u64 	%rd7071, %rd7066, %r221;
	shl.b64 	%rd7072, %rd7066, %r222;
	or.b64  	%rd7073, %rd7072, %rd7071;
	st.local.u64 	[%rd6312], %rd7073;
	ld.local.u64 	%rd7074, [%rd6317];
	shr.u64 	%rd7075, %rd7070, %r226;
	shl.b64 	%rd7076, %rd7070, %r227;
	or.b64  	%rd7077, %rd7076, %rd7075;
	st.local.u64 	[%rd6317], %rd7077;
	ld.local.u64 	%rd7078, [%rd6322];
	shr.u64 	%rd7079, %rd7074, %r231;
	shl.b64 	%rd7080, %rd7074, %r232;
	or.b64  	%rd7081, %rd7080, %rd7079;
	st.local.u64 	[%rd6322], %rd7081;
	ld.local.u64 	%rd7082, [%rd6327];
	shr.u64 	%rd7083, %rd7078, %r236;
	shl.b64 	%rd7084, %rd7078, %r237;
	or.b64  	%rd7085, %rd7084, %rd7083;
	st.local.u64 	[%rd6327], %rd7085;
	shr.u64 	%rd7086, %rd7082, %r241;
	shl.b64 	%rd7087, %rd7082, %r242;
	or.b64  	%rd7088, %rd7087, %rd7086;
	st.local.u64 	[%rd6332], %rd7088;
	ld.local.u64 	%rd7089, [%rd155];
	ld.local.u64 	%rd7090, [%rd155+8];
	ld.local.u64 	%rd7091, [%rd155+16];
	ld.local.u64 	%rd7092, [%rd155+24];
	ld.local.u64 	%rd7093, [%rd155+32];
	not.b64 	%rd7094, %rd7090;
	and.b64  	%rd7095, %rd7091, %rd7094;
	not.b64 	%rd7096, %rd7091;
	and.b64  	%rd7097, %rd7092, %rd7096;
	xor.b64  	%rd7098, %rd7090, %rd7097;
	not.b64 	%rd7099, %rd7092;
	and.b64  	%rd7100, %rd7093, %rd7099;
	xor.b64  	%rd7101, %rd7091, %rd7100;
	not.b64 	%rd7102, %rd7093;
	and.b64  	%rd7103, %rd7089, %rd7102;
	xor.b64  	%rd7104, %rd7092, %rd7103;
	not.b64 	%rd7105, %rd7089;
	and.b64  	%rd7106, %rd7090, %rd7105;
	xor.b64  	%rd7107, %rd7093, %rd7106;
	ld.local.u64 	%rd7108, [%rd155+40];
	ld.local.u64 	%rd7109, [%rd155+48];
	ld.local.u64 	%rd7110, [%rd155+56];
	ld.local.u64 	%rd7111, [%rd155+64];
	ld.local.u64 	%rd7112, [%rd155+72];
	not.b64 	%rd7113, %rd7109;
	and.b64  	%rd7114, %rd7110, %rd7113;
	xor.b64  	%rd7115, %rd7108, %rd7114;
	not.b64 	%rd7116, %rd7110;
	and.b64  	%rd7117, %rd7111, %rd7116;
	xor.b64  	%rd7118, %rd7109, %rd7117;
	not.b64 	%rd7119, %rd7111;
	and.b64  	%rd7120, %rd7112, %rd7119;
	xor.b64  	%rd7121, %rd7110, %rd7120;
	not.b64 	%rd7122, %rd7112;
	and.b64  	%rd7123, %rd7108, %rd7122;
	xor.b64  	%rd7124, %rd7111, %rd7123;
	not.b64 	%rd7125, %rd7108;
	and.b64  	%rd7126, %rd7109, %rd7125;
	xor.b64  	%rd7127, %rd7112, %rd7126;
	ld.local.u64 	%rd7128, [%rd155+80];
	ld.local.u64 	%rd7129, [%rd155+88];
	ld.local.u64 	%rd7130, [%rd155+96];
	ld.local.u64 	%rd7131, [%rd155+104];
	ld.local.u64 	%rd7132, [%rd155+112];
	not.b64 	%rd7133, %rd7129;
	and.b64  	%rd7134, %rd7130, %rd7133;
	xor.b64  	%rd7135, %rd7128, %rd7134;
	not.b64 	%rd7136, %rd7130;
	and.b64  	%rd7137, %rd7131, %rd7136;
	xor.b64  	%rd7138, %rd7129, %rd7137;
	not.b64 	%rd7139, %rd7131;
	and.b64  	%rd7140, %rd7132, %rd7139;
	xor.b64  	%rd7141, %rd7130, %rd7140;
	not.b64 	%rd7142, %rd7132;
	and.b64  	%rd7143, %rd7128, %rd7142;
	xor.b64  	%rd7144, %rd7131, %rd7143;
	not.b64 	%rd7145, %rd7128;
	and.b64  	%rd7146, %rd7129, %rd7145;
	xor.b64  	%rd7147, %rd7132, %rd7146;
	ld.local.u64 	%rd7148, [%rd155+120];
	ld.local.u64 	%rd7149, [%rd155+128];
	ld.local.u64 	%rd7150, [%rd155+136];
	ld.local.u64 	%rd7151, [%rd155+144];
	ld.local.u64 	%rd7152, [%rd155+152];
	not.b64 	%rd7153, %rd7149;
	and.b64  	%rd7154, %rd7150, %rd7153;
	xor.b64  	%rd7155, %rd7148, %rd7154;
	not.b64 	%rd7156, %rd7150;
	and.b64  	%rd7157, %rd7151, %rd7156;
	xor.b64  	%rd7158, %rd7149, %rd7157;
	not.b64 	%rd7159, %rd7151;
	and.b64  	%rd7160, %rd7152, %rd7159;
	xor.b64  	%rd7161, %rd7150, %rd7160;
	not.b64 	%rd7162, %rd7152;
	and.b64  	%rd7163, %rd7148, %rd7162;
	xor.b64  	%rd7164, %rd7151, %rd7163;
	not.b64 	%rd7165, %rd7148;
	and.b64  	%rd7166, %rd7149, %rd7165;
	xor.b64  	%rd7167, %rd7152, %rd7166;
	ld.local.u64 	%rd7168, [%rd155+160];
	ld.local.u64 	%rd7169, [%rd155+168];
	ld.local.u64 	%rd7170, [%rd155+176];
	ld.local.u64 	%rd7171, [%rd155+184];
	ld.local.u64 	%rd7172, [%rd155+192];
	not.b64 	%rd7173, %rd7169;
	and.b64  	%rd7174, %rd7170, %rd7173;
	xor.b64  	%rd7175, %rd7168, %rd7174;
	not.b64 	%rd7176, %rd7170;
	and.b64  	%rd7177, %rd7171, %rd7176;
	xor.b64  	%rd7178, %rd7169, %rd7177;
	not.b64 	%rd7179, %rd7171;
	and.b64  	%rd7180, %rd7172, %rd7179;
	xor.b64  	%rd7181, %rd7170, %rd7180;
	not.b64 	%rd7182, %rd7172;
	and.b64  	%rd7183, %rd7168, %rd7182;
	xor.b64  	%rd7184, %rd7171, %rd7183;
	not.b64 	%rd7185, %rd7168;
	and.b64  	%rd7186, %rd7169, %rd7185;
	xor.b64  	%rd7187, %rd7172, %rd7186;
	xor.b64  	%rd7188, %rd7095, %rd1241;
	xor.b64  	%rd7189, %rd7188, %rd7089;
	xor.b64  	%rd7190, %rd7115, %rd7135;
	xor.b64  	%rd7191, %rd7190, %rd7155;
	xor.b64  	%rd7192, %rd7191, %rd7175;
	xor.b64  	%rd7193, %rd7192, %rd7189;
	xor.b64  	%rd7194, %rd7118, %rd7098;
	xor.b64  	%rd7195, %rd7194, %rd7138;
	xor.b64  	%rd7196, %rd7195, %rd7158;
	xor.b64  	%rd7197, %rd7196, %rd7178;
	xor.b64  	%rd7198, %rd7121, %rd7101;
	xor.b64  	%rd7199, %rd7198, %rd7141;
	xor.b64  	%rd7200, %rd7199, %rd7161;
	xor.b64  	%rd7201, %rd7200, %rd7181;
	xor.b64  	%rd7202, %rd7124, %rd7104;
	xor.b64  	%rd7203, %rd7202, %rd7144;
	xor.b64  	%rd7204, %rd7203, %rd7164;
	xor.b64  	%rd7205, %rd7204, %rd7184;
	xor.b64  	%rd7206, %rd7127, %rd7107;
	xor.b64  	%rd7207, %rd7206, %rd7147;
	xor.b64  	%rd7208, %rd7207, %rd7167;
	xor.b64  	%rd7209, %rd7208, %rd7187;
	mov.b64 	{%r779, %r780}, %rd7197;
	shf.l.wrap.b32 	%r781, %r779, %r780, 1;
	shf.l.wrap.b32 	%r782, %r780, %r779, 1;
	mov.b64 	%rd7210, {%r782, %r781};
	xor.b64  	%rd7211, %rd7210, %rd7209;
	xor.b64  	%rd7212, %rd7211, %rd7189;
	st.local.u64 	[%rd155], %rd7212;
	xor.b64  	%rd7213, %rd7211, %rd7115;
	st.local.u64 	[%rd155+40], %rd7213;
	xor.b64  	%rd7214, %rd7211, %rd7135;
	st.local.u64 	[%rd155+80], %rd7214;
	xor.b64  	%rd7215, %rd7211, %rd7155;
	st.local.u64 	[%rd155+120], %rd7215;
	xor.b64  	%rd7216, %rd7211, %rd7175;
	st.local.u64 	[%rd155+160], %rd7216;
	mov.b64 	{%r783, %r784}, %rd7201;
	shf.l.wrap.b32 	%r785, %r783, %r784, 1;
	shf.l.wrap.b32 	%r786, %r784, %r783, 1;
	mov.b64 	%rd7217, {%r786, %r785};
	xor.b64  	%rd7218, %rd7217, %rd7193;
	xor.b64  	%rd7219, %rd7218, %rd7098;
	st.local.u64 	[%rd155+8], %rd7219;
	xor.b64  	%rd7220, %rd7218, %rd7118;
	st.local.u64 	[%rd155+48], %rd7220;
	xor.b64  	%rd7221, %rd7218, %rd7138;
	st.local.u64 	[%rd155+88], %rd7221;
	xor.b64  	%rd7222, %rd7218, %rd7158;
	st.local.u64 	[%rd155+128], %rd7222;
	xor.b64  	%rd7223, %rd7218, %rd7178;
	st.local.u64 	[%rd155+168], %rd7223;
	mov.b64 	{%r787, %r788}, %rd7205;
	shf.l.wrap.b32 	%r789, %r787, %r788, 1;
	shf.l.wrap.b32 	%r790, %r788, %r787, 1;
	mov.b64 	%rd7224, {%r790, %r789};
	xor.b64  	%rd7225, %rd7224, %rd7197;
	xor.b64  	%rd7226, %rd7225, %rd7101;
	st.local.u64 	[%rd155+16], %rd7226;
	xor.b64  	%rd7227, %rd7225, %rd7121;
	st.local.u64 	[%rd155+56], %rd7227;
	xor.b64  	%rd7228, %rd7225, %rd7141;
	st.local.u64 	[%rd155+96], %rd7228;
	xor.b64  	%rd7229, %rd7225, %rd7161;
	st.local.u64 	[%rd155+136], %rd7229;
	xor.b64  	%rd7230, %rd7225, %rd7181;
	st.local.u64 	[%rd155+176], %rd7230;
	mov.b64 	{%r791, %r792}, %rd7209;
	shf.l.wrap.b32 	%r793, %r791, %r792, 1;
	shf.l.wrap.b32 	%r794, %r792, %r791, 1;
	mov.b64 	%rd7231, {%r794, %r793};
	xor.b64  	%rd7232, %rd7231, %rd7201;
	xor.b64  	%rd7233, %rd7232, %rd7104;
	st.local.u64 	[%rd155+24], %rd7233;
	xor.b64  	%rd7234, %rd7232, %rd7124;
	st.local.u64 	[%rd155+64], %rd7234;
	xor.b64  	%rd7235, %rd7232, %rd7144;
	st.local.u64 	[%rd155+104], %rd7235;
	xor.b64  	%rd7236, %rd7232, %rd7164;
	st.local.u64 	[%rd155+144], %rd7236;
	xor.b64  	%rd7237, %rd7232, %rd7184;
	st.local.u64 	[%rd155+184], %rd7237;
	mov.b64 	{%r795, %r796}, %rd7193;
	shf.l.wrap.b32 	%r797, %r795, %r796, 1;
	shf.l.wrap.b32 	%r798, %r796, %r795, 1;
	mov.b64 	%rd7238, {%r798, %r797};
	xor.b64  	%rd7239, %rd7238, %rd7205;
	xor.b64  	%rd7240, %rd7239, %rd7107;
	st.local.u64 	[%rd155+32], %rd7240;
	xor.b64  	%rd7241, %rd7239, %rd7127;
	st.local.u64 	[%rd155+72], %rd7241;
	xor.b64  	%rd7242, %rd7239, %rd7147;
	st.local.u64 	[%rd155+112], %rd7242;
	xor.b64  	%rd7243, %rd7239, %rd7167;
	st.local.u64 	[%rd155+152], %rd7243;
	xor.b64  	%rd7244, %rd7239, %rd7187;
	st.local.u64 	[%rd155+192], %rd7244;
	ld.local.u64 	%rd7245, [%rd6217];
	shr.u64 	%rd7246, %rd7219, %r126;
	shl.b64 	%rd7247, %rd7219, %r127;
	or.b64  	%rd7248, %rd7247, %rd7246;
	st.local.u64 	[%rd6217], %rd7248;
	ld.local.u64 	%rd7249, [%rd6222];
	shr.u64 	%rd7250, %rd7245, %r131;
	shl.b64 	%rd7251, %rd7245, %r132;
	or.b64  	%rd7252, %rd7251, %rd7250;
	st.local.u64 	[%rd6222], %rd7252;
	ld.local.u64 	%rd7253, [%rd6227];
	shr.u64 	%rd7254, %rd7249, %r136;
	shl.b64 	%rd7255, %rd7249, %r137;
	or.b64  	%rd7256, %rd7255, %rd7254;
	st.local.u64 	[%rd6227], %rd7256;
	ld.local.u64 	%rd7257, [%rd6232];
	shr.u64 	%rd7258, %rd7253, %r141;
	shl.b64 	%rd7259, %rd7253, %r142;
	or.b64  	%rd7260, %rd7259, %rd7258;
	st.local.u64 	[%rd6232], %rd7260;
	ld.local.u64 	%rd7261, [%rd6237];
	shr.u64 	%rd7262, %rd7257, %r146;
	shl.b64 	%rd7263, %rd7257, %r147;
	or.b64  	%rd7264, %rd7263, %rd7262;
	st.local.u64 	[%rd6237], %rd7264;
	ld.local.u64 	%rd7265, [%rd6242];
	shr.u64 	%rd7266, %rd7261, %r151;
	shl.b64 	%rd7267, %rd7261, %r152;
	or.b64  	%rd7268, %rd7267, %rd7266;
	st.local.u64 	[%rd6242], %rd7268;
	ld.local.u64 	%rd7269, [%rd6247];
	shr.u64 	%rd7270, %rd7265, %r156;
	shl.b64 	%rd7271, %rd7265, %r157;
	or.b64  	%rd7272, %rd7271, %rd7270;
	st.local.u64 	[%rd6247], %rd7272;
	ld.local.u64 	%rd7273, [%rd6252];
	shr.u64 	%rd7274, %rd7269, %r161;
	shl.b64 	%rd7275, %rd7269, %r162;
	or.b64  	%rd7276, %rd7275, %rd7274;
	st.local.u64 	[%rd6252], %rd7276;
	ld.local.u64 	%rd7277, [%rd6257];
	shr.u64 	%rd7278, %rd7273, %r166;
	shl.b64 	%rd7279, %rd7273, %r167;
	or.b64  	%rd7280, %rd7279, %rd7278;
	st.local.u64 	[%rd6257], %rd7280;
	ld.local.u64 	%rd7281, [%rd6262];
	shr.u64 	%rd7282, %rd7277, %r171;
	shl.b64 	%rd7283, %rd7277, %r172;
	or.b64  	%rd7284, %rd7283, %rd7282;
	st.local.u64 	[%rd6262], %rd7284;
	ld.local.u64 	%rd7285, [%rd6267];
	shr.u64 	%rd7286, %rd7281, %r176;
	shl.b64 	%rd7287, %rd7281, %r177;
	or.b64  	%rd7288, %rd7287, %rd7286;
	st.local.u64 	[%rd6267], %rd7288;
	ld.local.u64 	%rd7289, [%rd6272];
	shr.u64 	%rd7290, %rd7285, %r181;
	shl.b64 	%rd7291, %rd7285, %r182;
	or.b64  	%rd7292, %rd7291, %rd7290;
	st.local.u64 	[%rd6272], %rd7292;
	ld.local.u64 	%rd7293, [%rd6277];
	shr.u64 	%rd7294, %rd7289, %r186;
	shl.b64 	%rd7295, %rd7289, %r187;
	or.b64  	%rd7296, %rd7295, %rd7294;
	st.local.u64 	[%rd6277], %rd7296;
	ld.local.u64 	%rd7297, [%rd6282];
	shr.u64 	%rd7298, %rd7293, %r191;
	shl.b64 	%rd7299, %rd7293, %r192;
	or.b64  	%rd7300, %rd7299, %rd7298;
	st.local.u64 	[%rd6282], %rd7300;
	ld.local.u64 	%rd7301, [%rd6287];
	shr.u64 	%rd7302, %rd7297, %r196;
	shl.b64 	%rd7303, %rd7297, %r197;
	or.b64  	%rd7304, %rd7303, %rd7302;
	st.local.u64 	[%rd6287], %rd7304;
	ld.local.u64 	%rd7305, [%rd6292];
	shr.u64 	%rd7306, %rd7301, %r201;
	shl.b64 	%rd7307, %rd7301, %r202;
	or.b64  	%rd7308, %rd7307, %rd7306;
	st.local.u64 	[%rd6292], %rd7308;
	ld.local.u64 	%rd7309, [%rd6297];
	shr.u64 	%rd7310, %rd7305, %r206;
	shl.b64 	%rd7311, %rd7305, %r207;
	or.b64  	%rd7312, %rd7311, %rd7310;
	st.local.u64 	[%rd6297], %rd7312;
	ld.local.u64 	%rd7313, [%rd6302];
	shr.u64 	%rd7314, %rd7309, %r211;
	shl.b64 	%rd7315, %rd7309, %r212;
	or.b64  	%rd7316, %rd7315, %rd7314;
	st.local.u64 	[%rd6302], %rd7316;
	ld.local.u64 	%rd7317, [%rd6307];
	shr.u64 	%rd7318, %rd7313, %r216;
	shl.b64 	%rd7319, %rd7313, %r217;
	or.b64  	%rd7320, %rd7319, %rd7318;
	st.local.u64 	[%rd6307], %rd7320;
	ld.local.u64 	%rd7321, [%rd6312];
	shr.u64 	%rd7322, %rd7317, %r221;
	shl.b64 	%rd7323, %rd7317, %r222;
	or.b64  	%rd7324, %rd7323, %rd7322;
	st.local.u64 	[%rd6312], %rd7324;
	ld.local.u64 	%rd7325, [%rd6317];
	shr.u64 	%rd7326, %rd7321, %r226;
	shl.b64 	%rd7327, %rd7321, %r227;
	or.b64  	%rd7328, %rd7327, %rd7326;
	st.local.u64 	[%rd6317], %rd7328;
	ld.local.u64 	%rd7329, [%rd6322];
	shr.u64 	%rd7330, %rd7325, %r231;
	shl.b64 	%rd7331, %rd7325, %r232;
	or.b64  	%rd7332, %rd7331, %rd7330;
	st.local.u64 	[%rd6322], %rd7332;
	ld.local.u64 	%rd7333, [%rd6327];
	shr.u64 	%rd7334, %rd7329, %r236;
	shl.b64 	%rd7335, %rd7329, %r237;
	or.b64  	%rd7336, %rd7335, %rd7334;
	st.local.u64 	[%rd6327], %rd7336;
	shr.u64 	%rd7337, %rd7333, %r241;
	shl.b64 	%rd7338, %rd7333, %r242;
	or.b64  	%rd7339, %rd7338, %rd7337;
	st.local.u64 	[%rd6332], %rd7339;
	ld.local.u64 	%rd7340, [%rd155];
	ld.local.u64 	%rd7341, [%rd155+8];
	ld.local.u64 	%rd7342, [%rd155+16];
	ld.local.u64 	%rd7343, [%rd155+24];
	ld.local.u64 	%rd7344, [%rd155+32];
	not.b64 	%rd7345, %rd7341;
	and.b64  	%rd7346, %rd7342, %rd7345;
	not.b64 	%rd7347, %rd7342;
	and.b64  	%rd7348, %rd7343, %rd7347;
	xor.b64  	%rd7349, %rd7341, %rd7348;
	not.b64 	%rd7350, %rd7343;
	and.b64  	%rd7351, %rd7344, %rd7350;
	xor.b64  	%rd7352, %rd7342, %rd7351;
	not.b64 	%rd7353, %rd7344;
	and.b64  	%rd7354, %rd7340, %rd7353;
	xor.b64  	%rd7355, %rd7343, %rd7354;
	not.b64 	%rd7356, %rd7340;
	and.b64  	%rd7357, %rd7341, %rd7356;
	xor.b64  	%rd7358, %rd7344, %rd7357;
	ld.local.u64 	%rd7359, [%rd155+40];
	ld.local.u64 	%rd7360, [%rd155+48];
	ld.local.u64 	%rd7361, [%rd155+56];
	ld.local.u64 	%rd7362, [%rd155+64];
	ld.local.u64 	%rd7363, [%rd155+72];
	not.b64 	%rd7364, %rd7360;
	and.b64  	%rd7365, %rd7361, %rd7364;
	xor.b64  	%rd7366, %rd7359, %rd7365;
	not.b64 	%rd7367, %rd7361;
	and.b64  	%rd7368, %rd7362, %rd7367;
	xor.b64  	%rd7369, %rd7360, %rd7368;
	not.b64 	%rd7370, %rd7362;
	and.b64  	%rd7371, %rd7363, %rd7370;
	xor.b64  	%rd7372, %rd7361, %rd7371;
	not.b64 	%rd7373, %rd7363;
	and.b64  	%rd7374, %rd7359, %rd7373;
	xor.b64  	%rd7375, %rd7362, %rd7374;
	not.b64 	%rd7376, %rd7359;
	and.b64  	%rd7377, %rd7360, %rd7376;
	xor.b64  	%rd7378, %rd7363, %rd7377;
	ld.local.u64 	%rd7379, [%rd155+80];
	ld.local.u64 	%rd7380, [%rd155+88];
	ld.local.u64 	%rd7381, [%rd155+96];
	ld.local.u64 	%rd7382, [%rd155+104];
	ld.local.u64 	%rd7383, [%rd155+112];
	not.b64 	%rd7384, %rd7380;
	and.b64  	%rd7385, %rd7381, %rd7384;
	xor.b64  	%rd7386, %rd7379, %rd7385;
	not.b64 	%rd7387, %rd7381;
	and.b64  	%rd7388, %rd7382, %rd7387;
	xor.b64  	%rd7389, %rd7380, %rd7388;
	not.b64 	%rd7390, %rd7382;
	and.b64  	%rd7391, %rd7383, %rd7390;
	xor.b64  	%rd7392, %rd7381, %rd7391;
	not.b64 	%rd7393, %rd7383;
	and.b64  	%rd7394, %rd7379, %rd7393;
	xor.b64  	%rd7395, %rd7382, %rd7394;
	not.b64 	%rd7396, %rd7379;
	and.b64  	%rd7397, %rd7380, %rd7396;
	xor.b64  	%rd7398, %rd7383, %rd7397;
	ld.local.u64 	%rd7399, [%rd155+120];
	ld.local.u64 	%rd7400, [%rd155+128];
	ld.local.u64 	%rd7401, [%rd155+136];
	ld.local.u64 	%rd7402, [%rd155+144];
	ld.local.u64 	%rd7403, [%rd155+152];
	not.b64 	%rd7404, %rd7400;
	and.b64  	%rd7405, %rd7401, %rd7404;
	xor.b64  	%rd7406, %rd7399, %rd7405;
	not.b64 	%rd7407, %rd7401;
	and.b64  	%rd7408, %rd7402, %rd7407;
	xor.b64  	%rd7409, %rd7400, %rd7408;
	not.b64 	%rd7410, %rd7402;
	and.b64  	%rd7411, %rd7403, %rd7410;
	xor.b64  	%rd7412, %rd7401, %rd7411;
	not.b64 	%rd7413, %rd7403;
	and.b64  	%rd7414, %rd7399, %rd7413;
	xor.b64  	%rd7415, %rd7402, %rd7414;
	not.b64 	%rd7416, %rd7399;
	and.b64  	%rd7417, %rd7400, %rd7416;
	xor.b64  	%rd7418, %rd7403, %rd7417;
	ld.local.u64 	%rd7419, [%rd155+160];
	ld.local.u64 	%rd7420, [%rd155+168];
	ld.local.u64 	%rd7421, [%rd155+176];
	ld.local.u64 	%rd7422, [%rd155+184];
	ld.local.u64 	%rd7423, [%rd155+192];
	not.b64 	%rd7424, %rd7420;
	and.b64  	%rd7425, %rd7421, %rd7424;
	xor.b64  	%rd7426, %rd7419, %rd7425;
	not.b64 	%rd7427, %rd7421;
	and.b64  	%rd7428, %rd7422, %rd7427;
	xor.b64  	%rd7429, %rd7420, %rd7428;
	not.b64 	%rd7430, %rd7422;
	and.b64  	%rd7431, %rd7423, %rd7430;
	xor.b64  	%rd7432, %rd7421, %rd7431;
	not.b64 	%rd7433, %rd7423;
	and.b64  	%rd7434, %rd7419, %rd7433;
	xor.b64  	%rd7435, %rd7422, %rd7434;
	not.b64 	%rd7436, %rd7419;
	and.b64  	%rd7437, %rd7420, %rd7436;
	xor.b64  	%rd7438, %rd7423, %rd7437;
	xor.b64  	%rd7439, %rd7346, %rd1493;
	xor.b64  	%rd7440, %rd7439, %rd7340;
	xor.b64  	%rd7441, %rd7366, %rd7386;
	xor.b64  	%rd7442, %rd7441, %rd7406;
	xor.b64  	%rd7443, %rd7442, %rd7426;
	xor.b64  	%rd7444, %rd7443, %rd7440;
	xor.b64  	%rd7445, %rd7369, %rd7349;
	xor.b64  	%rd7446, %rd7445, %rd7389;
	xor.b64  	%rd7447, %rd7446, %rd7409;
	xor.b64  	%rd7448, %rd7447, %rd7429;
	xor.b64  	%rd7449, %rd7372, %rd7352;
	xor.b64  	%rd7450, %rd7449, %rd7392;
	xor.b64  	%rd7451, %rd7450, %rd7412;
	xor.b64  	%rd7452, %rd7451, %rd7432;
	xor.b64  	%rd7453, %rd7375, %rd7355;
	xor.b64  	%rd7454, %rd7453, %rd7395;
	xor.b64  	%rd7455, %rd7454, %rd7415;
	xor.b64  	%rd7456, %rd7455, %rd7435;
	xor.b64  	%rd7457, %rd7378, %rd7358;
	xor.b64  	%rd7458, %rd7457, %rd7398;
	xor.b64  	%rd7459, %rd7458, %rd7418;
	xor.b64  	%rd7460, %rd7459, %rd7438;
	mov.b64 	{%r799, %r800}, %rd7448;
	shf.l.wrap.b32 	%r801, %r799, %r800, 1;
	shf.l.wrap.b32 	%r802, %r800, %r799, 1;
	mov.b64 	%rd7461, {%r802, %r801};
	xor.b64  	%rd7462, %rd7461, %rd7460;
	xor.b64  	%rd7463, %rd7462, %rd7440;
	st.local.u64 	[%rd155], %rd7463;
	xor.b64  	%rd7464, %rd7462, %rd7366;
	st.local.u64 	[%rd155+40], %rd7464;
	xor.b64  	%rd7465, %rd7462, %rd7386;
	st.local.u64 	[%rd155+80], %rd7465;
	xor.b64  	%rd7466, %rd7462, %rd7406;
	st.local.u64 	[%rd155+120], %rd7466;
	xor.b64  	%rd7467, %rd7462, %rd7426;
	st.local.u64 	[%rd155+160], %rd7467;
	mov.b64 	{%r803, %r804}, %rd7452;
	shf.l.wrap.b32 	%r805, %r803, %r804, 1;
	shf.l.wrap.b32 	%r806, %r804, %r803, 1;
	mov.b64 	%rd7468, {%r806, %r805};
	xor.b64  	%rd7469, %rd7468, %rd7444;
	xor.b64  	%rd7470, %rd7469, %rd7349;
	st.local.u64 	[%rd155+8], %rd7470;
	xor.b64  	%rd7471, %rd7469, %rd7369;
	st.local.u64 	[%rd155+48], %rd7471;
	xor.b64  	%rd7472, %rd7469, %rd7389;
	st.local.u64 	[%rd155+88], %rd7472;
	xor.b64  	%rd7473, %rd7469, %rd7409;
	st.local.u64 	[%rd155+128], %rd7473;
	xor.b64  	%rd7474, %rd7469, %rd7429;
	st.local.u64 	[%rd155+168], %rd7474;
	mov.b64 	{%r807, %r808}, %rd7456;
	shf.l.wrap.b32 	%r809, %r807, %r808, 1;
	shf.l.wrap.b32 	%r810, %r808, %r807, 1;
	mov.b64 	%rd7475, {%r810, %r809};
	xor.b64  	%rd7476, %rd7475, %rd7448;
	xor.b64  	%rd7477, %rd7476, %rd7352;
	st.local.u64 	[%rd155+16], %rd7477;
	xor.b64  	%rd7478, %rd7476, %rd7372;
	st.local.u64 	[%rd155+56], %rd7478;
	xor.b64  	%rd7479, %rd7476, %rd7392;
	st.local.u64 	[%rd155+96], %rd7479;
	xor.b64  	%rd7480, %rd7476, %rd7412;
	st.local.u64 	[%rd155+136], %rd7480;
	xor.b64  	%rd7481, %rd7476, %rd7432;
	st.local.u64 	[%rd155+176], %rd7481;
	mov.b64 	{%r811, %r812}, %rd7460;
	shf.l.wrap.b32 	%r813, %r811, %r812, 1;
	shf.l.wrap.b32 	%r814, %r812, %r811, 1;
	mov.b64 	%rd7482, {%r814, %r813};
	xor.b64  	%rd7483, %rd7482, %rd7452;
	xor.b64  	%rd7484, %rd7483, %rd7355;
	st.local.u64 	[%rd155+24], %rd7484;
	xor.b64  	%rd7485, %rd7483, %rd7375;
	st.local.u64 	[%rd155+64], %rd7485;
	xor.b64  	%rd7486, %rd7483, %rd7395;
	st.local.u64 	[%rd155+104], %rd7486;
	xor.b64  	%rd7487, %rd7483, %rd7415;
	st.local.u64 	[%rd155+144], %rd7487;
	xor.b64  	%rd7488, %rd7483, %rd7435;
	st.local.u64 	[%rd155+184], %rd7488;
	mov.b64 	{%r815, %r816}, %rd7444;
	shf.l.wrap.b32 	%r817, %r815, %r816, 1;
	shf.l.wrap.b32 	%r818, %r816, %r815, 1;
	mov.b64 	%rd7489, {%r818, %r817};
	xor.b64  	%rd7490, %rd7489, %rd7456;
	xor.b64  	%rd7491, %rd7490, %rd7358;
	st.local.u64 	[%rd155+32], %rd7491;
	xor.b64  	%rd7492, %rd7490, %rd7378;
	st.local.u64 	[%rd155+72], %rd7492;
	xor.b64  	%rd7493, %rd7490, %rd7398;
	st.local.u64 	[%rd155+112], %rd7493;
	xor.b64  	%rd7494, %rd7490, %rd7418;
	st.local.u64 	[%rd155+152], %rd7494;
	xor.b64  	%rd7495, %rd7490, %rd7438;
	st.local.u64 	[%rd155+192], %rd7495;
	ld.local.u64 	%rd7496, [%rd6217];
	shr.u64 	%rd7497, %rd7470, %r126;
	shl.b64 	%rd7498, %rd7470, %r127;
	or.b64  	%rd7499, %rd7498, %rd7497;
	st.local.u64 	[%rd6217], %rd7499;
	ld.local.u64 	%rd7500, [%rd6222];
	shr.u64 	%rd7501, %rd7496, %r131;
	shl.b64 	%rd7502, %rd7496, %r132;
	or.b64  	%rd7503, %rd7502, %rd7501;
	st.local.u64 	[%rd6222], %rd7503;
	ld.local.u64 	%rd7504, [%rd6227];
	shr.u64 	%rd7505, %rd7500, %r136;
	shl.b64 	%rd7506, %rd7500, %r137;
	or.b64  	%rd7507, %rd7506, %rd7505;
	st.local.u64 	[%rd6227], %rd7507;
	ld.local.u64 	%rd7508, [%rd6232];
	shr.u64 	%rd7509, %rd7504, %r141;
	shl.b64 	%rd7510, %rd7504, %r142;
	or.b64  	%rd7511, %rd7510, %rd7509;
	st.local.u64 	[%rd6232], %rd7511;
	ld.local.u64 	%rd7512, [%rd6237];
	shr.u64 	%rd7513, %rd7508, %r146;
	shl.b64 	%rd7514, %rd7508, %r147;
	or.b64  	%rd7515, %rd7514, %rd7513;
	st.local.u64 	[%rd6237], %rd7515;
	ld.local.u64 	%rd7516, [%rd6242];
	shr.u64 	%rd7517, %rd7512, %r151;
	shl.b64 	%rd7518, %rd7512, %r152;
	or.b64  	%rd7519, %rd7518, %rd7517;
	st.local.u64 	[%rd6242], %rd7519;
	ld.local.u64 	%rd7520, [%rd6247];
	shr.u64 	%rd7521, %rd7516, %r156;
	shl.b64 	%rd7522, %rd7516, %r157;
	or.b64  	%rd7523, %rd7522, %rd7521;
	st.local.u64 	[%rd6247], %rd7523;
	ld.local.u64 	%rd7524, [%rd6252];
	shr.u64 	%rd7525, %rd7520, %r161;
	shl.b64 	%rd7526, %rd7520, %r162;
	or.b64  	%rd7527, %rd7526, %rd7525;
	st.local.u64 	[%rd6252], %rd7527;
	ld.local.u64 	%rd7528, [%rd6257];
	shr.u64 	%rd7529, %rd7524, %r166;
	shl.b64 	%rd7530, %rd7524, %r167;
	or.b64  	%rd7531, %rd7530, %rd7529;
	st.local.u64 	[%rd6257], %rd7531;
	ld.local.u64 	%rd7532, [%rd6262];
	shr.u64 	%rd7533, %rd7528, %r171;
	shl.b64 	%rd7534, %rd7528, %r172;
	or.b64  	%rd7535, %rd7534, %rd7533;
	st.local.u64 	[%rd6262], %rd7535;
	ld.local.u64 	%rd7536, [%rd6267];
	shr.u64 	%rd7537, %rd7532, %r176;
	shl.b64 	%rd7538, %rd7532, %r177;
	or.b64  	%rd7539, %rd7538, %rd7537;
	st.local.u64 	[%rd6267], %rd7539;
	ld.local.u64 	%rd7540, [%rd6272];
	shr.u64 	%rd7541, %rd7536, %r181;
	shl.b64 	%rd7542, %rd7536, %r182;
	or.b64  	%rd7543, %rd7542, %rd7541;
	st.local.u64 	[%rd6272], %rd7543;
	ld.local.u64 	%rd7544, [%rd6277];
	shr.u64 	%rd7545, %rd7540, %r186;
	shl.b64 	%rd7546, %rd7540, %r187;
	or.b64  	%rd7547, %rd7546, %rd7545;
	st.local.u64 	[%rd6277], %rd7547;
	ld.local.u64 	%rd7548, [%rd6282];
	shr.u64 	%rd7549, %rd7544, %r191;
	shl.b64 	%rd7550, %rd7544, %r192;
	or.b64  	%rd7551, %rd7550, %rd7549;
	st.local.u64 	[%rd6282], %rd7551;
	ld.local.u64 	%rd7552, [%rd6287];
	shr.u64 	%rd7553, %rd7548, %r196;
	shl.b64 	%rd7554, %rd7548, %r197;
	or.b64  	%rd7555, %rd7554, %rd7553;
	st.local.u64 	[%rd6287], %rd7555;
	ld.local.u64 	%rd7556, [%rd6292];
	shr.u64 	%rd7557, %rd7552, %r201;
	shl.b64 	%rd7558, %rd7552, %r202;
	or.b64  	%rd7559, %rd7558, %rd7557;
	st.local.u64 	[%rd6292], %rd7559;
	ld.local.u64 	%rd7560, [%rd6297];
	shr.u64 	%rd7561, %rd7556, %r206;
	shl.b64 	%rd7562, %rd7556, %r207;
	or.b64  	%rd7563, %rd7562, %rd7561;
	st.local.u64 	[%rd6297], %rd7563;
	ld.local.u64 	%rd7564, [%rd6302];
	shr.u64 	%rd7565, %rd7560, %r211;
	shl.b64 	%rd7566, %rd7560, %r212;
	or.b64  	%rd7567, %rd7566, %rd7565;
	st.local.u64 	[%rd6302], %rd7567;
	ld.local.u64 	%rd7568, [%rd6307];
	shr.u64 	%rd7569, %rd7564, %r216;
	shl.b64 	%rd7570, %rd7564, %r217;
	or.b64  	%rd7571, %rd7570, %rd7569;
	st.local.u64 	[%rd6307], %rd7571;
	ld.local.u64 	%rd7572, [%rd6312];
	shr.u64 	%rd7573, %rd7568, %r221;
	shl.b64 	%rd7574, %rd7568, %r222;
	or.b64  	%rd7575, %rd7574, %rd7573;
	st.local.u64 	[%rd6312], %rd7575;
	ld.local.u64 	%rd7576, [%rd6317];
	shr.u64 	%rd7577, %rd7572, %r226;
	shl.b64 	%rd7578, %rd7572, %r227;
	or.b64  	%rd7579, %rd7578, %rd7577;
	st.local.u64 	[%rd6317], %rd7579;
	ld.local.u64 	%rd7580, [%rd6322];
	shr.u64 	%rd7581, %rd7576, %r231;
	shl.b64 	%rd7582, %rd7576, %r232;
	or.b64  	%rd7583, %rd7582, %rd7581;
	st.local.u64 	[%rd6322], %rd7583;
	ld.local.u64 	%rd7584, [%rd6327];
	shr.u64 	%rd7585, %rd7580, %r236;
	shl.b64 	%rd7586, %rd7580, %r237;
	or.b64  	%rd7587, %rd7586, %rd7585;
	st.local.u64 	[%rd6327], %rd7587;
	shr.u64 	%rd7588, %rd7584, %r241;
	shl.b64 	%rd7589, %rd7584, %r242;
	or.b64  	%rd7590, %rd7589, %rd7588;
	st.local.u64 	[%rd6332], %rd7590;
	ld.local.u64 	%rd7591, [%rd155];
	ld.local.u64 	%rd7592, [%rd155+8];
	ld.local.u64 	%rd7593, [%rd155+16];
	ld.local.u64 	%rd7594, [%rd155+24];
	ld.local.u64 	%rd7595, [%rd155+32];
	not.b64 	%rd7596, %rd7592;
	and.b64  	%rd7597, %rd7593, %rd7596;
	not.b64 	%rd7598, %rd7593;
	and.b64  	%rd7599, %rd7594, %rd7598;
	xor.b64  	%rd7600, %rd7592, %rd7599;
	not.b64 	%rd7601, %rd7594;
	and.b64  	%rd7602, %rd7595, %rd7601;
	xor.b64  	%rd7603, %rd7593, %rd7602;
	not.b64 	%rd7604, %rd7595;
	and.b64  	%rd7605, %rd7591, %rd7604;
	xor.b64  	%rd7606, %rd7594, %rd7605;
	not.b64 	%rd7607, %rd7591;
	and.b64  	%rd7608, %rd7592, %rd7607;
	xor.b64  	%rd7609, %rd7595, %rd7608;
	ld.local.u64 	%rd7610, [%rd155+40];
	ld.local.u64 	%rd7611, [%rd155+48];
	ld.local.u64 	%rd7612, [%rd155+56];
	ld.local.u64 	%rd7613, [%rd155+64];
	ld.local.u64 	%rd7614, [%rd155+72];
	not.b64 	%rd7615, %rd7611;
	and.b64  	%rd7616, %rd7612, %rd7615;
	xor.b64  	%rd7617, %rd7610, %rd7616;
	not.b64 	%rd7618, %rd7612;
	and.b64  	%rd7619, %rd7613, %rd7618;
	xor.b64  	%rd7620, %rd7611, %rd7619;
	not.b64 	%rd7621, %rd7613;
	and.b64  	%rd7622, %rd7614, %rd7621;
	xor.b64  	%rd7623, %rd7612, %rd7622;
	not.b64 	%rd7624, %rd7614;
	and.b64  	%rd7625, %rd7610, %rd7624;
	xor.b64  	%rd7626, %rd7613, %rd7625;
	not.b64 	%rd7627, %rd7610;
	and.b64  	%rd7628, %rd7611, %rd7627;
	xor.b64  	%rd7629, %rd7614, %rd7628;
	ld.local.u64 	%rd7630, [%rd155+80];
	ld.local.u64 	%rd7631, [%rd155+88];
	ld.local.u64 	%rd7632, [%rd155+96];
	ld.local.u64 	%rd7633, [%rd155+104];
	ld.local.u64 	%rd7634, [%rd155+112];
	not.b64 	%rd7635, %rd7631;
	and.b64  	%rd7636, %rd7632, %rd7635;
	xor.b64  	%rd7637, %rd7630, %rd7636;
	not.b64 	%rd7638, %rd7632;
	and.b64  	%rd7639, %rd7633, %rd7638;
	xor.b64  	%rd7640, %rd7631, %rd7639;
	not.b64 	%rd7641, %rd7633;
	and.b64  	%rd7642, %rd7634, %rd7641;
	xor.b64  	%rd7643, %rd7632, %rd7642;
	not.b64 	%rd7644, %rd7634;
	and.b64  	%rd7645, %rd7630, %rd7644;
	xor.b64  	%rd7646, %rd7633, %rd7645;
	not.b64 	%rd7647, %rd7630;
	and.b64  	%rd7648, %rd7631, %rd7647;
	xor.b64  	%rd7649, %rd7634, %rd7648;
	ld.local.u64 	%rd7650, [%rd155+120];
	ld.local.u64 	%rd7651, [%rd155+128];
	ld.local.u64 	%rd7652, [%rd155+136];
	ld.local.u64 	%rd7653, [%rd155+144];
	ld.local.u64 	%rd7654, [%rd155+152];
	not.b64 	%rd7655, %rd7651;
	and.b64  	%rd7656, %rd7652, %rd7655;
	xor.b64  	%rd7657, %rd7650, %rd7656;
	not.b64 	%rd7658, %rd7652;
	and.b64  	%rd7659, %rd7653, %rd7658;
	xor.b64  	%rd7660, %rd7651, %rd7659;
	not.b64 	%rd7661, %rd7653;
	and.b64  	%rd7662, %rd7654, %rd7661;
	xor.b64  	%rd7663, %rd7652, %rd7662;
	not.b64 	%rd7664, %rd7654;
	and.b64  	%rd7665, %rd7650, %rd7664;
	xor.b64  	%rd7666, %rd7653, %rd7665;
	not.b64 	%rd7667, %rd7650;
	and.b64  	%rd7668, %rd7651, %rd7667;
	xor.b64  	%rd7669, %rd7654, %rd7668;
	ld.local.u64 	%rd7670, [%rd155+160];
	ld.local.u64 	%rd7671, [%rd155+168];
	ld.local.u64 	%rd7672, [%rd155+176];
	ld.local.u64 	%rd7673, [%rd155+184];
	ld.local.u64 	%rd7674, [%rd155+192];
	not.b64 	%rd7675, %rd7671;
	and.b64  	%rd7676, %rd7672, %rd7675;
	xor.b64  	%rd7677, %rd7670, %rd7676;
	not.b64 	%rd7678, %rd7672;
	and.b64  	%rd7679, %rd7673, %rd7678;
	xor.b64  	%rd7680, %rd7671, %rd7679;
	not.b64 	%rd7681, %rd7673;
	and.b64  	%rd7682, %rd7674, %rd7681;
	xor.b64  	%rd7683, %rd7672, %rd7682;
	not.b64 	%rd7684, %rd7674;
	and.b64  	%rd7685, %rd7670, %rd7684;
	xor.b64  	%rd7686, %rd7673, %rd7685;
	not.b64 	%rd7687, %rd7670;
	and.b64  	%rd7688, %rd7671, %rd7687;
	xor.b64  	%rd7689, %rd7674, %rd7688;
	xor.b64  	%rd7690, %rd7597, %rd1745;
	xor.b64  	%rd7691, %rd7690, %rd7591;
	xor.b64  	%rd7692, %rd7617, %rd7637;
	xor.b64  	%rd7693, %rd7692, %rd7657;
	xor.b64  	%rd7694, %rd7693, %rd7677;
	xor.b64  	%rd7695, %rd7694, %rd7691;
	xor.b64  	%rd7696, %rd7620, %rd7600;
	xor.b64  	%rd7697, %rd7696, %rd7640;
	xor.b64  	%rd7698, %rd7697, %rd7660;
	xor.b64  	%rd7699, %rd7698, %rd7680;
	xor.b64  	%rd7700, %rd7623, %rd7603;
	xor.b64  	%rd7701, %rd7700, %rd7643;
	xor.b64  	%rd7702, %rd7701, %rd7663;
	xor.b64  	%rd7703, %rd7702, %rd7683;
	xor.b64  	%rd7704, %rd7626, %rd7606;
	xor.b64  	%rd7705, %rd7704, %rd7646;
	xor.b64  	%rd7706, %rd7705, %rd7666;
	xor.b64  	%rd7707, %rd7706, %rd7686;
	xor.b64  	%rd7708, %rd7629, %rd7609;
	xor.b64  	%rd7709, %rd7708, %rd7649;
	xor.b64  	%rd7710, %rd7709, %rd7669;
	xor.b64  	%rd7711, %rd7710, %rd7689;
	mov.b64 	{%r819, %r820}, %rd7699;
	shf.l.wrap.b32 	%r821, %r819, %r820, 1;
	shf.l.wrap.b32 	%r822, %r820, %r819, 1;
	mov.b64 	%rd7712, {%r822, %r821};
	xor.b64  	%rd7713, %rd7712, %rd7711;
	xor.b64  	%rd7714, %rd7713, %rd7691;
	st.local.u64 	[%rd155], %rd7714;
	xor.b64  	%rd7715, %rd7713, %rd7617;
	st.local.u64 	[%rd155+40], %rd7715;
	xor.b64  	%rd7716, %rd7713, %rd7637;
	st.local.u64 	[%rd155+80], %rd7716;
	xor.b64  	%rd7717, %rd7713, %rd7657;
	st.local.u64 	[%rd155+120], %rd7717;
	xor.b64  	%rd7718, %rd7713, %rd7677;
	st.local.u64 	[%rd155+160], %rd7718;
	mov.b64 	{%r823, %r824}, %rd7703;
	shf.l.wrap.b32 	%r825, %r823, %r824, 1;
	shf.l.wrap.b32 	%r826, %r824, %r823, 1;
	mov.b64 	%rd7719, {%r826, %r825};
	xor.b64  	%rd7720, %rd7719, %rd7695;
	xor.b64  	%rd7721, %rd7720, %rd7600;
	st.local.u64 	[%rd155+8], %rd7721;
	xor.b64  	%rd7722, %rd7720, %rd7620;
	st.local.u64 	[%rd155+48], %rd7722;
	xor.b64  	%rd7723, %rd7720, %rd7640;
	st.local.u64 	[%rd155+88], %rd7723;
	xor.b64  	%rd7724, %rd7720, %rd7660;
	st.local.u64 	[%rd155+128], %rd7724;
	xor.b64  	%rd7725, %rd7720, %rd7680;
	st.local.u64 	[%rd155+168], %rd7725;
	mov.b64 	{%r827, %r828}, %rd7707;
	shf.l.wrap.b32 	%r829, %r827, %r828, 1;
	shf.l.wrap.b32 	%r830, %r828, %r827, 1;
	mov.b64 	%rd7726, {%r830, %r829};
	xor.b64  	%rd7727, %rd7726, %rd7699;
	xor.b64  	%rd7728, %rd7727, %rd7603;
	st.local.u64 	[%rd155+16], %rd7728;
	xor.b64  	%rd7729, %rd7727, %rd7623;
	st.local.u64 	[%rd155+56], %rd7729;
	xor.b64  	%rd7730, %rd7727, %rd7643;
	st.local.u64 	[%rd155+96], %rd7730;
	xor.b64  	%rd7731, %rd7727, %rd7663;
	st.local.u64 	[%rd155+136], %rd7731;
	xor.b64  	%rd7732, %rd7727, %rd7683;
	st.local.u64 	[%rd155+176], %rd7732;
	mov.b64 	{%r831, %r832}, %rd7711;
	shf.l.wrap.b32 	%r833, %r831, %r832, 1;
	shf.l.wrap.b32 	%r834, %r832, %r831, 1;
	mov.b64 	%rd7733, {%r834, %r833};
	xor.b64  	%rd7734, %rd7733, %rd7703;
	xor.b64  	%rd7735, %rd7734, %rd7606;
	st.local.u64 	[%rd155+24], %rd7735;
	xor.b64  	%rd7736, %rd7734, %rd7626;
	st.local.u64 	[%rd155+64], %rd7736;
	xor.b64  	%rd7737, %rd7734, %rd7646;
	st.local.u64 	[%rd155+104], %rd7737;
	xor.b64  	%rd7738, %rd7734, %rd7666;
	st.local.u64 	[%rd155+144], %rd7738;
	xor.b64  	%rd7739, %rd7734, %rd7686;
	st.local.u64 	[%rd155+184], %rd7739;
	mov.b64 	{%r835, %r836}, %rd7695;
	shf.l.wrap.b32 	%r837, %r835, %r836, 1;
	shf.l.wrap.b32 	%r838, %r836, %r835, 1;
	mov.b64 	%rd7740, {%r838, %r837};
	xor.b64  	%rd7741, %rd7740, %rd7707;
	xor.b64  	%rd7742, %rd7741, %rd7609;
	st.local.u64 	[%rd155+32], %rd7742;
	xor.b64  	%rd7743, %rd7741, %rd7629;
	st.local.u64 	[%rd155+72], %rd7743;
	xor.b64  	%rd7744, %rd7741, %rd7649;
	st.local.u64 	[%rd155+112], %rd7744;
	xor.b64  	%rd7745, %rd7741, %rd7669;
	st.local.u64 	[%rd155+152], %rd7745;
	xor.b64  	%rd7746, %rd7741, %rd7689;
	st.local.u64 	[%rd155+192], %rd7746;
	ld.local.u64 	%rd7747, [%rd6217];
	shr.u64 	%rd7748, %rd7721, %r126;
	shl.b64 	%rd7749, %rd7721, %r127;
	or.b64  	%rd7750, %rd7749, %rd7748;
	st.local.u64 	[%rd6217], %rd7750;
	ld.local.u64 	%rd7751, [%rd6222];
	shr.u64 	%rd7752, %rd7747, %r131;
	shl.b64 	%rd7753, %rd7747, %r132;
	or.b64  	%rd7754, %rd7753, %rd7752;
	st.local.u64 	[%rd6222], %rd7754;
	ld.local.u64 	%rd7755, [%rd6227];
	shr.u64 	%rd7756, %rd7751, %r136;
	shl.b64 	%rd7757, %rd7751, %r137;
	or.b64  	%rd7758, %rd7757, %rd7756;
	st.local.u64 	[%rd6227], %rd7758;
	ld.local.u64 	%rd7759, [%rd6232];
	shr.u64 	%rd7760, %rd7755, %r141;
	shl.b64 	%rd7761, %rd7755, %r142;
	or.b64  	%rd7762, %rd7761, %rd7760;
	st.local.u64 	[%rd6232], %rd7762;
	ld.local.u64 	%rd7763, [%rd6237];
	shr.u64 	%rd7764, %rd7759, %r146;
	shl.b64 	%rd7765, %rd7759, %r147;
	or.b64  	%rd7766, %rd7765, %rd7764;
	st.local.u64 	[%rd6237], %rd7766;
	ld.local.u64 	%rd7767, [%rd6242];
	shr.u64 	%rd7768, %rd7763, %r151;
	shl.b64 	%rd7769, %rd7763, %r152;
	or.b64  	%rd7770, %rd7769, %rd7768;
	st.local.u64 	[%rd6242], %rd7770;
	ld.local.u64 	%rd7771, [%rd6247];
	shr.u64 	%rd7772, %rd7767, %r156;
	shl.b64 	%rd7773, %rd7767, %r157;
	or.b64  	%rd7774, %rd7773, %rd7772;
	st.local.u64 	[%rd6247], %rd7774;
	ld.local.u64 	%rd7775, [%rd6252];
	shr.u64 	%rd7776, %rd7771, %r161;
	shl.b64 	%rd7777, %rd7771, %r162;
	or.b64  	%rd7778, %rd7777, %rd7776;
	st.local.u64 	[%rd6252], %rd7778;
	ld.local.u64 	%rd7779, [%rd6257];
	shr.u64 	%rd7780, %rd7775, %r166;
	shl.b64 	%rd7781, %rd7775, %r167;
	or.b64  	%rd7782, %rd7781, %rd7780;
	st.local.u64 	[%rd6257], %rd7782;
	ld.local.u64 	%rd7783, [%rd6262];
	shr.u64 	%rd7784, %rd7779, %r171;
	shl.b64 	%rd7785, %rd7779, %r172;
	or.b64  	%rd7786, %rd7785, %rd7784;
	st.local.u64 	[%rd6262], %rd7786;
	ld.local.u64 	%rd7787, [%rd6267];
	shr.u64 	%rd7788, %rd7783, %r176;
	shl.b64 	%rd7789, %rd7783, %r177;
	or.b64  	%rd7790, %rd7789, %rd7788;
	st.local.u64 	[%rd6267], %rd7790;
	ld.local.u64 	%rd7791, [%rd6272];
	shr.u64 	%rd7792, %rd7787, %r181;
	shl.b64 	%rd7793, %rd7787, %r182;
	or.b64  	%rd7794, %rd7793, %rd7792;
	st.local.u64 	[%rd6272], %rd7794;
	ld.local.u64 	%rd7795, [%rd6277];
	shr.u64 	%rd7796, %rd7791, %r186;
	shl.b64 	%rd7797, %rd7791, %r187;
	or.b64  	%rd7798, %rd7797, %rd7796;
	st.local.u64 	[%rd6277], %rd7798;
	ld.local.u64 	%rd7799, [%rd6282];
	shr.u64 	%rd7800, %rd7795, %r191;
	shl.b64 	%rd7801, %rd7795, %r192;
	or.b64  	%rd7802, %rd7801, %rd7800;
	st.local.u64 	[%rd6282], %rd7802;
	ld.local.u64 	%rd7803, [%rd6287];
	shr.u64 	%rd7804, %rd7799, %r196;
	shl.b64 	%rd7805, %rd7799, %r197;
	or.b64  	%rd7806, %rd7805, %rd7804;
	st.local.u64 	[%rd6287], %rd7806;
	ld.local.u64 	%rd7807, [%rd6292];
	shr.u64 	%rd7808, %rd7803, %r201;
	shl.b64 	%rd7809, %rd7803, %r202;
	or.b64  	%rd7810, %rd7809, %rd7808;
	st.local.u64 	[%rd6292], %rd7810;
	ld.local.u64 	%rd7811, [%rd6297];
	shr.u64 	%rd7812, %rd7807, %r206;
	shl.b64 	%rd7813, %rd7807, %r207;
	or.b64  	%rd7814, %rd7813, %rd7812;
	st.local.u64 	[%rd6297], %rd7814;
	ld.local.u64 	%rd7815, [%rd6302];
	shr.u64 	%rd7816, %rd7811, %r211;
	shl.b64 	%rd7817, %rd7811, %r212;
	or.b64  	%rd7818, %rd7817, %rd7816;
	st.local.u64 	[%rd6302], %rd7818;
	ld.local.u64 	%rd7819, [%rd6307];
	shr.u64 	%rd7820, %rd7815, %r216;
	shl.b64 	%rd7821, %rd7815, %r217;
	or.b64  	%rd7822, %rd7821, %rd7820;
	st.local.u64 	[%rd6307], %rd7822;
	ld.local.u64 	%rd7823, [%rd6312];
	shr.u64 	%rd7824, %rd7819, %r221;
	shl.b64 	%rd7825, %rd7819, %r222;
	or.b64  	%rd7826, %rd7825, %rd7824;
	st.local.u64 	[%rd6312], %rd7826;
	ld.local.u64 	%rd7827, [%rd6317];
	shr.u64 	%rd7828, %rd7823, %r226;
	shl.b64 	%rd7829, %rd7823, %r227;
	or.b64  	%rd7830, %rd7829, %rd7828;
	st.local.u64 	[%rd6317], %rd7830;
	ld.local.u64 	%rd7831, [%rd6322];
	shr.u64 	%rd7832, %rd7827, %r231;
	shl.b64 	%rd7833, %rd7827, %r232;
	or.b64  	%rd7834, %rd7833, %rd7832;
	st.local.u64 	[%rd6322], %rd7834;
	ld.local.u64 	%rd7835, [%rd6327];
	shr.u64 	%rd7836, %rd7831, %r236;
	shl.b64 	%rd7837, %rd7831, %r237;
	or.b64  	%rd7838, %rd7837, %rd7836;
	st.local.u64 	[%rd6327], %rd7838;
	shr.u64 	%rd7839, %rd7835, %r241;
	shl.b64 	%rd7840, %rd7835, %r242;
	or.b64  	%rd7841, %rd7840, %rd7839;
	st.local.u64 	[%rd6332], %rd7841;
	ld.local.u64 	%rd7842, [%rd155];
	ld.local.u64 	%rd7843, [%rd155+8];
	ld.local.u64 	%rd7844, [%rd155+16];
	ld.local.u64 	%rd7845, [%rd155+24];
	ld.local.u64 	%rd7846, [%rd155+32];
	not.b64 	%rd7847, %rd7843;
	and.b64  	%rd7848, %rd7844, %rd7847;
	not.b64 	%rd7849, %rd7844;
	and.b64  	%rd7850, %rd7845, %rd7849;
	xor.b64  	%rd7851, %rd7843, %rd7850;
	not.b64 	%rd7852, %rd7845;
	and.b64  	%rd7853, %rd7846, %rd7852;
	xor.b64  	%rd7854, %rd7844, %rd7853;
	not.b64 	%rd7855, %rd7846;
	and.b64  	%rd7856, %rd7842, %rd7855;
	xor.b64  	%rd7857, %rd7845, %rd7856;
	not.b64 	%rd7858, %rd7842;
	and.b64  	%rd7859, %rd7843, %rd7858;
	xor.b64  	%rd7860, %rd7846, %rd7859;
	ld.local.u64 	%rd7861, [%rd155+40];
	ld.local.u64 	%rd7862, [%rd155+48];
	ld.local.u64 	%rd7863, [%rd155+56];
	ld.local.u64 	%rd7864, [%rd155+64];
	ld.local.u64 	%rd7865, [%rd155+72];
	not.b64 	%rd7866, %rd7862;
	and.b64  	%rd7867, %rd7863, %rd7866;
	xor.b64  	%rd7868, %rd7861, %rd7867;
	not.b64 	%rd7869, %rd7863;
	and.b64  	%rd7870, %rd7864, %rd7869;
	xor.b64  	%rd7871, %rd7862, %rd7870;
	not.b64 	%rd7872, %rd7864;
	and.b64  	%rd7873, %rd7865, %rd7872;
	xor.b64  	%rd7874, %rd7863, %rd7873;
	not.b64 	%rd7875, %rd7865;
	and.b64  	%rd7876, %rd7861, %rd7875;
	xor.b64  	%rd7877, %rd7864, %rd7876;
	not.b64 	%rd7878, %rd7861;
	and.b64  	%rd7879, %rd7862, %rd7878;
	xor.b64  	%rd7880, %rd7865, %rd7879;
	ld.local.u64 	%rd7881, [%rd155+80];
	ld.local.u64 	%rd7882, [%rd155+88];
	ld.local.u64 	%rd7883, [%rd155+96];
	ld.local.u64 	%rd7884, [%rd155+104];
	ld.local.u64 	%rd7885, [%rd155+112];
	not.b64 	%rd7886, %rd7882;
	and.b64  	%rd7887, %rd7883, %rd7886;
	xor.b64  	%rd7888, %rd7881, %rd7887;
	not.b64 	%rd7889, %rd7883;
	and.b64  	%rd7890, %rd7884, %rd7889;
	xor.b64  	%rd7891, %rd7882, %rd7890;
	not.b64 	%rd7892, %rd7884;
	and.b64  	%rd7893, %rd7885, %rd7892;
	xor.b64  	%rd7894, %rd7883, %rd7893;
	not.b64 	%rd7895, %rd7885;
	and.b64  	%rd7896, %rd7881, %rd7895;
	xor.b64  	%rd7897, %rd7884, %rd7896;
	not.b64 	%rd7898, %rd7881;
	and.b64  	%rd7899, %rd7882, %rd7898;
	xor.b64  	%rd7900, %rd7885, %rd7899;
	ld.local.u64 	%rd7901, [%rd155+120];
	ld.local.u64 	%rd7902, [%rd155+128];
	ld.local.u64 	%rd7903, [%rd155+136];
	ld.local.u64 	%rd7904, [%rd155+144];
	ld.local.u64 	%rd7905, [%rd155+152];
	not.b64 	%rd7906, %rd7902;
	and.b64  	%rd7907, %rd7903, %rd7906;
	xor.b64  	%rd7908, %rd7901, %rd7907;
	not.b64 	%rd7909, %rd7903;
	and.b64  	%rd7910, %rd7904, %rd7909;
	xor.b64  	%rd7911, %rd7902, %rd7910;
	not.b64 	%rd7912, %rd7904;
	and.b64  	%rd7913, %rd7905, %rd7912;
	xor.b64  	%rd7914, %rd7903, %rd7913;
	not.b64 	%rd7915, %rd7905;
	and.b64  	%rd7916, %rd7901, %rd7915;
	xor.b64  	%rd7917, %rd7904, %rd7916;
	not.b64 	%rd7918, %rd7901;
	and.b64  	%rd7919, %rd7902, %rd7918;
	xor.b64  	%rd7920, %rd7905, %rd7919;
	ld.local.u64 	%rd7921, [%rd155+160];
	ld.local.u64 	%rd7922, [%rd155+168];
	ld.local.u64 	%rd7923, [%rd155+176];
	ld.local.u64 	%rd7924, [%rd155+184];
	ld.local.u64 	%rd7925, [%rd155+192];
	not.b64 	%rd7926, %rd7922;
	and.b64  	%rd7927, %rd7923, %rd7926;
	xor.b64  	%rd7928, %rd7921, %rd7927;
	not.b64 	%rd7929, %rd7923;
	and.b64  	%rd7930, %rd7924, %rd7929;
	xor.b64  	%rd7931, %rd7922, %rd7930;
	not.b64 	%rd7932, %rd7924;
	and.b64  	%rd7933, %rd7925, %rd7932;
	xor.b64  	%rd7934, %rd7923, %rd7933;
	not.b64 	%rd7935, %rd7925;
	and.b64  	%rd7936, %rd7921, %rd7935;
	xor.b64  	%rd7937, %rd7924, %rd7936;
	not.b64 	%rd7938, %rd7921;
	and.b64  	%rd7939, %rd7922, %rd7938;
	xor.b64  	%rd7940, %rd7925, %rd7939;
	xor.b64  	%rd7941, %rd7848, %rd1997;
	xor.b64  	%rd7942, %rd7941, %rd7842;
	xor.b64  	%rd7943, %rd7868, %rd7888;
	xor.b64  	%rd7944, %rd7943, %rd7908;
	xor.b64  	%rd7945, %rd7944, %rd7928;
	xor.b64  	%rd7946, %rd7945, %rd7942;
	xor.b64  	%rd7947, %rd7871, %rd7851;
	xor.b64  	%rd7948, %rd7947, %rd7891;
	xor.b64  	%rd7949, %rd7948, %rd7911;
	xor.b64  	%rd7950, %rd7949, %rd7931;
	xor.b64  	%rd7951, %rd7874, %rd7854;
	xor.b64  	%rd7952, %rd7951, %rd7894;
	xor.b64  	%rd7953, %rd7952, %rd7914;
	xor.b64  	%rd7954, %rd7953, %rd7934;
	xor.b64  	%rd7955, %rd7877, %rd7857;
	xor.b64  	%rd7956, %rd7955, %rd7897;
	xor.b64  	%rd7957, %rd7956, %rd7917;
	xor.b64  	%rd7958, %rd7957, %rd7937;
	xor.b64  	%rd7959, %rd7880, %rd7860;
	xor.b64  	%rd7960, %rd7959, %rd7900;
	xor.b64  	%rd7961, %rd7960, %rd7920;
	xor.b64  	%rd7962, %rd7961, %rd7940;
	mov.b64 	{%r839, %r840}, %rd7950;
	shf.l.wrap.b32 	%r841, %r839, %r840, 1;
	shf.l.wrap.b32 	%r842, %r840, %r839, 1;
	mov.b64 	%rd7963, {%r842, %r841};
	xor.b64  	%rd7964, %rd7963, %rd7962;
	xor.b64  	%rd7965, %rd7964, %rd7942;
	st.local.u64 	[%rd155], %rd7965;
	xor.b64  	%rd7966, %rd7964, %rd7868;
	st.local.u64 	[%rd155+40], %rd7966;
	xor.b64  	%rd7967, %rd7964, %rd7888;
	st.local.u64 	[%rd155+80], %rd7967;
	xor.b64  	%rd7968, %rd7964, %rd7908;
	st.local.u64 	[%rd155+120], %rd7968;
	xor.b64  	%rd7969, %rd7964, %rd7928;
	st.local.u64 	[%rd155+160], %rd7969;
	mov.b64 	{%r843, %r844}, %rd7954;
	shf.l.wrap.b32 	%r845, %r843, %r844, 1;
	shf.l.wrap.b32 	%r846, %r844, %r843, 1;
	mov.b64 	%rd7970, {%r846, %r845};
	xor.b64  	%rd7971, %rd7970, %rd7946;
	xor.b64  	%rd7972, %rd7971, %rd7851;
	st.local.u64 	[%rd155+8], %rd7972;
	xor.b64  	%rd7973, %rd7971, %rd7871;
	st.local.u64 	[%rd155+48], %rd7973;
	xor.b64  	%rd7974, %rd7971, %rd7891;
	st.local.u64 	[%rd155+88], %rd7974;
	xor.b64  	%rd7975, %rd7971, %rd7911;
	st.local.u64 	[%rd155+128], %rd7975;
	xor.b64  	%rd7976, %rd7971, %rd7931;
	st.local.u64 	[%rd155+168], %rd7976;
	mov.b64 	{%r847, %r848}, %rd7958;
	shf.l.wrap.b32 	%r849, %r847, %r848, 1;
	shf.l.wrap.b32 	%r850, %r848, %r847, 1;
	mov.b64 	%rd7977, {%r850, %r849};
	xor.b64  	%rd7978, %rd7977, %rd7950;
	xor.b64  	%rd7979, %rd7978, %rd7854;
	st.local.u64 	[%rd155+16], %rd7979;
	xor.b64  	%rd7980, %rd7978, %rd7874;
	st.local.u64 	[%rd155+56], %rd7980;
	xor.b64  	%rd7981, %rd7978, %rd7894;
	st.local.u64 	[%rd155+96], %rd7981;
	xor.b64  	%rd7982, %rd7978, %rd7914;
	st.local.u64 	[%rd155+136], %rd7982;
	xor.b64  	%rd7983, %rd7978, %rd7934;
	st.local.u64 	[%rd155+176], %rd7983;
	mov.b64 	{%r851, %r852}, %rd7962;
	shf.l.wrap.b32 	%r853, %r851, %r852, 1;
	shf.l.wrap.b32 	%r854, %r852, %r851, 1;
	mov.b64 	%rd7984, {%r854, %r853};
	xor.b64  	%rd7985, %rd7984, %rd7954;
	xor.b64  	%rd7986, %rd7985, %rd7857;
	st.local.u64 	[%rd155+24], %rd7986;
	xor.b64  	%rd7987, %rd7985, %rd7877;
	st.local.u64 	[%rd155+64], %rd7987;
	xor.b64  	%rd7988, %rd7985, %rd7897;
	st.local.u64 	[%rd155+104], %rd7988;
	xor.b64  	%rd7989, %rd7985, %rd7917;
	st.local.u64 	[%rd155+144], %rd7989;
	xor.b64  	%rd7990, %rd7985, %rd7937;
	st.local.u64 	[%rd155+184], %rd7990;
	mov.b64 	{%r855, %r856}, %rd7946;
	shf.l.wrap.b32 	%r857, %r855, %r856, 1;
	shf.l.wrap.b32 	%r858, %r856, %r855, 1;
	mov.b64 	%rd7991, {%r858, %r857};
	xor.b64  	%rd7992, %rd7991, %rd7958;
	xor.b64  	%rd7993, %rd7992, %rd7860;
	st.local.u64 	[%rd155+32], %rd7993;
	xor.b64  	%rd7994, %rd7992, %rd7880;
	st.local.u64 	[%rd155+72], %rd7994;
	xor.b64  	%rd7995, %rd7992, %rd7900;
	st.local.u64 	[%rd155+112], %rd7995;
	xor.b64  	%rd7996, %rd7992, %rd7920;
	st.local.u64 	[%rd155+152], %rd7996;
	xor.b64  	%rd7997, %rd7992, %rd7940;
	st.local.u64 	[%rd155+192], %rd7997;
	ld.local.u64 	%rd7998, [%rd6217];
	shr.u64 	%rd7999, %rd7972, %r126;
	shl.b64 	%rd8000, %rd7972, %r127;
	or.b64  	%rd8001, %rd8000, %rd7999;
	st.local.u64 	[%rd6217], %rd8001;
	ld.local.u64 	%rd8002, [%rd6222];
	shr.u64 	%rd8003, %rd7998, %r131;
	shl.b64 	%rd8004, %rd7998, %r132;
	or.b64  	%rd8005, %rd8004, %rd8003;
	st.local.u64 	[%rd6222], %rd8005;
	ld.local.u64 	%rd8006, [%rd6227];
	shr.u64 	%rd8007, %rd8002, %r136;
	shl.b64 	%rd8008, %rd8002, %r137;
	or.b64  	%rd8009, %rd8008, %rd8007;
	st.local.u64 	[%rd6227], %rd8009;
	ld.local.u64 	%rd8010, [%rd6232];
	shr.u64 	%rd8011, %rd8006, %r141;
	shl.b64 	%rd8012, %rd8006, %r142;
	or.b64  	%rd8013, %rd8012, %rd8011;
	st.local.u64 	[%rd6232], %rd8013;
	ld.local.u64 	%rd8014, [%rd6237];
	shr.u64 	%rd8015, %rd8010, %r146;
	shl.b64 	%rd8016, %rd8010, %r147;
	or.b64  	%rd8017, %rd8016, %rd8015;
	st.local.u64 	[%rd6237], %rd8017;
	ld.local.u64 	%rd8018, [%rd6242];
	shr.u64 	%rd8019, %rd8014, %r151;
	shl.b64 	%rd8020, %rd8014, %r152;
	or.b64  	%rd8021, %rd8020, %rd8019;
	st.local.u64 	[%rd6242], %rd8021;
	ld.local.u64 	%rd8022, [%rd6247];
	shr.u64 	%rd8023, %rd8018, %r156;
	shl.b64 	%rd8024, %rd8018, %r157;
	or.b64  	%rd8025, %rd8024, %rd8023;
	st.local.u64 	[%rd6247], %rd8025;
	ld.local.u64 	%rd8026, [%rd6252];
	shr.u64 	%rd8027, %rd8022, %r161;
	shl.b64 	%rd8028, %rd8022, %r162;
	or.b64  	%rd8029, %rd8028, %rd8027;
	st.local.u64 	[%rd6252], %rd8029;
	ld.local.u64 	%rd8030, [%rd6257];
	shr.u64 	%rd8031, %rd8026, %r166;
	shl.b64 	%rd8032, %rd8026, %r167;
	or.b64  	%rd8033, %rd8032, %rd8031;
	st.local.u64 	[%rd6257], %rd8033;
	ld.local.u64 	%rd8034, [%rd6262];
	shr.u64 	%rd8035, %rd8030, %r171;
	shl.b64 	%rd8036, %rd8030, %r172;
	or.b64  	%rd8037, %rd8036, %rd8035;
	st.local.u64 	[%rd6262], %rd8037;
	ld.local.u64 	%rd8038, [%rd6267];
	shr.u64 	%rd8039, %rd8034, %r176;
	shl.b64 	%rd8040, %rd8034, %r177;
	or.b64  	%rd8041, %rd8040, %rd8039;
	st.local.u64 	[%rd6267], %rd8041;
	ld.local.u64 	%rd8042, [%rd6272];
	shr.u64 	%rd8043, %rd8038, %r181;
	shl.b64 	%rd8044, %rd8038, %r182;
	or.b64  	%rd8045, %rd8044, %rd8043;
	st.local.u64 	[%rd6272], %rd8045;
	ld.local.u64 	%rd8046, [%rd6277];
	shr.u64 	%rd8047, %rd8042, %r186;
	shl.b64 	%rd8048, %rd8042, %r187;
	or.b64  	%rd8049, %rd8048, %rd8047;
	st.local.u64 	[%rd6277], %rd8049;
	ld.local.u64 	%rd8050, [%rd6282];
	shr.u64 	%rd8051, %rd8046, %r191;
	shl.b64 	%rd8052, %rd8046, %r192;
	or.b64  	%rd8053, %rd8052, %rd8051;
	st.local.u64 	[%rd6282], %rd8053;
	ld.local.u64 	%rd8054, [%rd6287];
	shr.u64 	%rd8055, %rd8050, %r196;
	shl.b64 	%rd8056, %rd8050, %r197;
	or.b64  	%rd8057, %rd8056, %rd8055;
	st.local.u64 	[%rd6287], %rd8057;
	ld.local.u64 	%rd8058, [%rd6292];
	shr.u64 	%rd8059, %rd8054, %r201;
	shl.b64 	%rd8060, %rd8054, %r202;
	or.b64  	%rd8061, %rd8060, %rd8059;
	st.local.u64 	[%rd6292], %rd8061;
	ld.local.u64 	%rd8062, [%rd6297];
	shr.u64 	%rd8063, %rd8058, %r206;
	shl.b64 	%rd8064, %rd8058, %r207;
	or.b64  	%rd8065, %rd8064, %rd8063;
	st.local.u64 	[%rd6297], %rd8065;
	ld.local.u64 	%rd8066, [%rd6302];
	shr.u64 	%rd8067, %rd8062, %r211;
	shl.b64 	%rd8068, %rd8062, %r212;
	or.b64  	%rd8069, %rd8068, %rd8067;
	st.local.u64 	[%rd6302], %rd8069;
	ld.local.u64 	%rd8070, [%rd6307];
	shr.u64 	%rd8071, %rd8066, %r216;
	shl.b64 	%rd8072, %rd8066, %r217;
	or.b64  	%rd8073, %rd8072, %rd8071;
	st.local.u64 	[%rd6307], %rd8073;
	ld.local.u64 	%rd8074, [%rd6312];
	shr.u64 	%rd8075, %rd8070, %r221;
	shl.b64 	%rd8076, %rd8070, %r222;
	or.b64  	%rd8077, %rd8076, %rd8075;
	st.local.u64 	[%rd6312], %rd8077;
	ld.local.u64 	%rd8078, [%rd6317];
	shr.u64 	%rd8079, %rd8074, %r226;
	shl.b64 	%rd8080, %rd8074, %r227;
	or.b64  	%rd8081, %rd8080, %rd8079;
	st.local.u64 	[%rd6317], %rd8081;
	ld.local.u64 	%rd8082, [%rd6322];
	shr.u64 	%rd8083, %rd8078, %r231;
	shl.b64 	%rd8084, %rd8078, %r232;
	or.b64  	%rd8085, %rd8084, %rd8083;
	st.local.u64 	[%rd6322], %rd8085;
	ld.local.u64 	%rd8086, [%rd6327];
	shr.u64 	%rd8087, %rd8082, %r236;
	shl.b64 	%rd8088, %rd8082, %r237;
	or.b64  	%rd8089, %rd8088, %rd8087;
	st.local.u64 	[%rd6327], %rd8089;
	shr.u64 	%rd8090, %rd8086, %r241;
	shl.b64 	%rd8091, %rd8086, %r242;
	or.b64  	%rd8092, %rd8091, %rd8090;
	st.local.u64 	[%rd6332], %rd8092;
	ld.local.u64 	%rd8093, [%rd155];
	ld.local.u64 	%rd8094, [%rd155+8];
	ld.local.u64 	%rd8095, [%rd155+16];
	ld.local.u64 	%rd8096, [%rd155+24];
	ld.local.u64 	%rd8097, [%rd155+32];
	not.b64 	%rd8098, %rd8094;
	and.b64  	%rd8099, %rd8095, %rd8098;
	not.b64 	%rd8100, %rd8095;
	and.b64  	%rd8101, %rd8096, %rd8100;
	xor.b64  	%rd8102, %rd8094, %rd8101;
	not.b64 	%rd8103, %rd8096;
	and.b64  	%rd8104, %rd8097, %rd8103;
	xor.b64  	%rd8105, %rd8095, %rd8104;
	not.b64 	%rd8106, %rd8097;
	and.b64  	%rd8107, %rd8093, %rd8106;
	xor.b64  	%rd8108, %rd8096, %rd8107;
	not.b64 	%rd8109, %rd8093;
	and.b64  	%rd8110, %rd8094, %rd8109;
	xor.b64  	%rd8111, %rd8097, %rd8110;
	ld.local.u64 	%rd8112, [%rd155+40];
	ld.local.u64 	%rd8113, [%rd155+48];
	ld.local.u64 	%rd8114, [%rd155+56];
	ld.local.u64 	%rd8115, [%rd155+64];
	ld.local.u64 	%rd8116, [%rd155+72];
	not.b64 	%rd8117, %rd8113;
	and.b64  	%rd8118, %rd8114, %rd8117;
	xor.b64  	%rd8119, %rd8112, %rd8118;
	not.b64 	%rd8120, %rd8114;
	and.b64  	%rd8121, %rd8115, %rd8120;
	xor.b64  	%rd8122, %rd8113, %rd8121;
	not.b64 	%rd8123, %rd8115;
	and.b64  	%rd8124, %rd8116, %rd8123;
	xor.b64  	%rd8125, %rd8114, %rd8124;
	not.b64 	%rd8126, %rd8116;
	and.b64  	%rd8127, %rd8112, %rd8126;
	xor.b64  	%rd8128, %rd8115, %rd8127;
	not.b64 	%rd8129, %rd8112;
	and.b64  	%rd8130, %rd8113, %rd8129;
	xor.b64  	%rd8131, %rd8116, %rd8130;
	ld.local.u64 	%rd8132, [%rd155+80];
	ld.local.u64 	%rd8133, [%rd155+88];
	ld.local.u64 	%rd8134, [%rd155+96];
	ld.local.u64 	%rd8135, [%rd155+104];
	ld.local.u64 	%rd8136, [%rd155+112];
	not.b64 	%rd8137, %rd8133;
	and.b64  	%rd8138, %rd8134, %rd8137;
	xor.b64  	%rd8139, %rd8132, %rd8138;
	not.b64 	%rd8140, %rd8134;
	and.b64  	%rd8141, %rd8135, %rd8140;
	xor.b64  	%rd8142, %rd8133, %rd8141;
	not.b64 	%rd8143, %rd8135;
	and.b64  	%rd8144, %rd8136, %rd8143;
	xor.b64  	%rd8145, %rd8134, %rd8144;
	not.b64 	%rd8146, %rd8136;
	and.b64  	%rd8147, %rd8132, %rd8146;
	xor.b64  	%rd8148, %rd8135, %rd8147;
	not.b64 	%rd8149, %rd8132;
	and.b64  	%rd8150, %rd8133, %rd8149;
	xor.b64  	%rd8151, %rd8136, %rd8150;
	ld.local.u64 	%rd8152, [%rd155+120];
	ld.local.u64 	%rd8153, [%rd155+128];
	ld.local.u64 	%rd8154, [%rd155+136];
	ld.local.u64 	%rd8155, [%rd155+144];
	ld.local.u64 	%rd8156, [%rd155+152];
	not.b64 	%rd8157, %rd8153;
	and.b64  	%rd8158, %rd8154, %rd8157;
	xor.b64  	%rd8159, %rd8152, %rd8158;
	not.b64 	%rd8160, %rd8154;
	and.b64  	%rd8161, %rd8155, %rd8160;
	xor.b64  	%rd8162, %rd8153, %rd8161;
	not.b64 	%rd8163, %rd8155;
	and.b64  	%rd8164, %rd8156, %rd8163;
	xor.b64  	%rd8165, %rd8154, %rd8164;
	not.b64 	%rd8166, %rd8156;
	and.b64  	%rd8167, %rd8152, %rd8166;
	xor.b64  	%rd8168, %rd8155, %rd8167;
	not.b64 	%rd8169, %rd8152;
	and.b64  	%rd8170, %rd8153, %rd8169;
	xor.b64  	%rd8171, %rd8156, %rd8170;
	ld.local.u64 	%rd8172, [%rd155+160];
	ld.local.u64 	%rd8173, [%rd155+168];
	ld.local.u64 	%rd8174, [%rd155+176];
	ld.local.u64 	%rd8175, [%rd155+184];
	ld.local.u64 	%rd8176, [%rd155+192];
	not.b64 	%rd8177, %rd8173;
	and.b64  	%rd8178, %rd8174, %rd8177;
	xor.b64  	%rd8179, %rd8172, %rd8178;
	not.b64 	%rd8180, %rd8174;
	and.b64  	%rd8181, %rd8175, %rd8180;
	xor.b64  	%rd8182, %rd8173, %rd8181;
	not.b64 	%rd8183, %rd8175;
	and.b64  	%rd8184, %rd8176, %rd8183;
	xor.b64  	%rd8185, %rd8174, %rd8184;
	not.b64 	%rd8186, %rd8176;
	and.b64  	%rd8187, %rd8172, %rd8186;
	xor.b64  	%rd8188, %rd8175, %rd8187;
	not.b64 	%rd8189, %rd8172;
	and.b64  	%rd8190, %rd8173, %rd8189;
	xor.b64  	%rd8191, %rd8176, %rd8190;
	xor.b64  	%rd8192, %rd8099, %rd2249;
	xor.b64  	%rd8193, %rd8192, %rd8093;
	xor.b64  	%rd8194, %rd8119, %rd8139;
	xor.b64  	%rd8195, %rd8194, %rd8159;
	xor.b64  	%rd8196, %rd8195, %rd8179;
	xor.b64  	%rd8197, %rd8196, %rd8193;
	xor.b64  	%rd8198, %rd8122, %rd8102;
	xor.b64  	%rd8199, %rd8198, %rd8142;
	xor.b64  	%rd8200, %rd8199, %rd8162;
	xor.b64  	%rd8201, %rd8200, %rd8182;
	xor.b64  	%rd8202, %rd8125, %rd8105;
	xor.b64  	%rd8203, %rd8202, %rd8145;
	xor.b64  	%rd8204, %rd8203, %rd8165;
	xor.b64  	%rd8205, %rd8204, %rd8185;
	xor.b64  	%rd8206, %rd8128, %rd8108;
	xor.b64  	%rd8207, %rd8206, %rd8148;
	xor.b64  	%rd8208, %rd8207, %rd8168;
	xor.b64  	%rd8209, %rd8208, %rd8188;
	xor.b64  	%rd8210, %rd8131, %rd8111;
	xor.b64  	%rd8211, %rd8210, %rd8151;
	xor.b64  	%rd8212, %rd8211, %rd8171;
	xor.b64  	%rd8213, %rd8212, %rd8191;
	mov.b64 	{%r859, %r860}, %rd8201;
	shf.l.wrap.b32 	%r861, %r859, %r860, 1;
	shf.l.wrap.b32 	%r862, %r860, %r859, 1;
	mov.b64 	%rd8214, {%r862, %r861};
	xor.b64  	%rd8215, %rd8214, %rd8213;
	xor.b64  	%rd8216, %rd8215, %rd8193;
	st.local.u64 	[%rd155], %rd8216;
	xor.b64  	%rd8217, %rd8215, %rd8119;
	st.local.u64 	[%rd155+40], %rd8217;
	xor.b64  	%rd8218, %rd8215, %rd8139;
	st.local.u64 	[%rd155+80], %rd8218;
	xor.b64  	%rd8219, %rd8215, %rd8159;
	st.local.u64 	[%rd155+120], %rd8219;
	xor.b64  	%rd8220, %rd8215, %rd8179;
	st.local.u64 	[%rd155+160], %rd8220;
	mov.b64 	{%r863, %r864}, %rd8205;
	shf.l.wrap.b32 	%r865, %r863, %r864, 1;
	shf.l.wrap.b32 	%r866, %r864, %r863, 1;
	mov.b64 	%rd8221, {%r866, %r865};
	xor.b64  	%rd8222, %rd8221, %rd8197;
	xor.b64  	%rd8223, %rd8222, %rd8102;
	st.local.u64 	[%rd155+8], %rd8223;
	xor.b64  	%rd8224, %rd8222, %rd8122;
	st.local.u64 	[%rd155+48], %rd8224;
	xor.b64  	%rd8225, %rd8222, %rd8142;
	st.local.u64 	[%rd155+88], %rd8225;
	xor.b64  	%rd8226, %rd8222, %rd8162;
	st.local.u64 	[%rd155+128], %rd8226;
	xor.b64  	%rd8227, %rd8222, %rd8182;
	st.local.u64 	[%rd155+168], %rd8227;
	mov.b64 	{%r867, %r868}, %rd8209;
	shf.l.wrap.b32 	%r869, %r867, %r868, 1;
	shf.l.wrap.b32 	%r870, %r868, %r867, 1;
	mov.b64 	%rd8228, {%r870, %r869};
	xor.b64  	%rd8229, %rd8228, %rd8201;
	xor.b64  	%rd8230, %rd8229, %rd8105;
	st.local.u64 	[%rd155+16], %rd8230;
	xor.b64  	%rd8231, %rd8229, %rd8125;
	st.local.u64 	[%rd155+56], %rd8231;
	xor.b64  	%rd8232, %rd8229, %rd8145;
	st.local.u64 	[%rd155+96], %rd8232;
	xor.b64  	%rd8233, %rd8229, %rd8165;
	st.local.u64 	[%rd155+136], %rd8233;
	xor.b64  	%rd8234, %rd8229, %rd8185;
	st.local.u64 	[%rd155+176], %rd8234;
	mov.b64 	{%r871, %r872}, %rd8213;
	shf.l.wrap.b32 	%r873, %r871, %r872, 1;
	shf.l.wrap.b32 	%r874, %r872, %r871, 1;
	mov.b64 	%rd8235, {%r874, %r873};
	xor.b64  	%rd8236, %rd8235, %rd8205;
	xor.b64  	%rd8237, %rd8236, %rd8108;
	st.local.u64 	[%rd155+24], %rd8237;
	xor.b64  	%rd8238, %rd8236, %rd8128;
	st.local.u64 	[%rd155+64], %rd8238;
	xor.b64  	%rd8239, %rd8236, %rd8148;
	st.local.u64 	[%rd155+104], %rd8239;
	xor.b64  	%rd8240, %rd8236, %rd8168;
	st.local.u64 	[%rd155+144], %rd8240;
	xor.b64  	%rd8241, %rd8236, %rd8188;
	st.local.u64 	[%rd155+184], %rd8241;
	mov.b64 	{%r875, %r876}, %rd8197;
	shf.l.wrap.b32 	%r877, %r875, %r876, 1;
	shf.l.wrap.b32 	%r878, %r876, %r875, 1;
	mov.b64 	%rd8242, {%r878, %r877};
	xor.b64  	%rd8243, %rd8242, %rd8209;
	xor.b64  	%rd8244, %rd8243, %rd8111;
	st.local.u64 	[%rd155+32], %rd8244;
	xor.b64  	%rd8245, %rd8243, %rd8131;
	st.local.u64 	[%rd155+72], %rd8245;
	xor.b64  	%rd8246, %rd8243, %rd8151;
	st.local.u64 	[%rd155+112], %rd8246;
	xor.b64  	%rd8247, %rd8243, %rd8171;
	st.local.u64 	[%rd155+152], %rd8247;
	xor.b64  	%rd8248, %rd8243, %rd8191;
	st.local.u64 	[%rd155+192], %rd8248;
	ld.local.u64 	%rd8249, [%rd6217];
	shr.u64 	%rd8250, %rd8223, %r126;
	shl.b64 	%rd8251, %rd8223, %r127;
	or.b64  	%rd8252, %rd8251, %rd8250;
	st.local.u64 	[%rd6217], %rd8252;
	ld.local.u64 	%rd8253, [%rd6222];
	shr.u64 	%rd8254, %rd8249, %r131;
	shl.b64 	%rd8255, %rd8249, %r132;
	or.b64  	%rd8256, %rd8255, %rd8254;
	st.local.u64 	[%rd6222], %rd8256;
	ld.local.u64 	%rd8257, [%rd6227];
	shr.u64 	%rd8258, %rd8253, %r136;
	shl.b64 	%rd8259, %rd8253, %r137;
	or.b64  	%rd8260, %rd8259, %rd8258;
	st.local.u64 	[%rd6227], %rd8260;
	ld.local.u64 	%rd8261, [%rd6232];
	shr.u64 	%rd8262, %rd8257, %r141;
	shl.b64 	%rd8263, %rd8257, %r142;
	or.b64  	%rd8264, %rd8263, %rd8262;
	st.local.u64 	[%rd6232], %rd8264;
	ld.local.u64 	%rd8265, [%rd6237];
	shr.u64 	%rd8266, %rd8261, %r146;
	shl.b64 	%rd8267, %rd8261, %r147;
	or.b64  	%rd8268, %rd8267, %rd8266;
	st.local.u64 	[%rd6237], %rd8268;
	ld.local.u64 	%rd8269, [%rd6242];
	shr.u64 	%rd8270, %rd8265, %r151;
	shl.b64 	%rd8271, %rd8265, %r152;
	or.b64  	%rd8272, %rd8271, %rd8270;
	st.local.u64 	[%rd6242], %rd8272;
	ld.local.u64 	%rd8273, [%rd6247];
	shr.u64 	%rd8274, %rd8269, %r156;
	shl.b64 	%rd8275, %rd8269, %r157;
	or.b64  	%rd8276, %rd8275, %rd8274;
	st.local.u64 	[%rd6247], %rd8276;
	ld.local.u64 	%rd8277, [%rd6252];
	shr.u64 	%rd8278, %rd8273, %r161;
	shl.b64 	%rd8279, %rd8273, %r162;
	or.b64  	%rd8280, %rd8279, %rd8278;
	st.local.u64 	[%rd6252], %rd8280;
	ld.local.u64 	%rd8281, [%rd6257];
	shr.u64 	%rd8282, %rd8277, %r166;
	shl.b64 	%rd8283, %rd8277, %r167;
	or.b64  	%rd8284, %rd8283, %rd8282;
	st.local.u64 	[%rd6257], %rd8284;
	ld.local.u64 	%rd8285, [%rd6262];
	shr.u64 	%rd8286, %rd8281, %r171;
	shl.b64 	%rd8287, %rd8281, %r172;
	or.b64  	%rd8288, %rd8287, %rd8286;
	st.local.u64 	[%rd6262], %rd8288;
	ld.local.u64 	%rd8289, [%rd6267];
	shr.u64 	%rd8290, %rd8285, %r176;
	shl.b64 	%rd8291, %rd8285, %r177;
	or.b64  	%rd8292, %rd8291, %rd8290;
	st.local.u64 	[%rd6267], %rd8292;
	ld.local.u64 	%rd8293, [%rd6272];
	shr.u64 	%rd8294, %rd8289, %r181;
	shl.b64 	%rd8295, %rd8289, %r182;
	or.b64  	%rd8296, %rd8295, %rd8294;
	st.local.u64 	[%rd6272], %rd8296;
	ld.local.u64 	%rd8297, [%rd6277];
	shr.u64 	%rd8298, %rd8293, %r186;
	shl.b64 	%rd8299, %rd8293, %r187;
	or.b64  	%rd8300, %rd8299, %rd8298;
	st.local.u64 	[%rd6277], %rd8300;
	ld.local.u64 	%rd8301, [%rd6282];
	shr.u64 	%rd8302, %rd8297, %r191;
	shl.b64 	%rd8303, %rd8297, %r192;
	or.b64  	%rd8304, %rd8303, %rd8302;
	st.local.u64 	[%rd6282], %rd8304;
	ld.local.u64 	%rd8305, [%rd6287];
	shr.u64 	%rd8306, %rd8301, %r196;
	shl.b64 	%rd8307, %rd8301, %r197;
	or.b64  	%rd8308, %rd8307, %rd8306;
	st.local.u64 	[%rd6287], %rd8308;
	ld.local.u64 	%rd8309, [%rd6292];
	shr.u64 	%rd8310, %rd8305, %r201;
	shl.b64 	%rd8311, %rd8305, %r202;
	or.b64  	%rd8312, %rd8311, %rd8310;
	st.local.u64 	[%rd6292], %rd8312;
	ld.local.u64 	%rd8313, [%rd6297];
	shr.u64 	%rd8314, %rd8309, %r206;
	shl.b64 	%rd8315, %rd8309, %r207;
	or.b64  	%rd8316, %rd8315, %rd8314;
	st.local.u64 	[%rd6297], %rd8316;
	ld.local.u64 	%rd8317, [%rd6302];
	shr.u64 	%rd8318, %rd8313, %r211;
	shl.b64 	%rd8319, %rd8313, %r212;
	or.b64  	%rd8320, %rd8319, %rd8318;
	st.local.u64 	[%rd6302], %rd8320;
	ld.local.u64 	%rd8321, [%rd6307];
	shr.u64 	%rd8322, %rd8317, %r216;
	shl.b64 	%rd8323, %rd8317, %r217;
	or.b64  	%rd8324, %rd8323, %rd8322;
	st.local.u64 	[%rd6307], %rd8324;
	ld.local.u64 	%rd8325, [%rd6312];
	shr.u64 	%rd8326, %rd8321, %r221;
	shl.b64 	%rd8327, %rd8321, %r222;
	or.b64  	%rd8328, %rd8327, %rd8326;
	st.local.u64 	[%rd6312], %rd8328;
	ld.local.u64 	%rd8329, [%rd6317];
	shr.u64 	%rd8330, %rd8325, %r226;
	shl.b64 	%rd8331, %rd8325, %r227;
	or.b64  	%rd8332, %rd8331, %rd8330;
	st.local.u64 	[%rd6317], %rd8332;
	ld.local.u64 	%rd8333, [%rd6322];
	shr.u64 	%rd8334, %rd8329, %r231;
	shl.b64 	%rd8335, %rd8329, %r232;
	or.b64  	%rd8336, %rd8335, %rd8334;
	st.local.u64 	[%rd6322], %rd8336;
	ld.local.u64 	%rd8337, [%rd6327];
	shr.u64 	%rd8338, %rd8333, %r236;
	shl.b64 	%rd8339, %rd8333, %r237;
	or.b64  	%rd8340, %rd8339, %rd8338;
	st.local.u64 	[%rd6327], %rd8340;
	shr.u64 	%rd8341, %rd8337, %r241;
	shl.b64 	%rd8342, %rd8337, %r242;
	or.b64  	%rd8343, %rd8342, %rd8341;
	st.local.u64 	[%rd6332], %rd8343;
	ld.local.u64 	%rd8344, [%rd155];
	ld.local.u64 	%rd8345, [%rd155+8];
	ld.local.u64 	%rd8346, [%rd155+16];
	ld.local.u64 	%rd8347, [%rd155+24];
	ld.local.u64 	%rd8348, [%rd155+32];
	not.b64 	%rd8349, %rd8345;
	and.b64  	%rd8350, %rd8346, %rd8349;
	not.b64 	%rd8351, %rd8346;
	and.b64  	%rd8352, %rd8347, %rd8351;
	xor.b64  	%rd8353, %rd8345, %rd8352;
	not.b64 	%rd8354, %rd8347;
	and.b64  	%rd8355, %rd8348, %rd8354;
	xor.b64  	%rd8356, %rd8346, %rd8355;
	not.b64 	%rd8357, %rd8348;
	and.b64  	%rd8358, %rd8344, %rd8357;
	xor.b64  	%rd8359, %rd8347, %rd8358;
	not.b64 	%rd8360, %rd8344;
	and.b64  	%rd8361, %rd8345, %rd8360;
	xor.b64  	%rd8362, %rd8348, %rd8361;
	ld.local.u64 	%rd8363, [%rd155+40];
	ld.local.u64 	%rd8364, [%rd155+48];
	ld.local.u64 	%rd8365, [%rd155+56];
	ld.local.u64 	%rd8366, [%rd155+64];
	ld.local.u64 	%rd8367, [%rd155+72];
	not.b64 	%rd8368, %rd8364;
	and.b64  	%rd8369, %rd8365, %rd8368;
	xor.b64  	%rd8370, %rd8363, %rd8369;
	not.b64 	%rd8371, %rd8365;
	and.b64  	%rd8372, %rd8366, %rd8371;
	xor.b64  	%rd8373, %rd8364, %rd8372;
	not.b64 	%rd8374, %rd8366;
	and.b64  	%rd8375, %rd8367, %rd8374;
	xor.b64  	%rd8376, %rd8365, %rd8375;
	not.b64 	%rd8377, %rd8367;
	and.b64  	%rd8378, %rd8363, %rd8377;
	xor.b64  	%rd8379, %rd8366, %rd8378;
	not.b64 	%rd8380, %rd8363;
	and.b64  	%rd8381, %rd8364, %rd8380;
	xor.b64  	%rd8382, %rd8367, %rd8381;
	ld.local.u64 	%rd8383, [%rd155+80];
	ld.local.u64 	%rd8384, [%rd155+88];
	ld.local.u64 	%rd8385, [%rd155+96];
	ld.local.u64 	%rd8386, [%rd155+104];
	ld.local.u64 	%rd8387, [%rd155+112];
	not.b64 	%rd8388, %rd8384;
	and.b64  	%rd8389, %rd8385, %rd8388;
	xor.b64  	%rd8390, %rd8383, %rd8389;
	not.b64 	%rd8391, %rd8385;
	and.b64  	%rd8392, %rd8386, %rd8391;
	xor.b64  	%rd8393, %rd8384, %rd8392;
	not.b64 	%rd8394, %rd8386;
	and.b64  	%rd8395, %rd8387, %rd8394;
	xor.b64  	%rd8396, %rd8385, %rd8395;
	not.b64 	%rd8397, %rd8387;
	and.b64  	%rd8398, %rd8383, %rd8397;
	xor.b64  	%rd8399, %rd8386, %rd8398;
	not.b64 	%rd8400, %rd8383;
	and.b64  	%rd8401, %rd8384, %rd8400;
	xor.b64  	%rd8402, %rd8387, %rd8401;
	ld.local.u64 	%rd8403, [%rd155+120];
	ld.local.u64 	%rd8404, [%rd155+128];
	ld.local.u64 	%rd8405, [%rd155+136];
	ld.local.u64 	%rd8406, [%rd155+144];
	ld.local.u64 	%rd8407, [%rd155+152];
	not.b64 	%rd8408, %rd8404;
	and.b64  	%rd8409, %rd8405, %rd8408;
	xor.b64  	%rd8410, %rd8403, %rd8409;
	not.b64 	%rd8411, %rd8405;
	and.b64  	%rd8412, %rd8406, %rd8411;
	xor.b64  	%rd8413, %rd8404, %rd8412;
	not.b64 	%rd8414, %rd8406;
	and.b64  	%rd8415, %rd8407, %rd8414;
	xor.b64  	%rd8416, %rd8405, %rd8415;
	not.b64 	%rd8417, %rd8407;
	and.b64  	%rd8418, %rd8403, %rd8417;
	xor.b64  	%rd8419, %rd8406, %rd8418;
	not.b64 	%rd8420, %rd8403;
	and.b64  	%rd8421, %rd8404, %rd8420;
	xor.b64  	%rd8422, %rd8407, %rd8421;
	ld.local.u64 	%rd8423, [%rd155+160];
	ld.local.u64 	%rd8424, [%rd155+168];
	ld.local.u64 	%rd8425, [%rd155+176];
	ld.local.u64 	%rd8426, [%rd155+184];
	ld.local.u64 	%rd8427, [%rd155+192];
	not.b64 	%rd8428, %rd8424;
	and.b64  	%rd8429, %rd8425, %rd8428;
	xor.b64  	%rd8430, %rd8423, %rd8429;
	not.b64 	%rd8431, %rd8425;
	and.b64  	%rd8432, %rd8426, %rd8431;
	xor.b64  	%rd8433, %rd8424, %rd8432;
	not.b64 	%rd8434, %rd8426;
	and.b64  	%rd8435, %rd8427, %rd8434;
	xor.b64  	%rd8436, %rd8425, %rd8435;
	not.b64 	%rd8437, %rd8427;
	and.b64  	%rd8438, %rd8423, %rd8437;
	xor.b64  	%rd8439, %rd8426, %rd8438;
	not.b64 	%rd8440, %rd8423;
	and.b64  	%rd8441, %rd8424, %rd8440;
	xor.b64  	%rd8442, %rd8427, %rd8441;
	xor.b64  	%rd8443, %rd8350, %rd2501;
	xor.b64  	%rd8444, %rd8443, %rd8344;
	xor.b64  	%rd8445, %rd8370, %rd8390;
	xor.b64  	%rd8446, %rd8445, %rd8410;
	xor.b64  	%rd8447, %rd8446, %rd8430;
	xor.b64  	%rd8448, %rd8447, %rd8444;
	xor.b64  	%rd8449, %rd8373, %rd8353;
	xor.b64  	%rd8450, %rd8449, %rd8393;
	xor.b64  	%rd8451, %rd8450, %rd8413;
	xor.b64  	%rd8452, %rd8451, %rd8433;
	xor.b64  	%rd8453, %rd8376, %rd8356;
	xor.b64  	%rd8454, %rd8453, %rd8396;
	xor.b64  	%rd8455, %rd8454, %rd8416;
	xor.b64  	%rd8456, %rd8455, %rd8436;
	xor.b64  	%rd8457, %rd8379, %rd8359;
	xor.b64  	%rd8458, %rd8457, %rd8399;
	xor.b64  	%rd8459, %rd8458, %rd8419;
	xor.b64  	%rd8460, %rd8459, %rd8439;
	xor.b64  	%rd8461, %rd8382, %rd8362;
	xor.b64  	%rd8462, %rd8461, %rd8402;
	xor.b64  	%rd8463, %rd8462, %rd8422;
	xor.b64  	%rd8464, %rd8463, %rd8442;
	mov.b64 	{%r879, %r880}, %rd8452;
	shf.l.wrap.b32 	%r881, %r879, %r880, 1;
	shf.l.wrap.b32 	%r882, %r880, %r879, 1;
	mov.b64 	%rd8465, {%r882, %r881};
	xor.b64  	%rd8466, %rd8465, %rd8464;
	xor.b64  	%rd8467, %rd8466, %rd8444;
	st.local.u64 	[%rd155], %rd8467;
	xor.b64  	%rd8468, %rd8466, %rd8370;
	st.local.u64 	[%rd155+40], %rd8468;
	xor.b64  	%rd8469, %rd8466, %rd8390;
	st.local.u64 	[%rd155+80], %rd8469;
	xor.b64  	%rd8470, %rd8466, %rd8410;
	st.local.u64 	[%rd155+120], %rd8470;
	xor.b64  	%rd8471, %rd8466, %rd8430;
	st.local.u64 	[%rd155+160], %rd8471;
	mov.b64 	{%r883, %r884}, %rd8456;
	shf.l.wrap.b32 	%r885, %r883, %r884, 1;
	shf.l.wrap.b32 	%r886, %r884, %r883, 1;
	mov.b64 	%rd8472, {%r886, %r885};
	xor.b64  	%rd8473, %rd8472, %rd8448;
	xor.b64  	%rd8474, %rd8473, %rd8353;
	st.local.u64 	[%rd155+8], %rd8474;
	xor.b64  	%rd8475, %rd8473, %rd8373;
	st.local.u64 	[%rd155+48], %rd8475;
	xor.b64  	%rd8476, %rd8473, %rd8393;
	st.local.u64 	[%rd155+88], %rd8476;
	xor.b64  	%rd8477, %rd8473, %rd8413;
	st.local.u64 	[%rd155+128], %rd8477;
	xor.b64  	%rd8478, %rd8473, %rd8433;
	st.local.u64 	[%rd155+168], %rd8478;
	mov.b64 	{%r887, %r888}, %rd8460;
	shf.l.wrap.b32 	%r889, %r887, %r888, 1;
	shf.l.wrap.b32 	%r890, %r888, %r887, 1;
	mov.b64 	%rd8479, {%r890, %r889};
	xor.b64  	%rd8480, %rd8479, %rd8452;
	xor.b64  	%rd8481, %rd8480, %rd8356;
	st.local.u64 	[%rd155+16], %rd8481;
	xor.b64  	%rd8482, %rd8480, %rd8376;
	st.local.u64 	[%rd155+56], %rd8482;
	xor.b64  	%rd8483, %rd8480, %rd8396;
	st.local.u64 	[%rd155+96], %rd8483;
	xor.b64  	%rd8484, %rd8480, %rd8416;
	st.local.u64 	[%rd155+136], %rd8484;
	xor.b64  	%rd8485, %rd8480, %rd8436;
	st.local.u64 	[%rd155+176], %rd8485;
	mov.b64 	{%r891, %r892}, %rd8464;
	shf.l.wrap.b32 	%r893, %r891, %r892, 1;
	shf.l.wrap.b32 	%r894, %r892, %r891, 1;
	mov.b64 	%rd8486, {%r894, %r893};
	xor.b64  	%rd8487, %rd8486, %rd8456;
	xor.b64  	%rd8488, %rd8487, %rd8359;
	st.local.u64 	[%rd155+24], %rd8488;
	xor.b64  	%rd8489, %rd8487, %rd8379;
	st.local.u64 	[%rd155+64], %rd8489;
	xor.b64  	%rd8490, %rd8487, %rd8399;
	st.local.u64 	[%rd155+104], %rd8490;
	xor.b64  	%rd8491, %rd8487, %rd8419;
	st.local.u64 	[%rd155+144], %rd8491;
	xor.b64  	%rd8492, %rd8487, %rd8439;
	st.local.u64 	[%rd155+184], %rd8492;
	mov.b64 	{%r895, %r896}, %rd8448;
	shf.l.wrap.b32 	%r897, %r895, %r896, 1;
	shf.l.wrap.b32 	%r898, %r896, %r895, 1;
	mov.b64 	%rd8493, {%r898, %r897};
	xor.b64  	%rd8494, %rd8493, %rd8460;
	xor.b64  	%rd8495, %rd8494, %rd8362;
	st.local.u64 	[%rd155+32], %rd8495;
	xor.b64  	%rd8496, %rd8494, %rd8382;
	st.local.u64 	[%rd155+72], %rd8496;
	xor.b64  	%rd8497, %rd8494, %rd8402;
	st.local.u64 	[%rd155+112], %rd8497;
	xor.b64  	%rd8498, %rd8494, %rd8422;
	st.local.u64 	[%rd155+152], %rd8498;
	xor.b64  	%rd8499, %rd8494, %rd8442;
	st.local.u64 	[%rd155+192], %rd8499;
	ld.local.u64 	%rd8500, [%rd6217];
	shr.u64 	%rd8501, %rd8474, %r126;
	shl.b64 	%rd8502, %rd8474, %r127;
	or.b64  	%rd8503, %rd8502, %rd8501;
	st.local.u64 	[%rd6217], %rd8503;
	ld.local.u64 	%rd8504, [%rd6222];
	shr.u64 	%rd8505, %rd8500, %r131;
	shl.b64 	%rd8506, %rd8500, %r132;
	or.b64  	%rd8507, %rd8506, %rd8505;
	st.local.u64 	[%rd6222], %rd8507;
	ld.local.u64 	%rd8508, [%rd6227];
	shr.u64 	%rd8509, %rd8504, %r136;
	shl.b64 	%rd8510, %rd8504, %r137;
	or.b64  	%rd8511, %rd8510, %rd8509;
	st.local.u64 	[%rd6227], %rd8511;
	ld.local.u64 	%rd8512, [%rd6232];
	shr.u64 	%rd8513, %rd8508, %r141;
	shl.b64 	%rd8514, %rd8508, %r142;
	or.b64  	%rd8515, %rd8514, %rd8513;
	st.local.u64 	[%rd6232], %rd8515;
	ld.local.u64 	%rd8516, [%rd6237];
	shr.u64 	%rd8517, %rd8512, %r146;
	shl.b64 	%rd8518, %rd8512, %r147;
	or.b64  	%rd8519, %rd8518, %rd8517;
	st.local.u64 	[%rd6237], %rd8519;
	ld.local.u64 	%rd8520, [%rd6242];
	shr.u64 	%rd8521, %rd8516, %r151;
	shl.b64 	%rd8522, %rd8516, %r152;
	or.b64  	%rd8523, %rd8522, %rd8521;
	st.local.u64 	[%rd6242], %rd8523;
	ld.local.u64 	%rd8524, [%rd6247];
	shr.u64 	%rd8525, %rd8520, %r156;
	shl.b64 	%rd8526, %rd8520, %r157;
	or.b64  	%rd8527, %rd8526, %rd8525;
	st.local.u64 	[%rd6247], %rd8527;
	ld.local.u64 	%rd8528, [%rd6252];
	shr.u64 	%rd8529, %rd8524, %r161;
	shl.b64 	%rd8530, %rd8524, %r162;
	or.b64  	%rd8531, %rd8530, %rd8529;
	st.local.u64 	[%rd6252], %rd8531;
	ld.local.u64 	%rd8532, [%rd6257];
	shr.u64 	%rd8533, %rd8528, %r166;
	shl.b64 	%rd8534, %rd8528, %r167;
	or.b64  	%rd8535, %rd8534, %rd8533;
	st.local.u64 	[%rd6257], %rd8535;
	ld.local.u64 	%rd8536, [%rd6262];
	shr.u64 	%rd8537, %rd8532, %r171;
	shl.b64 	%rd8538, %rd8532, %r172;
	or.b64  	%rd8539, %rd8538, %rd8537;
	st.local.u64 	[%rd6262], %rd8539;
	ld.local.u64 	%rd8540, [%rd6267];
	shr.u64 	%rd8541, %rd8536, %r176;
	shl.b64 	%rd8542, %rd8536, %r177;
	or.b64  	%rd8543, %rd8542, %rd8541;
	st.local.u64 	[%rd6267], %rd8543;
	ld.local.u64 	%rd8544, [%rd6272];
	shr.u64 	%rd8545, %rd8540, %r181;
	shl.b64 	%rd8546, %rd8540, %r182;
	or.b64  	%rd8547, %rd8546, %rd8545;
	st.local.u64 	[%rd6272], %rd8547;
	ld.local.u64 	%rd8548, [%rd6277];
	shr.u64 	%rd8549, %rd8544, %r186;
	shl.b64 	%rd8550, %rd8544, %r187;
	or.b64  	%rd8551, %rd8550, %rd8549;
	st.local.u64 	[%rd6277], %rd8551;
	ld.local.u64 	%rd8552, [%rd6282];
	shr.u64 	%rd8553, %rd8548, %r191;
	shl.b64 	%rd8554, %rd8548, %r192;
	or.b64  	%rd8555, %rd8554, %rd8553;
	st.local.u64 	[%rd6282], %rd8555;
	ld.local.u64 	%rd8556, [%rd6287];
	shr.u64 	%rd8557, %rd8552, %r196;
	shl.b64 	%rd8558, %rd8552, %r197;
	or.b64  	%rd8559, %rd8558, %rd8557;
	st.local.u64 	[%rd6287], %rd8559;
	ld.local.u64 	%rd8560, [%rd6292];
	shr.u64 	%rd8561, %rd8556, %r201;
	shl.b64 	%rd8562, %rd8556, %r202;
	or.b64  	%rd8563, %rd8562, %rd8561;
	st.local.u64 	[%rd6292], %rd8563;
	ld.local.u64 	%rd8564, [%rd6297];
	shr.u64 	%rd8565, %rd8560, %r206;
	shl.b64 	%rd8566, %rd8560, %r207;
	or.b64  	%rd8567, %rd8566, %rd8565;
	st.local.u64 	[%rd6297], %rd8567;
	ld.local.u64 	%rd8568, [%rd6302];
	shr.u64 	%rd8569, %rd8564, %r211;
	shl.b64 	%rd8570, %rd8564, %r212;
	or.b64  	%rd8571, %rd8570, %rd8569;
	st.local.u64 	[%rd6302], %rd8571;
	ld.local.u64 	%rd8572, [%rd6307];
	shr.u64 	%rd8573, %rd8568, %r216;
	shl.b64 	%rd8574, %rd8568, %r217;
	or.b64  	%rd8575, %rd8574, %rd8573;
	st.local.u64 	[%rd6307], %rd8575;
	ld.local.u64 	%rd8576, [%rd6312];
	shr.u64 	%rd8577, %rd8572, %r221;
	shl.b64 	%rd8578, %rd8572, %r222;
	or.b64  	%rd8579, %rd8578, %rd8577;
	st.local.u64 	[%rd6312], %rd8579;
	ld.local.u64 	%rd8580, [%rd6317];
	shr.u64 	%rd8581, %rd8576, %r226;
	shl.b64 	%rd8582, %rd8576, %r227;
	or.b64  	%rd8583, %rd8582, %rd8581;
	st.local.u64 	[%rd6317], %rd8583;
	ld.local.u64 	%rd8584, [%rd6322];
	shr.u64 	%rd8585, %rd8580, %r231;
	shl.b64 	%rd8586, %rd8580, %r232;
	or.b64  	%rd8587, %rd8586, %rd8585;
	st.local.u64 	[%rd6322], %rd8587;
	ld.local.u64 	%rd8588, [%rd6327];
	shr.u64 	%rd8589, %rd8584, %r236;
	shl.b64 	%rd8590, %rd8584, %r237;
	or.b64  	%rd8591, %rd8590, %rd8589;
	st.local.u64 	[%rd6327], %rd8591;
	shr.u64 	%rd8592, %rd8588, %r241;
	shl.b64 	%rd8593, %rd8588, %r242;
	or.b64  	%rd8594, %rd8593, %rd8592;
	st.local.u64 	[%rd6332], %rd8594;
	ld.local.u64 	%rd8595, [%rd155];
	ld.local.u64 	%rd8596, [%rd155+8];
	ld.local.u64 	%rd8597, [%rd155+16];
	ld.local.u64 	%rd8598, [%rd155+24];
	ld.local.u64 	%rd8599, [%rd155+32];
	not.b64 	%rd8600, %rd8596;
	and.b64  	%rd8601, %rd8597, %rd8600;
	not.b64 	%rd8602, %rd8597;
	and.b64  	%rd8603, %rd8598, %rd8602;
	xor.b64  	%rd8604, %rd8596, %rd8603;
	not.b64 	%rd8605, %rd8598;
	and.b64  	%rd8606, %rd8599, %rd8605;
	xor.b64  	%rd8607, %rd8597, %rd8606;
	not.b64 	%rd8608, %rd8599;
	and.b64  	%rd8609, %rd8595, %rd8608;
	xor.b64  	%rd8610, %rd8598, %rd8609;
	not.b64 	%rd8611, %rd8595;
	and.b64  	%rd8612, %rd8596, %rd8611;
	xor.b64  	%rd8613, %rd8599, %rd8612;
	ld.local.u64 	%rd8614, [%rd155+40];
	ld.local.u64 	%rd8615, [%rd155+48];
	ld.local.u64 	%rd8616, [%rd155+56];
	ld.local.u64 	%rd8617, [%rd155+64];
	ld.local.u64 	%rd8618, [%rd155+72];
	not.b64 	%rd8619, %rd8615;
	and.b64  	%rd8620, %rd8616, %rd8619;
	xor.b64  	%rd8621, %rd8614, %rd8620;
	not.b64 	%rd8622, %rd8616;
	and.b64  	%rd8623, %rd8617, %rd8622;
	xor.b64  	%rd8624, %rd8615, %rd8623;
	not.b64 	%rd8625, %rd8617;
	and.b64  	%rd8626, %rd8618, %rd8625;
	xor.b64  	%rd8627, %rd8616, %rd8626;
	not.b64 	%rd8628, %rd8618;
	and.b64  	%rd8629, %rd8614, %rd8628;
	xor.b64  	%rd8630, %rd8617, %rd8629;
	not.b64 	%rd8631, %rd8614;
	and.b64  	%rd8632, %rd8615, %rd8631;
	xor.b64  	%rd8633, %rd8618, %rd8632;
	ld.local.u64 	%rd8634, [%rd155+80];
	ld.local.u64 	%rd8635, [%rd155+88];
	ld.local.u64 	%rd8636, [%rd155+96];
	ld.local.u64 	%rd8637, [%rd155+104];
	ld.local.u64 	%rd8638, [%rd155+112];
	not.b64 	%rd8639, %rd8635;
	and.b64  	%rd8640, %rd8636, %rd8639;
	xor.b64  	%rd8641, %rd8634, %rd8640;
	not.b64 	%rd8642, %rd8636;
	and.b64  	%rd8643, %rd8637, %rd8642;
	xor.b64  	%rd8644, %rd8635, %rd8643;
	not.b64 	%rd8645, %rd8637;
	and.b64  	%rd8646, %rd8638, %rd8645;
	xor.b64  	%rd8647, %rd8636, %rd8646;
	not.b64 	%rd8648, %rd8638;
	and.b64  	%rd8649, %rd8634, %rd8648;
	xor.b64  	%rd8650, %rd8637, %rd8649;
	not.b64 	%rd8651, %rd8634;
	and.b64  	%rd8652, %rd8635, %rd8651;
	xor.b64  	%rd8653, %rd8638, %rd8652;
	ld.local.u64 	%rd8654, [%rd155+120];
	ld.local.u64 	%rd8655, [%rd155+128];
	ld.local.u64 	%rd8656, [%rd155+136];
	ld.local.u64 	%rd8657, [%rd155+144];
	ld.local.u64 	%rd8658, [%rd155+152];
	not.b64 	%rd8659, %rd8655;
	and.b64  	%rd8660, %rd8656, %rd8659;
	xor.b64  	%rd8661, %rd8654, %rd8660;
	not.b64 	%rd8662, %rd8656;
	and.b64  	%rd8663, %rd8657, %rd8662;
	xor.b64  	%rd8664, %rd8655, %rd8663;
	not.b64 	%rd8665, %rd8657;
	and.b64  	%rd8666, %rd8658, %rd8665;
	xor.b64  	%rd8667, %rd8656, %rd8666;
	not.b64 	%rd8668, %rd8658;
	and.b64  	%rd8669, %rd8654, %rd8668;
	xor.b64  	%rd8670, %rd8657, %rd8669;
	not.b64 	%rd8671, %rd8654;
	and.b64  	%rd8672, %rd8655, %rd8671;
	xor.b64  	%rd8673, %rd8658, %rd8672;
	ld.local.u64 	%rd8674, [%rd155+160];
	ld.local.u64 	%rd8675, [%rd155+168];
	ld.local.u64 	%rd8676, [%rd155+176];
	ld.local.u64 	%rd8677, [%rd155+184];
	ld.local.u64 	%rd8678, [%rd155+192];
	not.b64 	%rd8679, %rd8675;
	and.b64  	%rd8680, %rd8676, %rd8679;
	xor.b64  	%rd8681, %rd8674, %rd8680;
	not.b64 	%rd8682, %rd8676;
	and.b64  	%rd8683, %rd8677, %rd8682;
	xor.b64  	%rd8684, %rd8675, %rd8683;
	not.b64 	%rd8685, %rd8677;
	and.b64  	%rd8686, %rd8678, %rd8685;
	xor.b64  	%rd8687, %rd8676, %rd8686;
	not.b64 	%rd8688, %rd8678;
	and.b64  	%rd8689, %rd8674, %rd8688;
	xor.b64  	%rd8690, %rd8677, %rd8689;
	not.b64 	%rd8691, %rd8674;
	and.b64  	%rd8692, %rd8675, %rd8691;
	xor.b64  	%rd8693, %rd8678, %rd8692;
	xor.b64  	%rd8694, %rd8601, %rd2753;
	xor.b64  	%rd8695, %rd8694, %rd8595;
	xor.b64  	%rd8696, %rd8621, %rd8641;
	xor.b64  	%rd8697, %rd8696, %rd8661;
	xor.b64  	%rd8698, %rd8697, %rd8681;
	xor.b64  	%rd8699, %rd8698, %rd8695;
	xor.b64  	%rd8700, %rd8624, %rd8604;
	xor.b64  	%rd8701, %rd8700, %rd8644;
	xor.b64  	%rd8702, %rd8701, %rd8664;
	xor.b64  	%rd8703, %rd8702, %rd8684;
	xor.b64  	%rd8704, %rd8627, %rd8607;
	xor.b64  	%rd8705, %rd8704, %rd8647;
	xor.b64  	%rd8706, %rd8705, %rd8667;
	xor.b64  	%rd8707, %rd8706, %rd8687;
	xor.b64  	%rd8708, %rd8630, %rd8610;
	xor.b64  	%rd8709, %rd8708, %rd8650;
	xor.b64  	%rd8710, %rd8709, %rd8670;
	xor.b64  	%rd8711, %rd8710, %rd8690;
	xor.b64  	%rd8712, %rd8633, %rd8613;
	xor.b64  	%rd8713, %rd8712, %rd8653;
	xor.b64  	%rd8714, %rd8713, %rd8673;
	xor.b64  	%rd8715, %rd8714, %rd8693;
	mov.b64 	{%r899, %r900}, %rd8703;
	shf.l.wrap.b32 	%r901, %r899, %r900, 1;
	shf.l.wrap.b32 	%r902, %r900, %r899, 1;
	mov.b64 	%rd8716, {%r902, %r901};
	xor.b64  	%rd8717, %rd8716, %rd8715;
	xor.b64  	%rd8718, %rd8717, %rd8695;
	st.local.u64 	[%rd155], %rd8718;
	xor.b64  	%rd8719, %rd8717, %rd8621;
	st.local.u64 	[%rd155+40], %rd8719;
	xor.b64  	%rd8720, %rd8717, %rd8641;
	st.local.u64 	[%rd155+80], %rd8720;
	xor.b64  	%rd8721, %rd8717, %rd8661;
	st.local.u64 	[%rd155+120], %rd8721;
	xor.b64  	%rd8722, %rd8717, %rd8681;
	st.local.u64 	[%rd155+160], %rd8722;
	mov.b64 	{%r903, %r904}, %rd8707;
	shf.l.wrap.b32 	%r905, %r903, %r904, 1;
	shf.l.wrap.b32 	%r906, %r904, %r903, 1;
	mov.b64 	%rd8723, {%r906, %r905};
	xor.b64  	%rd8724, %rd8723, %rd8699;
	xor.b64  	%rd8725, %rd8724, %rd8604;
	st.local.u64 	[%rd155+8], %rd8725;
	xor.b64  	%rd8726, %rd8724, %rd8624;
	st.local.u64 	[%rd155+48], %rd8726;
	xor.b64  	%rd8727, %rd8724, %rd8644;
	st.local.u64 	[%rd155+88], %rd8727;
	xor.b64  	%rd8728, %rd8724, %rd8664;
	st.local.u64 	[%rd155+128], %rd8728;
	xor.b64  	%rd8729, %rd8724, %rd8684;
	st.local.u64 	[%rd155+168], %rd8729;
	mov.b64 	{%r907, %r908}, %rd8711;
	shf.l.wrap.b32 	%r909, %r907, %r908, 1;
	shf.l.wrap.b32 	%r910, %r908, %r907, 1;
	mov.b64 	%rd8730, {%r910, %r909};
	xor.b64  	%rd8731, %rd8730, %rd8703;
	xor.b64  	%rd8732, %rd8731, %rd8607;
	st.local.u64 	[%rd155+16], %rd8732;
	xor.b64  	%rd8733, %rd8731, %rd8627;
	st.local.u64 	[%rd155+56], %rd8733;
	xor.b64  	%rd8734, %rd8731, %rd8647;
	st.local.u64 	[%rd155+96], %rd8734;
	xor.b64  	%rd8735, %rd8731, %rd8667;
	st.local.u64 	[%rd155+136], %rd8735;
	xor.b64  	%rd8736, %rd8731, %rd8687;
	st.local.u64 	[%rd155+176], %rd8736;
	mov.b64 	{%r911, %r912}, %rd8715;
	shf.l.wrap.b32 	%r913, %r911, %r912, 1;
	shf.l.wrap.b32 	%r914, %r912, %r911, 1;
	mov.b64 	%rd8737, {%r914, %r913};
	xor.b64  	%rd8738, %rd8737, %rd8707;
	xor.b64  	%rd8739, %rd8738, %rd8610;
	st.local.u64 	[%rd155+24], %rd8739;
	xor.b64  	%rd8740, %rd8738, %rd8630;
	st.local.u64 	[%rd155+64], %rd8740;
	xor.b64  	%rd8741, %rd8738, %rd8650;
	st.local.u64 	[%rd155+104], %rd8741;
	xor.b64  	%rd8742, %rd8738, %rd8670;
	st.local.u64 	[%rd155+144], %rd8742;
	xor.b64  	%rd8743, %rd8738, %rd8690;
	st.local.u64 	[%rd155+184], %rd8743;
	mov.b64 	{%r915, %r916}, %rd8699;
	shf.l.wrap.b32 	%r917, %r915, %r916, 1;
	shf.l.wrap.b32 	%r918, %r916, %r915, 1;
	mov.b64 	%rd8744, {%r918, %r917};
	xor.b64  	%rd8745, %rd8744, %rd8711;
	xor.b64  	%rd8746, %rd8745, %rd8613;
	st.local.u64 	[%rd155+32], %rd8746;
	xor.b64  	%rd8747, %rd8745, %rd8633;
	st.local.u64 	[%rd155+72], %rd8747;
	xor.b64  	%rd8748, %rd8745, %rd8653;
	st.local.u64 	[%rd155+112], %rd8748;
	xor.b64  	%rd8749, %rd8745, %rd8673;
	st.local.u64 	[%rd155+152], %rd8749;
	xor.b64  	%rd8750, %rd8745, %rd8693;
	st.local.u64 	[%rd155+192], %rd8750;
	ld.local.u64 	%rd8751, [%rd6217];
	shr.u64 	%rd8752, %rd8725, %r126;
	shl.b64 	%rd8753, %rd8725, %r127;
	or.b64  	%rd8754, %rd8753, %rd8752;
	st.local.u64 	[%rd6217], %rd8754;
	ld.local.u64 	%rd8755, [%rd6222];
	shr.u64 	%rd8756, %rd8751, %r131;
	shl.b64 	%rd8757, %rd8751, %r132;
	or.b64  	%rd8758, %rd8757, %rd8756;
	st.local.u64 	[%rd6222], %rd8758;
	ld.local.u64 	%rd8759, [%rd6227];
	shr.u64 	%rd8760, %rd8755, %r136;
	shl.b64 	%rd8761, %rd8755, %r137;
	or.b64  	%rd8762, %rd8761, %rd8760;
	st.local.u64 	[%rd6227], %rd8762;
	ld.local.u64 	%rd8763, [%rd6232];
	shr.u64 	%rd8764, %rd8759, %r141;
	shl.b64 	%rd8765, %rd8759, %r142;
	or.b64  	%rd8766, %rd8765, %rd8764;
	st.local.u64 	[%rd6232], %rd8766;
	ld.local.u64 	%rd8767, [%rd6237];
	shr.u64 	%rd8768, %rd8763, %r146;
	shl.b64 	%rd8769, %rd8763, %r147;
	or.b64  	%rd8770, %rd8769, %rd8768;
	st.local.u64 	[%rd6237], %rd8770;
	ld.local.u64 	%rd8771, [%rd6242];
	shr.u64 	%rd8772, %rd8767, %r151;
	shl.b64 	%rd8773, %rd8767, %r152;
	or.b64  	%rd8774, %rd8773, %rd8772;
	st.local.u64 	[%rd6242], %rd8774;
	ld.local.u64 	%rd8775, [%rd6247];
	shr.u64 	%rd8776, %rd8771, %r156;
	shl.b64 	%rd8777, %rd8771, %r157;
	or.b64  	%rd8778, %rd8777, %rd8776;
	st.local.u64 	[%rd6247], %rd8778;
	ld.local.u64 	%rd8779, [%rd6252];
	shr.u64 	%rd8780, %rd8775, %r161;
	shl.b64 	%rd8781, %rd8775, %r162;
	or.b64  	%rd8782, %rd8781, %rd8780;
	st.local.u64 	[%rd6252], %rd8782;
	ld.local.u64 	%rd8783, [%rd6257];
	shr.u64 	%rd8784, %rd8779, %r166;
	shl.b64 	%rd8785, %rd8779, %r167;
	or.b64  	%rd8786, %rd8785, %rd8784;
	st.local.u64 	[%rd6257], %rd8786;
	ld.local.u64 	%rd8787, [%rd6262];
	shr.u64 	%rd8788, %rd8783, %r171;
	shl.b64 	%rd8789, %rd8783, %r172;
	or.b64  	%rd8790, %rd8789, %rd8788;
	st.local.u64 	[%rd6262], %rd8790;
	ld.local.u64 	%rd8791, [%rd6267];
	shr.u64 	%rd8792, %rd8787, %r176;
	shl.b64 	%rd8793, %rd8787, %r177;
	or.b64  	%rd8794, %rd8793, %rd8792;
	st.local.u64 	[%rd6267], %rd8794;
	ld.local.u64 	%rd8795, [%rd6272];
	shr.u64 	%rd8796, %rd8791, %r181;
	shl.b64 	%rd8797, %rd8791, %r182;
	or.b64  	%rd8798, %rd8797, %rd8796;
	st.local.u64 	[%rd6272], %rd8798;
	ld.local.u64 	%rd8799, [%rd6277];
	shr.u64 	%rd8800, %rd8795, %r186;
	shl.b64 	%rd8801, %rd8795, %r187;
	or.b64  	%rd8802, %rd8801, %rd8800;
	st.local.u64 	[%rd6277], %rd8802;
	ld.local.u64 	%rd8803, [%rd6282];
	shr.u64 	%rd8804, %rd8799, %r191;
	shl.b64 	%rd8805, %rd8799, %r192;
	or.b64  	%rd8806, %rd8805, %rd8804;
	st.local.u64 	[%rd6282], %rd8806;
	ld.local.u64 	%rd8807, [%rd6287];
	shr.u64 	%rd8808, %rd8803, %r196;
	shl.b64 	%rd8809, %rd8803, %r197;
	or.b64  	%rd8810, %rd8809, %rd8808;
	st.local.u64 	[%rd6287], %rd8810;
	ld.local.u64 	%rd8811, [%rd6292];
	shr.u64 	%rd8812, %rd8807, %r201;
	shl.b64 	%rd8813, %rd8807, %r202;
	or.b64  	%rd8814, %rd8813, %rd8812;
	st.local.u64 	[%rd6292], %rd8814;
	ld.local.u64 	%rd8815, [%rd6297];
	shr.u64 	%rd8816, %rd8811, %r206;
	shl.b64 	%rd8817, %rd8811, %r207;
	or.b64  	%rd8818, %rd8817, %rd8816;
	st.local.u64 	[%rd6297], %rd8818;
	ld.local.u64 	%rd8819, [%rd6302];
	shr.u64 	%rd8820, %rd8815, %r211;
	shl.b64 	%rd8821, %rd8815, %r212;
	or.b64  	%rd8822, %rd8821, %rd8820;
	st.local.u64 	[%rd6302], %rd8822;
	ld.local.u64 	%rd8823, [%rd6307];
	shr.u64 	%rd8824, %rd8819, %r216;
	shl.b64 	%rd8825, %rd8819, %r217;
	or.b64  	%rd8826, %rd8825, %rd8824;
	st.local.u64 	[%rd6307], %rd8826;
	ld.local.u64 	%rd8827, [%rd6312];
	shr.u64 	%rd8828, %rd8823, %r221;
	shl.b64 	%rd8829, %rd8823, %r222;
	or.b64  	%rd8830, %rd8829, %rd8828;
	st.local.u64 	[%rd6312], %rd8830;
	ld.local.u64 	%rd8831, [%rd6317];
	shr.u64 	%rd8832, %rd8827, %r226;
	shl.b64 	%rd8833, %rd8827, %r227;
	or.b64  	%rd8834, %rd8833, %rd8832;
	st.local.u64 	[%rd6317], %rd8834;
	ld.local.u64 	%rd8835, [%rd6322];
	shr.u64 	%rd8836, %rd8831, %r231;
	shl.b64 	%rd8837, %rd8831, %r232;
	or.b64  	%rd8838, %rd8837, %rd8836;
	st.local.u64 	[%rd6322], %rd8838;
	ld.local.u64 	%rd8839, [%rd6327];
	shr.u64 	%rd8840, %rd8835, %r236;
	shl.b64 	%rd8841, %rd8835, %r237;
	or.b64  	%rd8842, %rd8841, %rd8840;
	st.local.u64 	[%rd6327], %rd8842;
	shr.u64 	%rd8843, %rd8839, %r241;
	shl.b64 	%rd8844, %rd8839, %r242;
	or.b64  	%rd8845, %rd8844, %rd8843;
	st.local.u64 	[%rd6332], %rd8845;
	ld.local.u64 	%rd8846, [%rd155];
	ld.local.u64 	%rd8847, [%rd155+8];
	ld.local.u64 	%rd8848, [%rd155+16];
	ld.local.u64 	%rd8849, [%rd155+24];
	ld.local.u64 	%rd8850, [%rd155+32];
	not.b64 	%rd8851, %rd8847;
	and.b64  	%rd8852, %rd8848, %rd8851;
	not.b64 	%rd8853, %rd8848;
	and.b64  	%rd8854, %rd8849, %rd8853;
	xor.b64  	%rd8855, %rd8847, %rd8854;
	not.b64 	%rd8856, %rd8849;
	and.b64  	%rd8857, %rd8850, %rd8856;
	xor.b64  	%rd8858, %rd8848, %rd8857;
	not.b64 	%rd8859, %rd8850;
	and.b64  	%rd8860, %rd8846, %rd8859;
	xor.b64  	%rd8861, %rd8849, %rd8860;
	not.b64 	%rd8862, %rd8846;
	and.b64  	%rd8863, %rd8847, %rd8862;
	xor.b64  	%rd8864, %rd8850, %rd8863;
	ld.local.u64 	%rd8865, [%rd155+40];
	ld.local.u64 	%rd8866, [%rd155+48];
	ld.local.u64 	%rd8867, [%rd155+56];
	ld.local.u64 	%rd8868, [%rd155+64];
	ld.local.u64 	%rd8869, [%rd155+72];
	not.b64 	%rd8870, %rd8866;
	and.b64  	%rd8871, %rd8867, %rd8870;
	xor.b64  	%rd8872, %rd8865, %rd8871;
	not.b64 	%rd8873, %rd8867;
	and.b64  	%rd8874, %rd8868, %rd8873;
	xor.b64  	%rd8875, %rd8866, %rd8874;
	not.b64 	%rd8876, %rd8868;
	and.b64  	%rd8877, %rd8869, %rd8876;
	xor.b64  	%rd8878, %rd8867, %rd8877;
	not.b64 	%rd8879, %rd8869;
	and.b64  	%rd8880, %rd8865, %rd8879;
	xor.b64  	%rd8881, %rd8868, %rd8880;
	not.b64 	%rd8882, %rd8865;
	and.b64  	%rd8883, %rd8866, %rd8882;
	xor.b64  	%rd8884, %rd8869, %rd8883;
	ld.local.u64 	%rd8885, [%rd155+80];
	ld.local.u64 	%rd8886, [%rd155+88];
	ld.local.u64 	%rd8887, [%rd155+96];
	ld.local.u64 	%rd8888, [%rd155+104];
	ld.local.u64 	%rd8889, [%rd155+112];
	not.b64 	%rd8890, %rd8886;
	and.b64  	%rd8891, %rd8887, %rd8890;
	xor.b64  	%rd8892, %rd8885, %rd8891;
	not.b64 	%rd8893, %rd8887;
	and.b64  	%rd8894, %rd8888, %rd8893;
	xor.b64  	%rd8895, %rd8886, %rd8894;
	not.b64 	%rd8896, %rd8888;
	and.b64  	%rd8897, %rd8889, %rd8896;
	xor.b64  	%rd8898, %rd8887, %rd8897;
	not.b64 	%rd8899, %rd8889;
	and.b64  	%rd8900, %rd8885, %rd8899;
	xor.b64  	%rd8901, %rd8888, %rd8900;
	not.b64 	%rd8902, %rd8885;
	and.b64  	%rd8903, %rd8886, %rd8902;
	xor.b64  	%rd8904, %rd8889, %rd8903;
	ld.local.u64 	%rd8905, [%rd155+120];
	ld.local.u64 	%rd8906, [%rd155+128];
	ld.local.u64 	%rd8907, [%rd155+136];
	ld.local.u64 	%rd8908, [%rd155+144];
	ld.local.u64 	%rd8909, [%rd155+152];
	not.b64 	%rd8910, %rd8906;
	and.b64  	%rd8911, %rd8907, %rd8910;
	xor.b64  	%rd8912, %rd8905, %rd8911;
	not.b64 	%rd8913, %rd8907;
	and.b64  	%rd8914, %rd8908, %rd8913;
	xor.b64  	%rd8915, %rd8906, %rd8914;
	not.b64 	%rd8916, %rd8908;
	and.b64  	%rd8917, %rd8909, %rd8916;
	xor.b64  	%rd8918, %rd8907, %rd8917;
	not.b64 	%rd8919, %rd8909;
	and.b64  	%rd8920, %rd8905, %rd8919;
	xor.b64  	%rd8921, %rd8908, %rd8920;
	not.b64 	%rd8922, %rd8905;
	and.b64  	%rd8923, %rd8906, %rd8922;
	xor.b64  	%rd8924, %rd8909, %rd8923;
	ld.local.u64 	%rd8925, [%rd155+160];
	ld.local.u64 	%rd8926, [%rd155+168];
	ld.local.u64 	%rd8927, [%rd155+176];
	ld.local.u64 	%rd8928, [%rd155+184];
	ld.local.u64 	%rd8929, [%rd155+192];
	not.b64 	%rd8930, %rd8926;
	and.b64  	%rd8931, %rd8927, %rd8930;
	xor.b64  	%rd8932, %rd8925, %rd8931;
	not.b64 	%rd8933, %rd8927;
	and.b64  	%rd8934, %rd8928, %rd8933;
	xor.b64  	%rd8935, %rd8926, %rd8934;
	not.b64 	%rd8936, %rd8928;
	and.b64  	%rd8937, %rd8929, %rd8936;
	xor.b64  	%rd8938, %rd8927, %rd8937;
	not.b64 	%rd8939, %rd8929;
	and.b64  	%rd8940, %rd8925, %rd8939;
	xor.b64  	%rd8941, %rd8928, %rd8940;
	not.b64 	%rd8942, %rd8925;
	and.b64  	%rd8943, %rd8926, %rd8942;
	xor.b64  	%rd8944, %rd8929, %rd8943;
	xor.b64  	%rd8945, %rd8852, %rd3005;
	xor.b64  	%rd8946, %rd8945, %rd8846;
	xor.b64  	%rd8947, %rd8872, %rd8892;
	xor.b64  	%rd8948, %rd8947, %rd8912;
	xor.b64  	%rd8949, %rd8948, %rd8932;
	xor.b64  	%rd8950, %rd8949, %rd8946;
	xor.b64  	%rd8951, %rd8875, %rd8855;
	xor.b64  	%rd8952, %rd8951, %rd8895;
	xor.b64  	%rd8953, %rd8952, %rd8915;
	xor.b64  	%rd8954, %rd8953, %rd8935;
	xor.b64  	%rd8955, %rd8878, %rd8858;
	xor.b64  	%rd8956, %rd8955, %rd8898;
	xor.b64  	%rd8957, %rd8956, %rd8918;
	xor.b64  	%rd8958, %rd8957, %rd8938;
	xor.b64  	%rd8959, %rd8881, %rd8861;
	xor.b64  	%rd8960, %rd8959, %rd8901;
	xor.b64  	%rd8961, %rd8960, %rd8921;
	xor.b64  	%rd8962, %rd8961, %rd8941;
	xor.b64  	%rd8963, %rd8884, %rd8864;
	xor.b64  	%rd8964, %rd8963, %rd8904;
	xor.b64  	%rd8965, %rd8964, %rd8924;
	xor.b64  	%rd8966, %rd8965, %rd8944;
	mov.b64 	{%r919, %r920}, %rd8954;
	shf.l.wrap.b32 	%r921, %r919, %r920, 1;
	shf.l.wrap.b32 	%r922, %r920, %r919, 1;
	mov.b64 	%rd8967, {%r922, %r921};
	xor.b64  	%rd8968, %rd8967, %rd8966;
	xor.b64  	%rd8969, %rd8968, %rd8946;
	st.local.u64 	[%rd155], %rd8969;
	xor.b64  	%rd8970, %rd8968, %rd8872;
	st.local.u64 	[%rd155+40], %rd8970;
	xor.b64  	%rd8971, %rd8968, %rd8892;
	st.local.u64 	[%rd155+80], %rd8971;
	xor.b64  	%rd8972, %rd8968, %rd8912;
	st.local.u64 	[%rd155+120], %rd8972;
	xor.b64  	%rd8973, %rd8968, %rd8932;
	st.local.u64 	[%rd155+160], %rd8973;
	mov.b64 	{%r923, %r924}, %rd8958;
	shf.l.wrap.b32 	%r925, %r923, %r924, 1;
	shf.l.wrap.b32 	%r926, %r924, %r923, 1;
	mov.b64 	%rd8974, {%r926, %r925};
	xor.b64  	%rd8975, %rd8974, %rd8950;
	xor.b64  	%rd8976, %rd8975, %rd8855;
	st.local.u64 	[%rd155+8], %rd8976;
	xor.b64  	%rd8977, %rd8975, %rd8875;
	st.local.u64 	[%rd155+48], %rd8977;
	xor.b64  	%rd8978, %rd8975, %rd8895;
	st.local.u64 	[%rd155+88], %rd8978;
	xor.b64  	%rd8979, %rd8975, %rd8915;
	st.local.u64 	[%rd155+128], %rd8979;
	xor.b64  	%rd8980, %rd8975, %rd8935;
	st.local.u64 	[%rd155+168], %rd8980;
	mov.b64 	{%r927, %r928}, %rd8962;
	shf.l.wrap.b32 	%r929, %r927, %r928, 1;
	shf.l.wrap.b32 	%r930, %r928, %r927, 1;
	mov.b64 	%rd8981, {%r930, %r929};
	xor.b64  	%rd8982, %rd8981, %rd8954;
	xor.b64  	%rd8983, %rd8982, %rd8858;
	st.local.u64 	[%rd155+16], %rd8983;
	xor.b64  	%rd8984, %rd8982, %rd8878;
	st.local.u64 	[%rd155+56], %rd8984;
	xor.b64  	%rd8985, %rd8982, %rd8898;
	st.local.u64 	[%rd155+96], %rd8985;
	xor.b64  	%rd8986, %rd8982, %rd8918;
	st.local.u64 	[%rd155+136], %rd8986;
	xor.b64  	%rd8987, %rd8982, %rd8938;
	st.local.u64 	[%rd155+176], %rd8987;
	mov.b64 	{%r931, %r932}, %rd8966;
	shf.l.wrap.b32 	%r933, %r931, %r932, 1;
	shf.l.wrap.b32 	%r934, %r932, %r931, 1;
	mov.b64 	%rd8988, {%r934, %r933};
	xor.b64  	%rd8989, %rd8988, %rd8958;
	xor.b64  	%rd8990, %rd8989, %rd8861;
	st.local.u64 	[%rd155+24], %rd8990;
	xor.b64  	%rd8991, %rd8989, %rd8881;
	st.local.u64 	[%rd155+64], %rd8991;
	xor.b64  	%rd8992, %rd8989, %rd8901;
	st.local.u64 	[%rd155+104], %rd8992;
	xor.b64  	%rd8993, %rd8989, %rd8921;
	st.local.u64 	[%rd155+144], %rd8993;
	xor.b64  	%rd8994, %rd8989, %rd8941;
	st.local.u64 	[%rd155+184], %rd8994;
	mov.b64 	{%r935, %r936}, %rd8950;
	shf.l.wrap.b32 	%r937, %r935, %r936, 1;
	shf.l.wrap.b32 	%r938, %r936, %r935, 1;
	mov.b64 	%rd8995, {%r938, %r937};
	xor.b64  	%rd8996, %rd8995, %rd8962;
	xor.b64  	%rd8997, %rd8996, %rd8864;
	st.local.u64 	[%rd155+32], %rd8997;
	xor.b64  	%rd8998, %rd8996, %rd8884;
	st.local.u64 	[%rd155+72], %rd8998;
	xor.b64  	%rd8999, %rd8996, %rd8904;
	st.local.u64 	[%rd155+112], %rd8999;
	xor.b64  	%rd9000, %rd8996, %rd8924;
	st.local.u64 	[%rd155+152], %rd9000;
	xor.b64  	%rd9001, %rd8996, %rd8944;
	st.local.u64 	[%rd155+192], %rd9001;
	ld.local.u64 	%rd9002, [%rd6217];
	shr.u64 	%rd9003, %rd8976, %r126;
	shl.b64 	%rd9004, %rd8976, %r127;
	or.b64  	%rd9005, %rd9004, %rd9003;
	st.local.u64 	[%rd6217], %rd9005;
	ld.local.u64 	%rd9006, [%rd6222];
	shr.u64 	%rd9007, %rd9002, %r131;
	shl.b64 	%rd9008, %rd9002, %r132;
	or.b64  	%rd9009, %rd9008, %rd9007;
	st.local.u64 	[%rd6222], %rd9009;
	ld.local.u64 	%rd9010, [%rd6227];
	shr.u64 	%rd9011, %rd9006, %r136;
	shl.b64 	%rd9012, %rd9006, %r137;
	or.b64  	%rd9013, %rd9012, %rd9011;
	st.local.u64 	[%rd6227], %rd9013;
	ld.local.u64 	%rd9014, [%rd6232];
	shr.u64 	%rd9015, %rd9010, %r141;
	shl.b64 	%rd9016, %rd9010, %r142;
	or.b64  	%rd9017, %rd9016, %rd9015;
	st.local.u64 	[%rd6232], %rd9017;
	ld.local.u64 	%rd9018, [%rd6237];
	shr.u64 	%rd9019, %rd9014, %r146;
	shl.b64 	%rd9020, %rd9014, %r147;
	or.b64  	%rd9021, %rd9020, %rd9019;
	st.local.u64 	[%rd6237], %rd9021;
	ld.local.u64 	%rd9022, [%rd6242];
	shr.u64 	%rd9023, %rd9018, %r151;
	shl.b64 	%rd9024, %rd9018, %r152;
	or.b64  	%rd9025, %rd9024, %rd9023;
	st.local.u64 	[%rd6242], %rd9025;
	ld.local.u64 	%rd9026, [%rd6247];
	shr.u64 	%rd9027, %rd9022, %r156;
	shl.b64 	%rd9028, %rd9022, %r157;
	or.b64  	%rd9029, %rd9028, %rd9027;
	st.local.u64 	[%rd6247], %rd9029;
	ld.local.u64 	%rd9030, [%rd6252];
	shr.u64 	%rd9031, %rd9026, %r161;
	shl.b64 	%rd9032, %rd9026, %r162;
	or.b64  	%rd9033, %rd9032, %rd9031;
	st.local.u64 	[%rd6252], %rd9033;
	ld.local.u64 	%rd9034, [%rd6257];
	shr.u64 	%rd9035, %rd9030, %r166;
	shl.b64 	%rd9036, %rd9030, %r167;
	or.b64  	%rd9037, %rd9036, %rd9035;
	st.local.u64 	[%rd6257], %rd9037;
	ld.local.u64 	%rd9038, [%rd6262];
	shr.u64 	%rd9039, %rd9034, %r171;
	shl.b64 	%rd9040, %rd9034, %r172;
	or.b64  	%rd9041, %rd9040, %rd9039;
	st.local.u64 	[%rd6262], %rd9041;
	ld.local.u64 	%rd9042, [%rd6267];
	shr.u64 	%rd9043, %rd9038, %r176;
	shl.b64 	%rd9044, %rd9038, %r177;
	or.b64  	%rd9045, %rd9044, %rd9043;
	st.local.u64 	[%rd6267], %rd9045;
	ld.local.u64 	%rd9046, [%rd6272];
	shr.u64 	%rd9047, %rd9042, %r181;
	shl.b64 	%rd9048, %rd9042, %r182;
	or.b64  	%rd9049, %rd9048, %rd9047;
	st.local.u64 	[%rd6272], %rd9049;
	ld.local.u64 	%rd9050, [%rd6277];
	shr.u64 	%rd9051, %rd9046, %r186;
	shl.b64 	%rd9052, %rd9046, %r187;
	or.b64  	%rd9053, %rd9052, %rd9051;
	st.local.u64 	[%rd6277], %rd9053;
	ld.local.u64 	%rd9054, [%rd6282];
	shr.u64 	%rd9055, %rd9050, %r191;
	shl.b64 	%rd9056, %rd9050, %r192;
	or.b64  	%rd9057, %rd9056, %rd9055;
	st.local.u64 	[%rd6282], %rd9057;
	ld.local.u64 	%rd9058, [%rd6287];
	shr.u64 	%rd9059, %rd9054, %r196;
	shl.b64 	%rd9060, %rd9054, %r197;
	or.b64  	%rd9061, %rd9060, %rd9059;
	st.local.u64 	[%rd6287], %rd9061;
	ld.local.u64 	%rd9062, [%rd6292];
	shr.u64 	%rd9063, %rd9058, %r201;
	shl.b64 	%rd9064, %rd9058, %r202;
	or.b64  	%rd9065, %rd9064, %rd9063;
	st.local.u64 	[%rd6292], %rd9065;
	ld.local.u64 	%rd9066, [%rd6297];
	shr.u64 	%rd9067, %rd9062, %r206;
	shl.b64 	%rd9068, %rd9062, %r207;
	or.b64  	%rd9069, %rd9068, %rd9067;
	st.local.u64 	[%rd6297], %rd9069;
	ld.local.u64 	%rd9070, [%rd6302];
	shr.u64 	%rd9071, %rd9066, %r211;
	shl.b64 	%rd9072, %rd9066, %r212;
	or.b64  	%rd9073, %rd9072, %rd9071;
	st.local.u64 	[%rd6302], %rd9073;
	ld.local.u64 	%rd9074, [%rd6307];
	shr.u64 	%rd9075, %rd9070, %r216;
	shl.b64 	%rd9076, %rd9070, %r217;
	or.b64  	%rd9077, %rd9076, %rd9075;
	st.local.u64 	[%rd6307], %rd9077;
	ld.local.u64 	%rd9078, [%rd6312];
	shr.u64 	%rd9079, %rd9074, %r221;
	shl.b64 	%rd9080, %rd9074, %r222;
	or.b64  	%rd9081, %rd9080, %rd9079;
	st.local.u64 	[%rd6312], %rd9081;
	ld.local.u64 	%rd9082, [%rd6317];
	shr.u64 	%rd9083, %rd9078, %r226;
	shl.b64 	%rd9084, %rd9078, %r227;
	or.b64  	%rd9085, %rd9084, %rd9083;
	st.local.u64 	[%rd6317], %rd9085;
	ld.local.u64 	%rd9086, [%rd6322];
	shr.u64 	%rd9087, %rd9082, %r231;
	shl.b64 	%rd9088, %rd9082, %r232;
	or.b64  	%rd9089, %rd9088, %rd9087;
	st.local.u64 	[%rd6322], %rd9089;
	ld.local.u64 	%rd9090, [%rd6327];
	shr.u64 	%rd9091, %rd9086, %r236;
	shl.b64 	%rd9092, %rd9086, %r237;
	or.b64  	%rd9093, %rd9092, %rd9091;
	st.local.u64 	[%rd6327], %rd9093;
	shr.u64 	%rd9094, %rd9090, %r241;
	shl.b64 	%rd9095, %rd9090, %r242;
	or.b64  	%rd9096, %rd9095, %rd9094;
	st.local.u64 	[%rd6332], %rd9096;
	ld.local.u64 	%rd9097, [%rd155];
	ld.local.u64 	%rd9098, [%rd155+8];
	ld.local.u64 	%rd9099, [%rd155+16];
	ld.local.u64 	%rd9100, [%rd155+24];
	ld.local.u64 	%rd9101, [%rd155+32];
	not.b64 	%rd9102, %rd9098;
	and.b64  	%rd9103, %rd9099, %rd9102;
	not.b64 	%rd9104, %rd9099;
	and.b64  	%rd9105, %rd9100, %rd9104;
	xor.b64  	%rd9106, %rd9098, %rd9105;
	not.b64 	%rd9107, %rd9100;
	and.b64  	%rd9108, %rd9101, %rd9107;
	xor.b64  	%rd9109, %rd9099, %rd9108;
	not.b64 	%rd9110, %rd9101;
	and.b64  	%rd9111, %rd9097, %rd9110;
	xor.b64  	%rd9112, %rd9100, %rd9111;
	not.b64 	%rd9113, %rd9097;
	and.b64  	%rd9114, %rd9098, %rd9113;
	xor.b64  	%rd9115, %rd9101, %rd9114;
	ld.local.u64 	%rd9116, [%rd155+40];
	ld.local.u64 	%rd9117, [%rd155+48];
	ld.local.u64 	%rd9118, [%rd155+56];
	ld.local.u64 	%rd9119, [%rd155+64];
	ld.local.u64 	%rd9120, [%rd155+72];
	not.b64 	%rd9121, %rd9117;
	and.b64  	%rd9122, %rd9118, %rd9121;
	xor.b64  	%rd9123, %rd9116, %rd9122;
	not.b64 	%rd9124, %rd9118;
	and.b64  	%rd9125, %rd9119, %rd9124;
	xor.b64  	%rd9126, %rd9117, %rd9125;
	not.b64 	%rd9127, %rd9119;
	and.b64  	%rd9128, %rd9120, %rd9127;
	xor.b64  	%rd9129, %rd9118, %rd9128;
	not.b64 	%rd9130, %rd9120;
	and.b64  	%rd9131, %rd9116, %rd9130;
	xor.b64  	%rd9132, %rd9119, %rd9131;
	not.b64 	%rd9133, %rd9116;
	and.b64  	%rd9134, %rd9117, %rd9133;
	xor.b64  	%rd9135, %rd9120, %rd9134;
	ld.local.u64 	%rd9136, [%rd155+80];
	ld.local.u64 	%rd9137, [%rd155+88];
	ld.local.u64 	%rd9138, [%rd155+96];
	ld.local.u64 	%rd9139, [%rd155+104];
	ld.local.u64 	%rd9140, [%rd155+112];
	not.b64 	%rd9141, %rd9137;
	and.b64  	%rd9142, %rd9138, %rd9141;
	xor.b64  	%rd9143, %rd9136, %rd9142;
	not.b64 	%rd9144, %rd9138;
	and.b64  	%rd9145, %rd9139, %rd9144;
	xor.b64  	%rd9146, %rd9137, %rd9145;
	not.b64 	%rd9147, %rd9139;
	and.b64  	%rd9148, %rd9140, %rd9147;
	xor.b64  	%rd9149, %rd9138, %rd9148;
	not.b64 	%rd9150, %rd9140;
	and.b64  	%rd9151, %rd9136, %rd9150;
	xor.b64  	%rd9152, %rd9139, %rd9151;
	not.b64 	%rd9153, %rd9136;
	and.b64  	%rd9154, %rd9137, %rd9153;
	xor.b64  	%rd9155, %rd9140, %rd9154;
	ld.local.u64 	%rd9156, [%rd155+120];
	ld.local.u64 	%rd9157, [%rd155+128];
	ld.local.u64 	%rd9158, [%rd155+136];
	ld.local.u64 	%rd9159, [%rd155+144];
	ld.local.u64 	%rd9160, [%rd155+152];
	not.b64 	%rd9161, %rd9157;
	and.b64  	%rd9162, %rd9158, %rd9161;
	xor.b64  	%rd9163, %rd9156, %rd9162;
	not.b64 	%rd9164, %rd9158;
	and.b64  	%rd9165, %rd9159, %rd9164;
	xor.b64  	%rd9166, %rd9157, %rd9165;
	not.b64 	%rd9167, %rd9159;
	and.b64  	%rd9168, %rd9160, %rd9167;
	xor.b64  	%rd9169, %rd9158, %rd9168;
	not.b64 	%rd9170, %rd9160;
	and.b64  	%rd9171, %rd9156, %rd9170;
	xor.b64  	%rd9172, %rd9159, %rd9171;
	not.b64 	%rd9173, %rd9156;
	and.b64  	%rd9174, %rd9157, %rd9173;
	xor.b64  	%rd9175, %rd9160, %rd9174;
	ld.local.u64 	%rd9176, [%rd155+160];
	ld.local.u64 	%rd9177, [%rd155+168];
	ld.local.u64 	%rd9178, [%rd155+176];
	ld.local.u64 	%rd9179, [%rd155+184];
	ld.local.u64 	%rd9180, [%rd155+192];
	not.b64 	%rd9181, %rd9177;
	and.b64  	%rd9182, %rd9178, %rd9181;
	xor.b64  	%rd9183, %rd9176, %rd9182;
	not.b64 	%rd9184, %rd9178;
	and.b64  	%rd9185, %rd9179, %rd9184;
	xor.b64  	%rd9186, %rd9177, %rd9185;
	not.b64 	%rd9187, %rd9179;
	and.b64  	%rd9188, %rd9180, %rd9187;
	xor.b64  	%rd9189, %rd9178, %rd9188;
	not.b64 	%rd9190, %rd9180;
	and.b64  	%rd9191, %rd9176, %rd9190;
	xor.b64  	%rd9192, %rd9179, %rd9191;
	not.b64 	%rd9193, %rd9176;
	and.b64  	%rd9194, %rd9177, %rd9193;
	xor.b64  	%rd9195, %rd9180, %rd9194;
	xor.b64  	%rd9196, %rd9103, %rd3257;
	xor.b64  	%rd9197, %rd9196, %rd9097;
	xor.b64  	%rd9198, %rd9123, %rd9143;
	xor.b64  	%rd9199, %rd9198, %rd9163;
	xor.b64  	%rd9200, %rd9199, %rd9183;
	xor.b64  	%rd9201, %rd9200, %rd9197;
	xor.b64  	%rd9202, %rd9126, %rd9106;
	xor.b64  	%rd9203, %rd9202, %rd9146;
	xor.b64  	%rd9204, %rd9203, %rd9166;
	xor.b64  	%rd9205, %rd9204, %rd9186;
	xor.b64  	%rd9206, %rd9129, %rd9109;
	xor.b64  	%rd9207, %rd9206, %rd9149;
	xor.b64  	%rd9208, %rd9207, %rd9169;
	xor.b64  	%rd9209, %rd9208, %rd9189;
	xor.b64  	%rd9210, %rd9132, %rd9112;
	xor.b64  	%rd9211, %rd9210, %rd9152;
	xor.b64  	%rd9212, %rd9211, %rd9172;
	xor.b64  	%rd9213, %rd9212, %rd9192;
	xor.b64  	%rd9214, %rd9135, %rd9115;
	xor.b64  	%rd9215, %rd9214, %rd9155;
	xor.b64  	%rd9216, %rd9215, %rd9175;
	xor.b64  	%rd9217, %rd9216, %rd9195;
	mov.b64 	{%r939, %r940}, %rd9205;
	shf.l.wrap.b32 	%r941, %r939, %r940, 1;
	shf.l.wrap.b32 	%r942, %r940, %r939, 1;
	mov.b64 	%rd9218, {%r942, %r941};
	xor.b64  	%rd9219, %rd9218, %rd9217;
	xor.b64  	%rd9220, %rd9219, %rd9197;
	st.local.u64 	[%rd155], %rd9220;
	xor.b64  	%rd9221, %rd9219, %rd9123;
	st.local.u64 	[%rd155+40], %rd9221;
	xor.b64  	%rd9222, %rd9219, %rd9143;
	st.local.u64 	[%rd155+80], %rd9222;
	xor.b64  	%rd9223, %rd9219, %rd9163;
	st.local.u64 	[%rd155+120], %rd9223;
	xor.b64  	%rd9224, %rd9219, %rd9183;
	st.local.u64 	[%rd155+160], %rd9224;
	mov.b64 	{%r943, %r944}, %rd9209;
	shf.l.wrap.b32 	%r945, %r943, %r944, 1;
	shf.l.wrap.b32 	%r946, %r944, %r943, 1;
	mov.b64 	%rd9225, {%r946, %r945};
	xor.b64  	%rd9226, %rd9225, %rd9201;
	xor.b64  	%rd9227, %rd9226, %rd9106;
	st.local.u64 	[%rd155+8], %rd9227;
	xor.b64  	%rd9228, %rd9226, %rd9126;
	st.local.u64 	[%rd155+48], %rd9228;
	xor.b64  	%rd9229, %rd9226, %rd9146;
	st.local.u64 	[%rd155+88], %rd9229;
	xor.b64  	%rd9230, %rd9226, %rd9166;
	st.local.u64 	[%rd155+128], %rd9230;
	xor.b64  	%rd9231, %rd9226, %rd9186;
	st.local.u64 	[%rd155+168], %rd9231;
	mov.b64 	{%r947, %r948}, %rd9213;
	shf.l.wrap.b32 	%r949, %r947, %r948, 1;
	shf.l.wrap.b32 	%r950, %r948, %r947, 1;
	mov.b64 	%rd9232, {%r950, %r949};
	xor.b64  	%rd9233, %rd9232, %rd9205;
	xor.b64  	%rd9234, %rd9233, %rd9109;
	st.local.u64 	[%rd155+16], %rd9234;
	xor.b64  	%rd9235, %rd9233, %rd9129;
	st.local.u64 	[%rd155+56], %rd9235;
	xor.b64  	%rd9236, %rd9233, %rd9149;
	st.local.u64 	[%rd155+96], %rd9236;
	xor.b64  	%rd9237, %rd9233, %rd9169;
	st.local.u64 	[%rd155+136], %rd9237;
	xor.b64  	%rd9238, %rd9233, %rd9189;
	st.local.u64 	[%rd155+176], %rd9238;
	mov.b64 	{%r951, %r952}, %rd9217;
	shf.l.wrap.b32 	%r953, %r951, %r952, 1;
	shf.l.wrap.b32 	%r954, %r952, %r951, 1;
	mov.b64 	%rd9239, {%r954, %r953};
	xor.b64  	%rd9240, %rd9239, %rd9209;
	xor.b64  	%rd9241, %rd9240, %rd9112;
	st.local.u64 	[%rd155+24], %rd9241;
	xor.b64  	%rd9242, %rd9240, %rd9132;
	st.local.u64 	[%rd155+64], %rd9242;
	xor.b64  	%rd9243, %rd9240, %rd9152;
	st.local.u64 	[%rd155+104], %rd9243;
	xor.b64  	%rd9244, %rd9240, %rd9172;
	st.local.u64 	[%rd155+144], %rd9244;
	xor.b64  	%rd9245, %rd9240, %rd9192;
	st.local.u64 	[%rd155+184], %rd9245;
	mov.b64 	{%r955, %r956}, %rd9201;
	shf.l.wrap.b32 	%r957, %r955, %r956, 1;
	shf.l.wrap.b32 	%r958, %r956, %r955, 1;
	mov.b64 	%rd9246, {%r958, %r957};
	xor.b64  	%rd9247, %rd9246, %rd9213;
	xor.b64  	%rd9248, %rd9247, %rd9115;
	st.local.u64 	[%rd155+32], %rd9248;
	xor.b64  	%rd9249, %rd9247, %rd9135;
	st.local.u64 	[%rd155+72], %rd9249;
	xor.b64  	%rd9250, %rd9247, %rd9155;
	st.local.u64 	[%rd155+112], %rd9250;
	xor.b64  	%rd9251, %rd9247, %rd9175;
	st.local.u64 	[%rd155+152], %rd9251;
	xor.b64  	%rd9252, %rd9247, %rd9195;
	st.local.u64 	[%rd155+192], %rd9252;
	ld.local.u64 	%rd9253, [%rd6217];
	shr.u64 	%rd9254, %rd9227, %r126;
	shl.b64 	%rd9255, %rd9227, %r127;
	or.b64  	%rd9256, %rd9255, %rd9254;
	st.local.u64 	[%rd6217], %rd9256;
	ld.local.u64 	%rd9257, [%rd6222];
	shr.u64 	%rd9258, %rd9253, %r131;
	shl.b64 	%rd9259, %rd9253, %r132;
	or.b64  	%rd9260, %rd9259, %rd9258;
	st.local.u64 	[%rd6222], %rd9260;
	ld.local.u64 	%rd9261, [%rd6227];
	shr.u64 	%rd9262, %rd9257, %r136;
	shl.b64 	%rd9263, %rd9257, %r137;
	or.b64  	%rd9264, %rd9263, %rd9262;
	st.local.u64 	[%rd6227], %rd9264;
	ld.local.u64 	%rd9265, [%rd6232];
	shr.u64 	%rd9266, %rd9261, %r141;
	shl.b64 	%rd9267, %rd9261, %r142;
	or.b64  	%rd9268, %rd9267, %rd9266;
	st.local.u64 	[%rd6232], %rd9268;
	ld.local.u64 	%rd9269, [%rd6237];
	shr.u64 	%rd9270, %rd9265, %r146;
	shl.b64 	%rd9271, %rd9265, %r147;
	or.b64  	%rd9272, %rd9271, %rd9270;
	st.local.u64 	[%rd6237], %rd9272;
	ld.local.u64 	%rd9273, [%rd6242];
	shr.u64 	%rd9274, %rd9269, %r151;
	shl.b64 	%rd9275, %rd9269, %r152;
	or.b64  	%rd9276, %rd9275, %rd9274;
	st.local.u64 	[%rd6242], %rd9276;
	ld.local.u64 	%rd9277, [%rd6247];
	shr.u64 	%rd9278, %rd9273, %r156;
	shl.b64 	%rd9279, %rd9273, %r157;
	or.b64  	%rd9280, %rd9279, %rd9278;
	st.local.u64 	[%rd6247], %rd9280;
	ld.local.u64 	%rd9281, [%rd6252];
	shr.u64 	%rd9282, %rd9277, %r161;
	shl.b64 	%rd9283, %rd9277, %r162;
	or.b64  	%rd9284, %rd9283, %rd9282;
	st.local.u64 	[%rd6252], %rd9284;
	ld.local.u64 	%rd9285, [%rd6257];
	shr.u64 	%rd9286, %rd9281, %r166;
	shl.b64 	%rd9287, %rd9281, %r167;
	or.b64  	%rd9288, %rd9287, %rd9286;
	st.local.u64 	[%rd6257], %rd9288;
	ld.local.u64 	%rd9289, [%rd6262];
	shr.u64 	%rd9290, %rd9285, %r171;
	shl.b64 	%rd9291, %rd9285, %r172;
	or.b64  	%rd9292, %rd9291, %rd9290;
	st.local.u64 	[%rd6262], %rd9292;
	ld.local.u64 	%rd9293, [%rd6267];
	shr.u64 	%rd9294, %rd9289, %r176;
	shl.b64 	%rd9295, %rd9289, %r177;
	or.b64  	%rd9296, %rd9295, %rd9294;
	st.local.u64 	[%rd6267], %rd9296;
	ld.local.u64 	%rd9297, [%rd6272];
	shr.u64 	%rd9298, %rd9293, %r181;
	shl.b64 	%rd9299, %rd9293, %r182;
	or.b64  	%rd9300, %rd9299, %rd9298;
	st.local.u64 	[%rd6272], %rd9300;
	ld.local.u64 	%rd9301, [%rd6277];
	shr.u64 	%rd9302, %rd9297, %r186;
	shl.b64 	%rd9303, %rd9297, %r187;
	or.b64  	%rd9304, %rd9303, %rd9302;
	st.local.u64 	[%rd6277], %rd9304;
	ld.local.u64 	%rd9305, [%rd6282];
	shr.u64 	%rd9306, %rd9301, %r191;
	shl.b64 	%rd9307, %rd9301, %r192;
	or.b64  	%rd9308, %rd9307, %rd9306;
	st.local.u64 	[%rd6282], %rd9308;
	ld.local.u64 	%rd9309, [%rd6287];
	shr.u64 	%rd9310, %rd9305, %r196;
	shl.b64 	%rd9311, %rd9305, %r197;
	or.b64  	%rd9312, %rd9311, %rd9310;
	st.local.u64 	[%rd6287], %rd9312;
	ld.local.u64 	%rd9313, [%rd6292];
	shr.u64 	%rd9314, %rd9309, %r201;
	shl.b64 	%rd9315, %rd9309, %r202;
	or.b64  	%rd9316, %rd9315, %rd9314;
	st.local.u64 	[%rd6292], %rd9316;
	ld.local.u64 	%rd9317, [%rd6297];
	shr.u64 	%rd9318, %rd9313, %r206;
	shl.b64 	%rd9319, %rd9313, %r207;
	or.b64  	%rd9320, %rd9319, %rd9318;
	st.local.u64 	[%rd6297], %rd9320;
	ld.local.u64 	%rd9321, [%rd6302];
	shr.u64 	%rd9322, %rd9317, %r211;
	shl.b64 	%rd9323, %rd9317, %r212;
	or.b64  	%rd9324, %rd9323, %rd9322;
	st.local.u64 	[%rd6302], %rd9324;
	ld.local.u64 	%rd9325, [%rd6307];
	shr.u64 	%rd9326, %rd9321, %r216;
	shl.b64 	%rd9327, %rd9321, %r217;
	or.b64  	%rd9328, %rd9327, %rd9326;
	st.local.u64 	[%rd6307], %rd9328;
	ld.local.u64 	%rd9329, [%rd6312];
	shr.u64 	%rd9330, %rd9325, %r221;
	shl.b64 	%rd9331, %rd9325, %r222;
	or.b64  	%rd9332, %rd9331, %rd9330;
	st.local.u64 	[%rd6312], %rd9332;
	ld.local.u64 	%rd9333, [%rd6317];
	shr.u64 	%rd9334, %rd9329, %r226;
	shl.b64 	%rd9335, %rd9329, %r227;
	or.b64  	%rd9336, %rd9335, %rd9334;
	st.local.u64 	[%rd6317], %rd9336;
	ld.local.u64 	%rd9337, [%rd6322];
	shr.u64 	%rd9338, %rd9333, %r231;
	shl.b64 	%rd9339, %rd9333, %r232;
	or.b64  	%rd9340, %rd9339, %rd9338;
	st.local.u64 	[%rd6322], %rd9340;
	ld.local.u64 	%rd9341, [%rd6327];
	shr.u64 	%rd9342, %rd9337, %r236;
	shl.b64 	%rd9343, %rd9337, %r237;
	or.b64  	%rd9344, %rd9343, %rd9342;
	st.local.u64 	[%rd6327], %rd9344;
	shr.u64 	%rd9345, %rd9341, %r241;
	shl.b64 	%rd9346, %rd9341, %r242;
	or.b64  	%rd9347, %rd9346, %rd9345;
	st.local.u64 	[%rd6332], %rd9347;
	ld.local.u64 	%rd9348, [%rd155];
	ld.local.u64 	%rd9349, [%rd155+8];
	ld.local.u64 	%rd9350, [%rd155+16];
	ld.local.u64 	%rd9351, [%rd155+24];
	ld.local.u64 	%rd9352, [%rd155+32];
	not.b64 	%rd9353, %rd9349;
	and.b64  	%rd9354, %rd9350, %rd9353;
	not.b64 	%rd9355, %rd9350;
	and.b64  	%rd9356, %rd9351, %rd9355;
	xor.b64  	%rd9357, %rd9349, %rd9356;
	not.b64 	%rd9358, %rd9351;
	and.b64  	%rd9359, %rd9352, %rd9358;
	xor.b64  	%rd9360, %rd9350, %rd9359;
	not.b64 	%rd9361, %rd9352;
	and.b64  	%rd9362, %rd9348, %rd9361;
	xor.b64  	%rd9363, %rd9351, %rd9362;
	not.b64 	%rd9364, %rd9348;
	and.b64  	%rd9365, %rd9349, %rd9364;
	xor.b64  	%rd9366, %rd9352, %rd9365;
	ld.local.u64 	%rd9367, [%rd155+40];
	ld.local.u64 	%rd9368, [%rd155+48];
	ld.local.u64 	%rd9369, [%rd155+56];
	ld.local.u64 	%rd9370, [%rd155+64];
	ld.local.u64 	%rd9371, [%rd155+72];
	not.b64 	%rd9372, %rd9368;
	and.b64  	%rd9373, %rd9369, %rd9372;
	xor.b64  	%rd9374, %rd9367, %rd9373;
	not.b64 	%rd9375, %rd9369;
	and.b64  	%rd9376, %rd9370, %rd9375;
	xor.b64  	%rd9377, %rd9368, %rd9376;
	not.b64 	%rd9378, %rd9370;
	and.b64  	%rd9379, %rd9371, %rd9378;
	xor.b64  	%rd9380, %rd9369, %rd9379;
	not.b64 	%rd9381, %rd9371;
	and.b64  	%rd9382, %rd9367, %rd9381;
	xor.b64  	%rd9383, %rd9370, %rd9382;
	not.b64 	%rd9384, %rd9367;
	and.b64  	%rd9385, %rd9368, %rd9384;
	xor.b64  	%rd9386, %rd9371, %rd9385;
	ld.local.u64 	%rd9387, [%rd155+80];
	ld.local.u64 	%rd9388, [%rd155+88];
	ld.local.u64 	%rd9389, [%rd155+96];
	ld.local.u64 	%rd9390, [%rd155+104];
	ld.local.u64 	%rd9391, [%rd155+112];
	not.b64 	%rd9392, %rd9388;
	and.b64  	%rd9393, %rd9389, %rd9392;
	xor.b64  	%rd9394, %rd9387, %rd9393;
	not.b64 	%rd9395, %rd9389;
	and.b64  	%rd9396, %rd9390, %rd9395;
	xor.b64  	%rd9397, %rd9388, %rd9396;
	not.b64 	%rd9398, %rd9390;
	and.b64  	%rd9399, %rd9391, %rd9398;
	xor.b64  	%rd9400, %rd9389, %rd9399;
	not.b64 	%rd9401, %rd9391;
	and.b64  	%rd9402, %rd9387, %rd9401;
	xor.b64  	%rd9403, %rd9390, %rd9402;
	not.b64 	%rd9404, %rd9387;
	and.b64  	%rd9405, %rd9388, %rd9404;
	xor.b64  	%rd9406, %rd9391, %rd9405;
	ld.local.u64 	%rd9407, [%rd155+120];
	ld.local.u64 	%rd9408, [%rd155+128];
	ld.local.u64 	%rd9409, [%rd155+136];
	ld.local.u64 	%rd9410, [%rd155+144];
	ld.local.u64 	%rd9411, [%rd155+152];
	not.b64 	%rd9412, %rd9408;
	and.b64  	%rd9413, %rd9409, %rd9412;
	xor.b64  	%rd9414, %rd9407, %rd9413;
	not.b64 	%rd9415, %rd9409;
	and.b64  	%rd9416, %rd9410, %rd9415;
	xor.b64  	%rd9417, %rd9408, %rd9416;
	not.b64 	%rd9418, %rd9410;
	and.b64  	%rd9419, %rd9411, %rd9418;
	xor.b64  	%rd9420, %rd9409, %rd9419;
	not.b64 	%rd9421, %rd9411;
	and.b64  	%rd9422, %rd9407, %rd9421;
	xor.b64  	%rd9423, %rd9410, %rd9422;
	not.b64 	%rd9424, %rd9407;
	and.b64  	%rd9425, %rd9408, %rd9424;
	xor.b64  	%rd9426, %rd9411, %rd9425;
	ld.local.u64 	%rd9427, [%rd155+160];
	ld.local.u64 	%rd9428, [%rd155+168];
	ld.local.u64 	%rd9429, [%rd155+176];
	ld.local.u64 	%rd9430, [%rd155+184];
	ld.local.u64 	%rd9431, [%rd155+192];
	not.b64 	%rd9432, %rd9428;
	and.b64  	%rd9433, %rd9429, %rd9432;
	xor.b64  	%rd9434, %rd9427, %rd9433;
	not.b64 	%rd9435, %rd9429;
	and.b64  	%rd9436, %rd9430, %rd9435;
	xor.b64  	%rd9437, %rd9428, %rd9436;
	not.b64 	%rd9438, %rd9430;
	and.b64  	%rd9439, %rd9431, %rd9438;
	xor.b64  	%rd9440, %rd9429, %rd9439;
	not.b64 	%rd9441, %rd9431;
	and.b64  	%rd9442, %rd9427, %rd9441;
	xor.b64  	%rd9443, %rd9430, %rd9442;
	not.b64 	%rd9444, %rd9427;
	and.b64  	%rd9445, %rd9428, %rd9444;
	xor.b64  	%rd9446, %rd9431, %rd9445;
	xor.b64  	%rd9447, %rd9354, %rd3509;
	xor.b64  	%rd9448, %rd9447, %rd9348;
	xor.b64  	%rd9449, %rd9374, %rd9394;
	xor.b64  	%rd9450, %rd9449, %rd9414;
	xor.b64  	%rd9451, %rd9450, %rd9434;
	xor.b64  	%rd9452, %rd9451, %rd9448;
	xor.b64  	%rd9453, %rd9377, %rd9357;
	xor.b64  	%rd9454, %rd9453, %rd9397;
	xor.b64  	%rd9455, %rd9454, %rd9417;
	xor.b64  	%rd9456, %rd9455, %rd9437;
	xor.b64  	%rd9457, %rd9380, %rd9360;
	xor.b64  	%rd9458, %rd9457, %rd9400;
	xor.b64  	%rd9459, %rd9458, %rd9420;
	xor.b64  	%rd9460, %rd9459, %rd9440;
	xor.b64  	%rd9461, %rd9383, %rd9363;
	xor.b64  	%rd9462, %rd9461, %rd9403;
	xor.b64  	%rd9463, %rd9462, %rd9423;
	xor.b64  	%rd9464, %rd9463, %rd9443;
	xor.b64  	%rd9465, %rd9386, %rd9366;
	xor.b64  	%rd9466, %rd9465, %rd9406;
	xor.b64  	%rd9467, %rd9466, %rd9426;
	xor.b64  	%rd9468, %rd9467, %rd9446;
	mov.b64 	{%r959, %r960}, %rd9456;
	shf.l.wrap.b32 	%r961, %r959, %r960, 1;
	shf.l.wrap.b32 	%r962, %r960, %r959, 1;
	mov.b64 	%rd9469, {%r962, %r961};
	xor.b64  	%rd9470, %rd9469, %rd9468;
	xor.b64  	%rd9471, %rd9470, %rd9448;
	st.local.u64 	[%rd155], %rd9471;
	xor.b64  	%rd9472, %rd9470, %rd9374;
	st.local.u64 	[%rd155+40], %rd9472;
	xor.b64  	%rd9473, %rd9470, %rd9394;
	st.local.u64 	[%rd155+80], %rd9473;
	xor.b64  	%rd9474, %rd9470, %rd9414;
	st.local.u64 	[%rd155+120], %rd9474;
	xor.b64  	%rd9475, %rd9470, %rd9434;
	st.local.u64 	[%rd155+160], %rd9475;
	mov.b64 	{%r963, %r964}, %rd9460;
	shf.l.wrap.b32 	%r965, %r963, %r964, 1;
	shf.l.wrap.b32 	%r966, %r964, %r963, 1;
	mov.b64 	%rd9476, {%r966, %r965};
	xor.b64  	%rd9477, %rd9476, %rd9452;
	xor.b64  	%rd9478, %rd9477, %rd9357;
	st.local.u64 	[%rd155+8], %rd9478;
	xor.b64  	%rd9479, %rd9477, %rd9377;
	st.local.u64 	[%rd155+48], %rd9479;
	xor.b64  	%rd9480, %rd9477, %rd9397;
	st.local.u64 	[%rd155+88], %rd9480;
	xor.b64  	%rd9481, %rd9477, %rd9417;
	st.local.u64 	[%rd155+128], %rd9481;
	xor.b64  	%rd9482, %rd9477, %rd9437;
	st.local.u64 	[%rd155+168], %rd9482;
	mov.b64 	{%r967, %r968}, %rd9464;
	shf.l.wrap.b32 	%r969, %r967, %r968, 1;
	shf.l.wrap.b32 	%r970, %r968, %r967, 1;
	mov.b64 	%rd9483, {%r970, %r969};
	xor.b64  	%rd9484, %rd9483, %rd9456;
	xor.b64  	%rd9485, %rd9484, %rd9360;
	st.local.u64 	[%rd155+16], %rd9485;
	xor.b64  	%rd9486, %rd9484, %rd9380;
	st.local.u64 	[%rd155+56], %rd9486;
	xor.b64  	%rd9487, %rd9484, %rd9400;
	st.local.u64 	[%rd155+96], %rd9487;
	xor.b64  	%rd9488, %rd9484, %rd9420;
	st.local.u64 	[%rd155+136], %rd9488;
	xor.b64  	%rd9489, %rd9484, %rd9440;
	st.local.u64 	[%rd155+176], %rd9489;
	mov.b64 	{%r971, %r972}, %rd9468;
	shf.l.wrap.b32 	%r973, %r971, %r972, 1;
	shf.l.wrap.b32 	%r974, %r972, %r971, 1;
	mov.b64 	%rd9490, {%r974, %r973};
	xor.b64  	%rd9491, %rd9490, %rd9460;
	xor.b64  	%rd9492, %rd9491, %rd9363;
	st.local.u64 	[%rd155+24], %rd9492;
	xor.b64  	%rd9493, %rd9491, %rd9383;
	st.local.u64 	[%rd155+64], %rd9493;
	xor.b64  	%rd9494, %rd9491, %rd9403;
	st.local.u64 	[%rd155+104], %rd9494;
	xor.b64  	%rd9495, %rd9491, %rd9423;
	st.local.u64 	[%rd155+144], %rd9495;
	xor.b64  	%rd9496, %rd9491, %rd9443;
	st.local.u64 	[%rd155+184], %rd9496;
	mov.b64 	{%r975, %r976}, %rd9452;
	shf.l.wrap.b32 	%r977, %r975, %r976, 1;
	shf.l.wrap.b32 	%r978, %r976, %r975, 1;
	mov.b64 	%rd9497, {%r978, %r977};
	xor.b64  	%rd9498, %rd9497, %rd9464;
	xor.b64  	%rd9499, %rd9498, %rd9366;
	st.local.u64 	[%rd155+32], %rd9499;
	xor.b64  	%rd9500, %rd9498, %rd9386;
	st.local.u64 	[%rd155+72], %rd9500;
	xor.b64  	%rd9501, %rd9498, %rd9406;
	st.local.u64 	[%rd155+112], %rd9501;
	xor.b64  	%rd9502, %rd9498, %rd9426;
	st.local.u64 	[%rd155+152], %rd9502;
	xor.b64  	%rd9503, %rd9498, %rd9446;
	st.local.u64 	[%rd155+192], %rd9503;
	ld.local.u64 	%rd9504, [%rd6217];
	shr.u64 	%rd9505, %rd9478, %r126;
	shl.b64 	%rd9506, %rd9478, %r127;
	or.b64  	%rd9507, %rd9506, %rd9505;
	st.local.u64 	[%rd6217], %rd9507;
	ld.local.u64 	%rd9508, [%rd6222];
	shr.u64 	%rd9509, %rd9504, %r131;
	shl.b64 	%rd9510, %rd9504, %r132;
	or.b64  	%rd9511, %rd9510, %rd9509;
	st.local.u64 	[%rd6222], %rd9511;
	ld.local.u64 	%rd9512, [%rd6227];
	shr.u64 	%rd9513, %rd9508, %r136;
	shl.b64 	%rd9514, %rd9508, %r137;
	or.b64  	%rd9515, %rd9514, %rd9513;
	st.local.u64 	[%rd6227], %rd9515;
	ld.local.u64 	%rd9516, [%rd6232];
	shr.u64 	%rd9517, %rd9512, %r141;
	shl.b64 	%rd9518, %rd9512, %r142;
	or.b64  	%rd9519, %rd9518, %rd9517;
	st.local.u64 	[%rd6232], %rd9519;
	ld.local.u64 	%rd9520, [%rd6237];
	shr.u64 	%rd9521, %rd9516, %r146;
	shl.b64 	%rd9522, %rd9516, %r147;
	or.b64  	%rd9523, %rd9522, %rd9521;
	st.local.u64 	[%rd6237], %rd9523;
	ld.local.u64 	%rd9524, [%rd6242];
	shr.u64 	%rd9525, %rd9520, %r151;
	shl.b64 	%rd9526, %rd9520, %r152;
	or.b64  	%rd9527, %rd9526, %rd9525;
	st.local.u64 	[%rd6242], %rd9527;
	ld.local.u64 	%rd9528, [%rd6247];
	shr.u64 	%rd9529, %rd9524, %r156;
	shl.b64 	%rd9530, %rd9524, %r157;
	or.b64  	%rd9531, %rd9530, %rd9529;
	st.local.u64 	[%rd6247], %rd9531;
	ld.local.u64 	%rd9532, [%rd6252];
	shr.u64 	%rd9533, %rd9528, %r161;
	shl.b64 	%rd9534, %rd9528, %r162;
	or.b64  	%rd9535, %rd9534, %rd9533;
	st.local.u64 	[%rd6252], %rd9535;
	ld.local.u64 	%rd9536, [%rd6257];
	shr.u64 	%rd9537, %rd9532, %r166;
	shl.b64 	%rd9538, %rd9532, %r167;
	or.b64  	%rd9539, %rd9538, %rd9537;
	st.local.u64 	[%rd6257], %rd9539;
	ld.local.u64 	%rd9540, [%rd6262];
	shr.u64 	%rd9541, %rd9536, %r171;
	shl.b64 	%rd9542, %rd9536, %r172;
	or.b64  	%rd9543, %rd9542, %rd9541;
	st.local.u64 	[%rd6262], %rd9543;
	ld.local.u64 	%rd9544, [%rd6267];
	shr.u64 	%rd9545, %rd9540, %r176;
	shl.b64 	%rd9546, %rd9540, %r177;
	or.b64  	%rd9547, %rd9546, %rd9545;
	st.local.u64 	[%rd6267], %rd9547;
	ld.local.u64 	%rd9548, [%rd6272];
	shr.u64 	%rd9549, %rd9544, %r181;
	shl.b64 	%rd9550, %rd9544, %r182;
	or.b64  	%rd9551, %rd9550, %rd9549;
	st.local.u64 	[%rd6272], %rd9551;
	ld.local.u64 	%rd9552, [%rd6277];
	shr.u64 	%rd9553, %rd9548, %r186;
	shl.b64 	%rd9554, %rd9548, %r187;
	or.b64  	%rd9555, %rd9554, %rd9553;
	st.local.u64 	[%rd6277], %rd9555;
	ld.local.u64 	%rd9556, [%rd6282];
	shr.u64 	%rd9557, %rd9552, %r191;
	shl.b64 	%rd9558, %rd9552, %r192;
	or.b64  	%rd9559, %rd9558, %rd9557;
	st.local.u64 	[%rd6282], %rd9559;
	ld.local.u64 	%rd9560, [%rd6287];
	shr.u64 	%rd9561, %rd9556, %r196;
	shl.b64 	%rd9562, %rd9556, %r197;
	or.b64  	%rd9563, %rd9562, %rd9561;
	st.local.u64 	[%rd6287], %rd9563;
	ld.local.u64 	%rd9564, [%rd6292];
	shr.u64 	%rd9565, %rd9560, %r201;
	shl.b64 	%rd9566, %rd9560, %r202;
	or.b64  	%rd9567, %rd9566, %rd9565;
	st.local.u64 	[%rd6292], %rd9567;
	ld.local.u64 	%rd9568, [%rd6297];
	shr.u64 	%rd9569, %rd9564, %r206;
	shl.b64 	%rd9570, %rd9564, %r207;
	or.b64  	%rd9571, %rd9570, %rd9569;
	st.local.u64 	[%rd6297], %rd9571;
	ld.local.u64 	%rd9572, [%rd6302];
	shr.u64 	%rd9573, %rd9568, %r211;
	shl.b64 	%rd9574, %rd9568, %r212;
	or.b64  	%rd9575, %rd9574, %rd9573;
	st.local.u64 	[%rd6302], %rd9575;
	ld.local.u64 	%rd9576, [%rd6307];
	shr.u64 	%rd9577, %rd9572, %r216;
	shl.b64 	%rd9578, %rd9572, %r217;
	or.b64  	%rd9579, %rd9578, %rd9577;
	st.local.u64 	[%rd6307], %rd9579;
	ld.local.u64 	%rd9580, [%rd6312];
	shr.u64 	%rd9581, %rd9576, %r221;
	shl.b64 	%rd9582, %rd9576, %r222;
	or.b64  	%rd9583, %rd9582, %rd9581;
	st.local.u64 	[%rd6312], %rd9583;
	ld.local.u64 	%rd9584, [%rd6317];
	shr.u64 	%rd9585, %rd9580, %r226;
	shl.b64 	%rd9586, %rd9580, %r227;
	or.b64  	%rd9587, %rd9586, %rd9585;
	st.local.u64 	[%rd6317], %rd9587;
	ld.local.u64 	%rd9588, [%rd6322];
	shr.u64 	%rd9589, %rd9584, %r231;
	shl.b64 	%rd9590, %rd9584, %r232;
	or.b64  	%rd9591, %rd9590, %rd9589;
	st.local.u64 	[%rd6322], %rd9591;
	ld.local.u64 	%rd9592, [%rd6327];
	shr.u64 	%rd9593, %rd9588, %r236;
	shl.b64 	%rd9594, %rd9588, %r237;
	or.b64  	%rd9595, %rd9594, %rd9593;
	st.local.u64 	[%rd6327], %rd9595;
	shr.u64 	%rd9596, %rd9592, %r241;
	shl.b64 	%rd9597, %rd9592, %r242;
	or.b64  	%rd9598, %rd9597, %rd9596;
	st.local.u64 	[%rd6332], %rd9598;
	ld.local.u64 	%rd9599, [%rd155];
	ld.local.u64 	%rd9600, [%rd155+8];
	ld.local.u64 	%rd9601, [%rd155+16];
	ld.local.u64 	%rd9602, [%rd155+24];
	ld.local.u64 	%rd9603, [%rd155+32];
	not.b64 	%rd9604, %rd9600;
	and.b64  	%rd9605, %rd9601, %rd9604;
	not.b64 	%rd9606, %rd9601;
	and.b64  	%rd9607, %rd9602, %rd9606;
	xor.b64  	%rd9608, %rd9600, %rd9607;
	not.b64 	%rd9609, %rd9602;
	and.b64  	%rd9610, %rd9603, %rd9609;
	xor.b64  	%rd9611, %rd9601, %rd9610;
	not.b64 	%rd9612, %rd9603;
	and.b64  	%rd9613, %rd9599, %rd9612;
	xor.b64  	%rd9614, %rd9602, %rd9613;
	not.b64 	%rd9615, %rd9599;
	and.b64  	%rd9616, %rd9600, %rd9615;
	xor.b64  	%rd9617, %rd9603, %rd9616;
	ld.local.u64 	%rd9618, [%rd155+40];
	ld.local.u64 	%rd9619, [%rd155+48];
	ld.local.u64 	%rd9620, [%rd155+56];
	ld.local.u64 	%rd9621, [%rd155+64];
	ld.local.u64 	%rd9622, [%rd155+72];
	not.b64 	%rd9623, %rd9619;
	and.b64  	%rd9624, %rd9620, %rd9623;
	xor.b64  	%rd9625, %rd9618, %rd9624;
	not.b64 	%rd9626, %rd9620;
	and.b64  	%rd9627, %rd9621, %rd9626;
	xor.b64  	%rd9628, %rd9619, %rd9627;
	not.b64 	%rd9629, %rd9621;
	and.b64  	%rd9630, %rd9622, %rd9629;
	xor.b64  	%rd9631, %rd9620, %rd9630;
	not.b64 	%rd9632, %rd9622;
	and.b64  	%rd9633, %rd9618, %rd9632;
	xor.b64  	%rd9634, %rd9621, %rd9633;
	not.b64 	%rd9635, %rd9618;
	and.b64  	%rd9636, %rd9619, %rd9635;
	xor.b64  	%rd9637, %rd9622, %rd9636;
	ld.local.u64 	%rd9638, [%rd155+80];
	ld.local.u64 	%rd9639, [%rd155+88];
	ld.local.u64 	%rd9640, [%rd155+96];
	ld.local.u64 	%rd9641, [%rd155+104];
	ld.local.u64 	%rd9642, [%rd155+112];
	not.b64 	%rd9643, %rd9639;
	and.b64  	%rd9644, %rd9640, %rd9643;
	xor.b64  	%rd9645, %rd9638, %rd9644;
	not.b64 	%rd9646, %rd9640;
	and.b64  	%rd9647, %rd9641, %rd9646;
	xor.b64  	%rd9648, %rd9639, %rd9647;
	not.b64 	%rd9649, %rd9641;
	and.b64  	%rd9650, %rd9642, %rd9649;
	xor.b64  	%rd9651, %rd9640, %rd9650;
	not.b64 	%rd9652, %rd9642;
	and.b64  	%rd9653, %rd9638, %rd9652;
	xor.b64  	%rd9654, %rd9641, %rd9653;
	not.b64 	%rd9655, %rd9638;
	and.b64  	%rd9656, %rd9639, %rd9655;
	xor.b64  	%rd9657, %rd9642, %rd9656;
	ld.local.u64 	%rd9658, [%rd155+120];
	ld.local.u64 	%rd9659, [%rd155+128];
	ld.local.u64 	%rd9660, [%rd155+136];
	ld.local.u64 	%rd9661, [%rd155+144];
	ld.local.u64 	%rd9662, [%rd155+152];
	not.b64 	%rd9663, %rd9659;
	and.b64  	%rd9664, %rd9660, %rd9663;
	xor.b64  	%rd9665, %rd9658, %rd9664;
	not.b64 	%rd9666, %rd9660;
	and.b64  	%rd9667, %rd9661, %rd9666;
	xor.b64  	%rd9668, %rd9659, %rd9667;
	not.b64 	%rd9669, %rd9661;
	and.b64  	%rd9670, %rd9662, %rd9669;
	xor.b64  	%rd9671, %rd9660, %rd9670;
	not.b64 	%rd9672, %rd9662;
	and.b64  	%rd9673, %rd9658, %rd9672;
	xor.b64  	%rd9674, %rd9661, %rd9673;
	not.b64 	%rd9675, %rd9658;
	and.b64  	%rd9676, %rd9659, %rd9675;
	xor.b64  	%rd9677, %rd9662, %rd9676;
	ld.local.u64 	%rd9678, [%rd155+160];
	ld.local.u64 	%rd9679, [%rd155+168];
	ld.local.u64 	%rd9680, [%rd155+176];
	ld.local.u64 	%rd9681, [%rd155+184];
	ld.local.u64 	%rd9682, [%rd155+192];
	not.b64 	%rd9683, %rd9679;
	and.b64  	%rd9684, %rd9680, %rd9683;
	xor.b64  	%rd9685, %rd9678, %rd9684;
	not.b64 	%rd9686, %rd9680;
	and.b64  	%rd9687, %rd9681, %rd9686;
	xor.b64  	%rd9688, %rd9679, %rd9687;
	not.b64 	%rd9689, %rd9681;
	and.b64  	%rd9690, %rd9682, %rd9689;
	xor.b64  	%rd9691, %rd9680, %rd9690;
	not.b64 	%rd9692, %rd9682;
	and.b64  	%rd9693, %rd9678, %rd9692;
	xor.b64  	%rd9694, %rd9681, %rd9693;
	not.b64 	%rd9695, %rd9678;
	and.b64  	%rd9696, %rd9679, %rd9695;
	xor.b64  	%rd9697, %rd9682, %rd9696;
	xor.b64  	%rd9698, %rd9605, %rd3761;
	xor.b64  	%rd9699, %rd9698, %rd9599;
	xor.b64  	%rd9700, %rd9625, %rd9645;
	xor.b64  	%rd9701, %rd9700, %rd9665;
	xor.b64  	%rd9702, %rd9701, %rd9685;
	xor.b64  	%rd9703, %rd9702, %rd9699;
	xor.b64  	%rd9704, %rd9628, %rd9608;
	xor.b64  	%rd9705, %rd9704, %rd9648;
	xor.b64  	%rd9706, %rd9705, %rd9668;
	xor.b64  	%rd9707, %rd9706, %rd9688;
	xor.b64  	%rd9708, %rd9631, %rd9611;
	xor.b64  	%rd9709, %rd9708, %rd9651;
	xor.b64  	%rd9710, %rd9709, %rd9671;
	xor.b64  	%rd9711, %rd9710, %rd9691;
	xor.b64  	%rd9712, %rd9634, %rd9614;
	xor.b64  	%rd9713, %rd9712, %rd9654;
	xor.b64  	%rd9714, %rd9713, %rd9674;
	xor.b64  	%rd9715, %rd9714, %rd9694;
	xor.b64  	%rd9716, %rd9637, %rd9617;
	xor.b64  	%rd9717, %rd9716, %rd9657;
	xor.b64  	%rd9718, %rd9717, %rd9677;
	xor.b64  	%rd9719, %rd9718, %rd9697;
	mov.b64 	{%r979, %r980}, %rd9707;
	shf.l.wrap.b32 	%r981, %r979, %r980, 1;
	shf.l.wrap.b32 	%r982, %r980, %r979, 1;
	mov.b64 	%rd9720, {%r982, %r981};
	xor.b64  	%rd9721, %rd9720, %rd9719;
	xor.b64  	%rd9722, %rd9721, %rd9699;
	st.local.u64 	[%rd155], %rd9722;
	xor.b64  	%rd9723, %rd9721, %rd9625;
	st.local.u64 	[%rd155+40], %rd9723;
	xor.b64  	%rd9724, %rd9721, %rd9645;
	st.local.u64 	[%rd155+80], %rd9724;
	xor.b64  	%rd9725, %rd9721, %rd9665;
	st.local.u64 	[%rd155+120], %rd9725;
	xor.b64  	%rd9726, %rd9721, %rd9685;
	st.local.u64 	[%rd155+160], %rd9726;
	mov.b64 	{%r983, %r984}, %rd9711;
	shf.l.wrap.b32 	%r985, %r983, %r984, 1;
	shf.l.wrap.b32 	%r986, %r984, %r983, 1;
	mov.b64 	%rd9727, {%r986, %r985};
	xor.b64  	%rd9728, %rd9727, %rd9703;
	xor.b64  	%rd9729, %rd9728, %rd9608;
	st.local.u64 	[%rd155+8], %rd9729;
	xor.b64  	%rd9730, %rd9728, %rd9628;
	st.local.u64 	[%rd155+48], %rd9730;
	xor.b64  	%rd9731, %rd9728, %rd9648;
	st.local.u64 	[%rd155+88], %rd9731;
	xor.b64  	%rd9732, %rd9728, %rd9668;
	st.local.u64 	[%rd155+128], %rd9732;
	xor.b64  	%rd9733, %rd9728, %rd9688;
	st.local.u64 	[%rd155+168], %rd9733;
	mov.b64 	{%r987, %r988}, %rd9715;
	shf.l.wrap.b32 	%r989, %r987, %r988, 1;
	shf.l.wrap.b32 	%r990, %r988, %r987, 1;
	mov.b64 	%rd9734, {%r990, %r989};
	xor.b64  	%rd9735, %rd9734, %rd9707;
	xor.b64  	%rd9736, %rd9735, %rd9611;
	st.local.u64 	[%rd155+16], %rd9736;
	xor.b64  	%rd9737, %rd9735, %rd9631;
	st.local.u64 	[%rd155+56], %rd9737;
	xor.b64  	%rd9738, %rd9735, %rd9651;
	st.local.u64 	[%rd155+96], %rd9738;
	xor.b64  	%rd9739, %rd9735, %rd9671;
	st.local.u64 	[%rd155+136], %rd9739;
	xor.b64  	%rd9740, %rd9735, %rd9691;
	st.local.u64 	[%rd155+176], %rd9740;
	mov.b64 	{%r991, %r992}, %rd9719;
	shf.l.wrap.b32 	%r993, %r991, %r992, 1;
	shf.l.wrap.b32 	%r994, %r992, %r991, 1;
	mov.b64 	%rd9741, {%r994, %r993};
	xor.b64  	%rd9742, %rd9741, %rd9711;
	xor.b64  	%rd9743, %rd9742, %rd9614;
	st.local.u64 	[%rd155+24], %rd9743;
	xor.b64  	%rd9744, %rd9742, %rd9634;
	st.local.u64 	[%rd155+64], %rd9744;
	xor.b64  	%rd9745, %rd9742, %rd9654;
	st.local.u64 	[%rd155+104], %rd9745;
	xor.b64  	%rd9746, %rd9742, %rd9674;
	st.local.u64 	[%rd155+144], %rd9746;
	xor.b64  	%rd9747, %rd9742, %rd9694;
	st.local.u64 	[%rd155+184], %rd9747;
	mov.b64 	{%r995, %r996}, %rd9703;
	shf.l.wrap.b32 	%r997, %r995, %r996, 1;
	shf.l.wrap.b32 	%r998, %r996, %r995, 1;
	mov.b64 	%rd9748, {%r998, %r997};
	xor.b64  	%rd9749, %rd9748, %rd9715;
	xor.b64  	%rd9750, %rd9749, %rd9617;
	st.local.u64 	[%rd155+32], %rd9750;
	xor.b64  	%rd9751, %rd9749, %rd9637;
	st.local.u64 	[%rd155+72], %rd9751;
	xor.b64  	%rd9752, %rd9749, %rd9657;
	st.local.u64 	[%rd155+112], %rd9752;
	xor.b64  	%rd9753, %rd9749, %rd9677;
	st.local.u64 	[%rd155+152], %rd9753;
	xor.b64  	%rd9754, %rd9749, %rd9697;
	st.local.u64 	[%rd155+192], %rd9754;
	ld.local.u64 	%rd9755, [%rd6217];
	shr.u64 	%rd9756, %rd9729, %r126;
	shl.b64 	%rd9757, %rd9729, %r127;
	or.b64  	%rd9758, %rd9757, %rd9756;
	st.local.u64 	[%rd6217], %rd9758;
	ld.local.u64 	%rd9759, [%rd6222];
	shr.u64 	%rd9760, %rd9755, %r131;
	shl.b64 	%rd9761, %rd9755, %r132;
	or.b64  	%rd9762, %rd9761, %rd9760;
	st.local.u64 	[%rd6222], %rd9762;
	ld.local.u64 	%rd9763, [%rd6227];
	shr.u64 	%rd9764, %rd9759, %r136;
	shl.b64 	%rd9765, %rd9759, %r137;
	or.b64  	%rd9766, %rd9765, %rd9764;
	st.local.u64 	[%rd6227], %rd9766;
	ld.local.u64 	%rd9767, [%rd6232];
	shr.u64 	%rd9768, %rd9763, %r141;
	shl.b64 	%rd9769, %rd9763, %r142;
	or.b64  	%rd9770, %rd9769, %rd9768;
	st.local.u64 	[%rd6232], %rd9770;
	ld.local.u64 	%rd9771, [%rd6237];
	shr.u64 	%rd9772, %rd9767, %r146;
	shl.b64 	%rd9773, %rd9767, %r147;
	or.b64  	%rd9774, %rd9773, %rd9772;
	st.local.u64 	[%rd6237], %rd9774;
	ld.local.u64 	%rd9775, [%rd6242];
	shr.u64 	%rd9776, %rd9771, %r151;
	shl.b64 	%rd9777, %rd9771, %r152;
	or.b64  	%rd9778, %rd9777, %rd9776;
	st.local.u64 	[%rd6242], %rd9778;
	ld.local.u64 	%rd9779, [%rd6247];
	shr.u64 	%rd9780, %rd9775, %r156;
	shl.b64 	%rd9781, %rd9775, %r157;
	or.b64  	%rd9782, %rd9781, %rd9780;
	st.local.u64 	[%rd6247], %rd9782;
	ld.local.u64 	%rd9783, [%rd6252];
	shr.u64 	%rd9784, %rd9779, %r161;
	shl.b64 	%rd9785, %rd9779, %r162;
	or.b64  	%rd9786, %rd9785, %rd9784;
	st.local.u64 	[%rd6252], %rd9786;
	ld.local.u64 	%rd9787, [%rd6257];
	shr.u64 	%rd9788, %rd9783, %r166;
	shl.b64 	%rd9789, %rd9783, %r167;
	or.b64  	%rd9790, %rd9789, %rd9788;
	st.local.u64 	[%rd6257], %rd9790;
	ld.local.u64 	%rd9791, [%rd6262];
	shr.u64 	%rd9792, %rd9787, %r171;
	shl.b64 	%rd9793, %rd9787, %r172;
	or.b64  	%rd9794, %rd9793, %rd9792;
	st.local.u64 	[%rd6262], %rd9794;
	ld.local.u64 	%rd9795, [%rd6267];
	shr.u64 	%rd9796, %rd9791, %r176;
	shl.b64 	%rd9797, %rd9791, %r177;
	or.b64  	%rd9798, %rd9797, %rd9796;
	st.local.u64 	[%rd6267], %rd9798;
	ld.local.u64 	%rd9799, [%rd6272];
	shr.u64 	%rd9800, %rd9795, %r181;
	shl.b64 	%rd9801, %rd9795, %r182;
	or.b64  	%rd9802, %rd9801, %rd9800;
	st.local.u64 	[%rd6272], %rd9802;
	ld.local.u64 	%rd9803, [%rd6277];
	shr.u64 	%rd9804, %rd9799, %r186;
	shl.b64 	%rd9805, %rd9799, %r187;
	or.b64  	%rd9806, %rd9805, %rd9804;
	st.local.u64 	[%rd6277], %rd9806;
	ld.local.u64 	%rd9807, [%rd6282];
	shr.u64 	%rd9808, %rd9803, %r191;
	shl.b64 	%rd9809, %rd9803, %r192;
	or.b64  	%rd9810, %rd9809, %rd9808;
	st.local.u64 	[%rd6282], %rd9810;
	ld.local.u64 	%rd9811, [%rd6287];
	shr.u64 	%rd9812, %rd9807, %r196;
	shl.b64 	%rd9813, %rd9807, %r197;
	or.b64  	%rd9814, %rd9813, %rd9812;
	st.local.u64 	[%rd6287], %rd9814;
	ld.local.u64 	%rd9815, [%rd6292];
	shr.u64 	%rd9816, %rd9811, %r201;
	shl.b64 	%rd9817, %rd9811, %r202;
	or.b64  	%rd9818, %rd9817, %rd9816;
	st.local.u64 	[%rd6292], %rd9818;
	ld.local.u64 	%rd9819, [%rd6297];
	shr.u64 	%rd9820, %rd9815, %r206;
	shl.b64 	%rd9821, %rd9815, %r207;
	or.b64  	%rd9822, %rd9821, %rd9820;
	st.local.u64 	[%rd6297], %rd9822;
	ld.local.u64 	%rd9823, [%rd6302];
	shr.u64 	%rd9824, %rd9819, %r211;
	shl.b64 	%rd9825, %rd9819, %r212;
	or.b64  	%rd9826, %rd9825, %rd9824;
	st.local.u64 	[%rd6302], %rd9826;
	ld.local.u64 	%rd9827, [%rd6307];
	shr.u64 	%rd9828, %rd9823, %r216;
	shl.b64 	%rd9829, %rd9823, %r217;
	or.b64  	%rd9830, %rd9829, %rd9828;
	st.local.u64 	[%rd6307], %rd9830;
	ld.local.u64 	%rd9831, [%rd6312];
	shr.u64 	%rd9832, %rd9827, %r221;
	shl.b64 	%rd9833, %rd9827, %r222;
	or.b64  	%rd9834, %rd9833, %rd9832;
	st.local.u64 	[%rd6312], %rd9834;
	ld.local.u64 	%rd9835, [%rd6317];
	shr.u64 	%rd9836, %rd9831, %r226;
	shl.b64 	%rd9837, %rd9831, %r227;
	or.b64  	%rd9838, %rd9837, %rd9836;
	st.local.u64 	[%rd6317], %rd9838;
	ld.local.u64 	%rd9839, [%rd6322];
	shr.u64 	%rd9840, %rd9835, %r231;
	shl.b64 	%rd9841, %rd9835, %r232;
	or.b64  	%rd9842, %rd9841, %rd9840;
	st.local.u64 	[%rd6322], %rd9842;
	ld.local.u64 	%rd9843, [%rd6327];
	shr.u64 	%rd9844, %rd9839, %r236;
	shl.b64 	%rd9845, %rd9839, %r237;
	or.b64  	%rd9846, %rd9845, %rd9844;
	st.local.u64 	[%rd6327], %rd9846;
	shr.u64 	%rd9847, %rd9843, %r241;
	shl.b64 	%rd9848, %rd9843, %r242;
	or.b64  	%rd9849, %rd9848, %rd9847;
	st.local.u64 	[%rd6332], %rd9849;
	ld.local.u64 	%rd9850, [%rd155];
	ld.local.u64 	%rd9851, [%rd155+8];
	ld.local.u64 	%rd9852, [%rd155+16];
	ld.local.u64 	%rd9853, [%rd155+24];
	ld.local.u64 	%rd9854, [%rd155+32];
	not.b64 	%rd9855, %rd9851;
	and.b64  	%rd9856, %rd9852, %rd9855;
	not.b64 	%rd9857, %rd9852;
	and.b64  	%rd9858, %rd9853, %rd9857;
	xor.b64  	%rd9859, %rd9851, %rd9858;
	not.b64 	%rd9860, %rd9853;
	and.b64  	%rd9861, %rd9854, %rd9860;
	xor.b64  	%rd9862, %rd9852, %rd9861;
	not.b64 	%rd9863, %rd9854;
	and.b64  	%rd9864, %rd9850, %rd9863;
	xor.b64  	%rd9865, %rd9853, %rd9864;
	not.b64 	%rd9866, %rd9850;
	and.b64  	%rd9867, %rd9851, %rd9866;
	xor.b64  	%rd9868, %rd9854, %rd9867;
	ld.local.u64 	%rd9869, [%rd155+40];
	ld.local.u64 	%rd9870, [%rd155+48];
	ld.local.u64 	%rd9871, [%rd155+56];
	ld.local.u64 	%rd9872, [%rd155+64];
	ld.local.u64 	%rd9873, [%rd155+72];
	not.b64 	%rd9874, %rd9870;
	and.b64  	%rd9875, %rd9871, %rd9874;
	xor.b64  	%rd9876, %rd9869, %rd9875;
	not.b64 	%rd9877, %rd9871;
	and.b64  	%rd9878, %rd9872, %rd9877;
	xor.b64  	%rd9879, %rd9870, %rd9878;
	not.b64 	%rd9880, %rd9872;
	and.b64  	%rd9881, %rd9873, %rd9880;
	xor.b64  	%rd9882, %rd9871, %rd9881;
	not.b64 	%rd9883, %rd9873;
	and.b64  	%rd9884, %rd9869, %rd9883;
	xor.b64  	%rd9885, %rd9872, %rd9884;
	not.b64 	%rd9886, %rd9869;
	and.b64  	%rd9887, %rd9870, %rd9886;
	xor.b64  	%rd9888, %rd9873, %rd9887;
	ld.local.u64 	%rd9889, [%rd155+80];
	ld.local.u64 	%rd9890, [%rd155+88];
	ld.local.u64 	%rd9891, [%rd155+96];
	ld.local.u64 	%rd9892, [%rd155+104];
	ld.local.u64 	%rd9893, [%rd155+112];
	not.b64 	%rd9894, %rd9890;
	and.b64  	%rd9895, %rd9891, %rd9894;
	xor.b64  	%rd9896, %rd9889, %rd9895;
	not.b64 	%rd9897, %rd9891;
	and.b64  	%rd9898, %rd9892, %rd9897;
	xor.b64  	%rd9899, %rd9890, %rd9898;
	not.b64 	%rd9900, %rd9892;
	and.b64  	%rd9901, %rd9893, %rd9900;
	xor.b64  	%rd9902, %rd9891, %rd9901;
	not.b64 	%rd9903, %rd9893;
	and.b64  	%rd9904, %rd9889, %rd9903;
	xor.b64  	%rd9905, %rd9892, %rd9904;
	not.b64 	%rd9906, %rd9889;
	and.b64  	%rd9907, %rd9890, %rd9906;
	xor.b64  	%rd9908, %rd9893, %rd9907;
	ld.local.u64 	%rd9909, [%rd155+120];
	ld.local.u64 	%rd9910, [%rd155+128];
	ld.local.u64 	%rd9911, [%rd155+136];
	ld.local.u64 	%rd9912, [%rd155+144];
	ld.local.u64 	%rd9913, [%rd155+152];
	not.b64 	%rd9914, %rd9910;
	and.b64  	%rd9915, %rd9911, %rd9914;
	xor.b64  	%rd9916, %rd9909, %rd9915;
	not.b64 	%rd9917, %rd9911;
	and.b64  	%rd9918, %rd9912, %rd9917;
	xor.b64  	%rd9919, %rd9910, %rd9918;
	not.b64 	%rd9920, %rd9912;
	and.b64  	%rd9921, %rd9913, %rd9920;
	xor.b64  	%rd9922, %rd9911, %rd9921;
	not.b64 	%rd9923, %rd9913;
	and.b64  	%rd9924, %rd9909, %rd9923;
	xor.b64  	%rd9925, %rd9912, %rd9924;
	not.b64 	%rd9926, %rd9909;
	and.b64  	%rd9927, %rd9910, %rd9926;
	xor.b64  	%rd9928, %rd9913, %rd9927;
	ld.local.u64 	%rd9929, [%rd155+160];
	ld.local.u64 	%rd9930, [%rd155+168];
	ld.local.u64 	%rd9931, [%rd155+176];
	ld.local.u64 	%rd9932, [%rd155+184];
	ld.local.u64 	%rd9933, [%rd155+192];
	not.b64 	%rd9934, %rd9930;
	and.b64  	%rd9935, %rd9931, %rd9934;
	xor.b64  	%rd9936, %rd9929, %rd9935;
	not.b64 	%rd9937, %rd9931;
	and.b64  	%rd9938, %rd9932, %rd9937;
	xor.b64  	%rd9939, %rd9930, %rd9938;
	not.b64 	%rd9940, %rd9932;
	and.b64  	%rd9941, %rd9933, %rd9940;
	xor.b64  	%rd9942, %rd9931, %rd9941;
	not.b64 	%rd9943, %rd9933;
	and.b64  	%rd9944, %rd9929, %rd9943;
	xor.b64  	%rd9945, %rd9932, %rd9944;
	not.b64 	%rd9946, %rd9929;
	and.b64  	%rd9947, %rd9930, %rd9946;
	xor.b64  	%rd9948, %rd9933, %rd9947;
	xor.b64  	%rd9949, %rd9856, %rd4013;
	xor.b64  	%rd9950, %rd9949, %rd9850;
	xor.b64  	%rd9951, %rd9876, %rd9896;
	xor.b64  	%rd9952, %rd9951, %rd9916;
	xor.b64  	%rd9953, %rd9952, %rd9936;
	xor.b64  	%rd9954, %rd9953, %rd9950;
	xor.b64  	%rd9955, %rd9879, %rd9859;
	xor.b64  	%rd9956, %rd9955, %rd9899;
	xor.b64  	%rd9957, %rd9956, %rd9919;
	xor.b64  	%rd9958, %rd9957, %rd9939;
	xor.b64  	%rd9959, %rd9882, %rd9862;
	xor.b64  	%rd9960, %rd9959, %rd9902;
	xor.b64  	%rd9961, %rd9960, %rd9922;
	xor.b64  	%rd9962, %rd9961, %rd9942;
	xor.b64  	%rd9963, %rd9885, %rd9865;
	xor.b64  	%rd9964, %rd9963, %rd9905;
	xor.b64  	%rd9965, %rd9964, %rd9925;
	xor.b64  	%rd9966, %rd9965, %rd9945;
	xor.b64  	%rd9967, %rd9888, %rd9868;
	xor.b64  	%rd9968, %rd9967, %rd9908;
	xor.b64  	%rd9969, %rd9968, %rd9928;
	xor.b64  	%rd9970, %rd9969, %rd9948;
	mov.b64 	{%r999, %r1000}, %rd9958;
	shf.l.wrap.b32 	%r1001, %r999, %r1000, 1;
	shf.l.wrap.b32 	%r1002, %r1000, %r999, 1;
	mov.b64 	%rd9971, {%r1002, %r1001};
	xor.b64  	%rd9972, %rd9971, %rd9970;
	xor.b64  	%rd9973, %rd9972, %rd9950;
	st.local.u64 	[%rd155], %rd9973;
	xor.b64  	%rd9974, %rd9972, %rd9876;
	st.local.u64 	[%rd155+40], %rd9974;
	xor.b64  	%rd9975, %rd9972, %rd9896;
	st.local.u64 	[%rd155+80], %rd9975;
	xor.b64  	%rd9976, %rd9972, %rd9916;
	st.local.u64 	[%rd155+120], %rd9976;
	xor.b64  	%rd9977, %rd9972, %rd9936;
	st.local.u64 	[%rd155+160], %rd9977;
	mov.b64 	{%r1003, %r1004}, %rd9962;
	shf.l.wrap.b32 	%r1005, %r1003, %r1004, 1;
	shf.l.wrap.b32 	%r1006, %r1004, %r1003, 1;
	mov.b64 	%rd9978, {%r1006, %r1005};
	xor.b64  	%rd9979, %rd9978, %rd9954;
	xor.b64  	%rd9980, %rd9979, %rd9859;
	st.local.u64 	[%rd155+8], %rd9980;
	xor.b64  	%rd9981, %rd9979, %rd9879;
	st.local.u64 	[%rd155+48], %rd9981;
	xor.b64  	%rd9982, %rd9979, %rd9899;
	st.local.u64 	[%rd155+88], %rd9982;
	xor.b64  	%rd9983, %rd9979, %rd9919;
	st.local.u64 	[%rd155+128], %rd9983;
	xor.b64  	%rd9984, %rd9979, %rd9939;
	st.local.u64 	[%rd155+168], %rd9984;
	mov.b64 	{%r1007, %r1008}, %rd9966;
	shf.l.wrap.b32 	%r1009, %r1007, %r1008, 1;
	shf.l.wrap.b32 	%r1010, %r1008, %r1007, 1;
	mov.b64 	%rd9985, {%r1010, %r1009};
	xor.b64  	%rd9986, %rd9985, %rd9958;
	xor.b64  	%rd9987, %rd9986, %rd9862;
	st.local.u64 	[%rd155+16], %rd9987;
	xor.b64  	%rd9988, %rd9986, %rd9882;
	st.local.u64 	[%rd155+56], %rd9988;
	xor.b64  	%rd9989, %rd9986, %rd9902;
	st.local.u64 	[%rd155+96], %rd9989;
	xor.b64  	%rd9990, %rd9986, %rd9922;
	st.local.u64 	[%rd155+136], %rd9990;
	xor.b64  	%rd9991, %rd9986, %rd9942;
	st.local.u64 	[%rd155+176], %rd9991;
	mov.b64 	{%r1011, %r1012}, %rd9970;
	shf.l.wrap.b32 	%r1013, %r1011, %r1012, 1;
	shf.l.wrap.b32 	%r1014, %r1012, %r1011, 1;
	mov.b64 	%rd9992, {%r1014, %r1013};
	xor.b64  	%rd9993, %rd9992, %rd9962;
	xor.b64  	%rd9994, %rd9993, %rd9865;
	st.local.u64 	[%rd155+24], %rd9994;
	xor.b64  	%rd9995, %rd9993, %rd9885;
	st.local.u64 	[%rd155+64], %rd9995;
	xor.b64  	%rd9996, %rd9993, %rd9905;
	st.local.u64 	[%rd155+104], %rd9996;
	xor.b64  	%rd9997, %rd9993, %rd9925;
	st.local.u64 	[%rd155+144], %rd9997;
	xor.b64  	%rd9998, %rd9993, %rd9945;
	st.local.u64 	[%rd155+184], %rd9998;
	mov.b64 	{%r1015, %r1016}, %rd9954;
	shf.l.wrap.b32 	%r1017, %r1015, %r1016, 1;
	shf.l.wrap.b32 	%r1018, %r1016, %r1015, 1;
	mov.b64 	%rd9999, {%r1018, %r1017};
	xor.b64  	%rd10000, %rd9999, %rd9966;
	xor.b64  	%rd10001, %rd10000, %rd9868;
	st.local.u64 	[%rd155+32], %rd10001;
	xor.b64  	%rd10002, %rd10000, %rd9888;
	st.local.u64 	[%rd155+72], %rd10002;
	xor.b64  	%rd10003, %rd10000, %rd9908;
	st.local.u64 	[%rd155+112], %rd10003;
	xor.b64  	%rd10004, %rd10000, %rd9928;
	st.local.u64 	[%rd155+152], %rd10004;
	xor.b64  	%rd10005, %rd10000, %rd9948;
	st.local.u64 	[%rd155+192], %rd10005;
	ld.local.u64 	%rd10006, [%rd6217];
	shr.u64 	%rd10007, %rd9980, %r126;
	shl.b64 	%rd10008, %rd9980, %r127;
	or.b64  	%rd10009, %rd10008, %rd10007;
	st.local.u64 	[%rd6217], %rd10009;
	ld.local.u64 	%rd10010, [%rd6222];
	shr.u64 	%rd10011, %rd10006, %r131;
	shl.b64 	%rd10012, %rd10006, %r132;
	or.b64  	%rd10013, %rd10012, %rd10011;
	st.local.u64 	[%rd6222], %rd10013;
	ld.local.u64 	%rd10014, [%rd6227];
	shr.u64 	%rd10015, %rd10010, %r136;
	shl.b64 	%rd10016, %rd10010, %r137;
	or.b64  	%rd10017, %rd10016, %rd10015;
	st.local.u64 	[%rd6227], %rd10017;
	ld.local.u64 	%rd10018, [%rd6232];
	shr.u64 	%rd10019, %rd10014, %r141;
	shl.b64 	%rd10020, %rd10014, %r142;
	or.b64  	%rd10021, %rd10020, %rd10019;
	st.local.u64 	[%rd6232], %rd10021;
	ld.local.u64 	%rd10022, [%rd6237];
	shr.u64 	%rd10023, %rd10018, %r146;
	shl.b64 	%rd10024, %rd10018, %r147;
	or.b64  	%rd10025, %rd10024, %rd10023;
	st.local.u64 	[%rd6237], %rd10025;
	ld.local.u64 	%rd10026, [%rd6242];
	shr.u64 	%rd10027, %rd10022, %r151;
	shl.b64 	%rd10028, %rd10022, %r152;
	or.b64  	%rd10029, %rd10028, %rd10027;
	st.local.u64 	[%rd6242], %rd10029;
	ld.local.u64 	%rd10030, [%rd6247];
	shr.u64 	%rd10031, %rd10026, %r156;
	shl.b64 	%rd10032, %rd10026, %r157;
	or.b64  	%rd10033, %rd10032, %rd10031;
	st.local.u64 	[%rd6247], %rd10033;
	ld.local.u64 	%rd10034, [%rd6252];
	shr.u64 	%rd10035, %rd10030, %r161;
	shl.b64 	%rd10036, %rd10030, %r162;
	or.b64  	%rd10037, %rd10036, %rd10035;
	st.local.u64 	[%rd6252], %rd10037;
	ld.local.u64 	%rd10038, [%rd6257];
	shr.u64 	%rd10039, %rd10034, %r166;
	shl.b64 	%rd10040, %rd10034, %r167;
	or.b64  	%rd10041, %rd10040, %rd10039;
	st.local.u64 	[%rd6257], %rd10041;
	ld.local.u64 	%rd10042, [%rd6262];
	shr.u64 	%rd10043, %rd10038, %r171;
	shl.b64 	%rd10044, %rd10038, %r172;
	or.b64  	%rd10045, %rd10044, %rd10043;
	st.local.u64 	[%rd6262], %rd10045;
	ld.local.u64 	%rd10046, [%rd6267];
	shr.u64 	%rd10047, %rd10042, %r176;
	shl.b64 	%rd10048, %rd10042, %r177;
	or.b64  	%rd10049, %rd10048, %rd10047;
	st.local.u64 	[%rd6267], %rd10049;
	ld.local.u64 	%rd10050, [%rd6272];
	shr.u64 	%rd10051, %rd10046, %r181;
	shl.b64 	%rd10052, %rd10046, %r182;
	or.b64  	%rd10053, %rd10052, %rd10051;
	st.local.u64 	[%rd6272], %rd10053;
	ld.local.u64 	%rd10054, [%rd6277];
	shr.u64 	%rd10055, %rd10050, %r186;
	shl.b64 	%rd10056, %rd10050, %r187;
	or.b64  	%rd10057, %rd10056, %rd10055;
	st.local.u64 	[%rd6277], %rd10057;
	ld.local.u64 	%rd10058, [%rd6282];
	shr.u64 	%rd10059, %rd10054, %r191;
	shl.b64 	%rd10060, %rd10054, %r192;
	or.b64  	%rd10061, %rd10060, %rd10059;
	st.local.u64 	[%rd6282], %rd10061;
	ld.local.u64 	%rd10062, [%rd6287];
	shr.u64 	%rd10063, %rd10058, %r196;
	shl.b64 	%rd10064, %rd10058, %r197;
	or.b64  	%rd10065, %rd10064, %rd10063;
	st.local.u64 	[%rd6287], %rd10065;
	ld.local.u64 	%rd10066, [%rd6292];
	shr.u64 	%rd10067, %rd10062, %r201;
	shl.b64 	%rd10068, %rd10062, %r202;
	or.b64  	%rd10069, %rd10068, %rd10067;
	st.local.u64 	[%rd6292], %rd10069;
	ld.local.u64 	%rd10070, [%rd6297];
	shr.u64 	%rd10071, %rd10066, %r206;
	shl.b64 	%rd10072, %rd10066, %r207;
	or.b64  	%rd10073, %rd10072, %rd10071;
	st.local.u64 	[%rd6297], %rd10073;
	ld.local.u64 	%rd10074, [%rd6302];
	shr.u64 	%rd10075, %rd10070, %r211;
	shl.b64 	%rd10076, %rd10070, %r212;
	or.b64  	%rd10077, %rd10076, %rd10075;
	st.local.u64 	[%rd6302], %rd10077;
	ld.local.u64 	%rd10078, [%rd6307];
	shr.u64 	%rd10079, %rd10074, %r216;
	shl.b64 	%rd10080, %rd10074, %r217;
	or.b64  	%rd10081, %rd10080, %rd10079;
	st.local.u64 	[%rd6307], %rd10081;
	ld.local.u64 	%rd10082, [%rd6312];
	shr.u64 	%rd10083, %rd10078, %r221;
	shl.b64 	%rd10084, %rd10078, %r222;
	or.b64  	%rd10085, %rd10084, %rd10083;
	st.local.u64 	[%rd6312], %rd10085;
	ld.local.u64 	%rd10086, [%rd6317];
	shr.u64 	%rd10087, %rd10082, %r226;
	shl.b64 	%rd10088, %rd10082, %r227;
	or.b64  	%rd10089, %rd10088, %rd10087;
	st.local.u64 	[%rd6317], %rd10089;
	ld.local.u64 	%rd10090, [%rd6322];
	shr.u64 	%rd10091, %rd10086, %r231;
	shl.b64 	%rd10092, %rd10086, %r232;
	or.b64  	%rd10093, %rd10092, %rd10091;
	st.local.u64 	[%rd6322], %rd10093;
	ld.local.u64 	%rd10094, [%rd6327];
	shr.u64 	%rd10095, %rd10090, %r236;
	shl.b64 	%rd10096, %rd10090, %r237;
	or.b64  	%rd10097, %rd10096, %rd10095;
	st.local.u64 	[%rd6327], %rd10097;
	shr.u64 	%rd10098, %rd10094, %r241;
	shl.b64 	%rd10099, %rd10094, %r242;
	or.b64  	%rd10100, %rd10099, %rd10098;
	st.local.u64 	[%rd6332], %rd10100;
	ld.local.u64 	%rd10101, [%rd155];
	ld.local.u64 	%rd10102, [%rd155+8];
	ld.local.u64 	%rd10103, [%rd155+16];
	ld.local.u64 	%rd10104, [%rd155+24];
	ld.local.u64 	%rd10105, [%rd155+32];
	not.b64 	%rd10106, %rd10102;
	and.b64  	%rd10107, %rd10103, %rd10106;
	not.b64 	%rd10108, %rd10103;
	and.b64  	%rd10109, %rd10104, %rd10108;
	xor.b64  	%rd10110, %rd10102, %rd10109;
	not.b64 	%rd10111, %rd10104;
	and.b64  	%rd10112, %rd10105, %rd10111;
	xor.b64  	%rd10113, %rd10103, %rd10112;
	not.b64 	%rd10114, %rd10105;
	and.b64  	%rd10115, %rd10101, %rd10114;
	xor.b64  	%rd10116, %rd10104, %rd10115;
	not.b64 	%rd10117, %rd10101;
	and.b64  	%rd10118, %rd10102, %rd10117;
	xor.b64  	%rd10119, %rd10105, %rd10118;
	ld.local.u64 	%rd10120, [%rd155+40];
	ld.local.u64 	%rd10121, [%rd155+48];
	ld.local.u64 	%rd10122, [%rd155+56];
	ld.local.u64 	%rd10123, [%rd155+64];
	ld.local.u64 	%rd10124, [%rd155+72];
	not.b64 	%rd10125, %rd10121;
	and.b64  	%rd10126, %rd10122, %rd10125;
	xor.b64  	%rd10127, %rd10120, %rd10126;
	not.b64 	%rd10128, %rd10122;
	and.b64  	%rd10129, %rd10123, %rd10128;
	xor.b64  	%rd10130, %rd10121, %rd10129;
	not.b64 	%rd10131, %rd10123;
	and.b64  	%rd10132, %rd10124, %rd10131;
	xor.b64  	%rd10133, %rd10122, %rd10132;
	not.b64 	%rd10134, %rd10124;
	and.b64  	%rd10135, %rd10120, %rd10134;
	xor.b64  	%rd10136, %rd10123, %rd10135;
	not.b64 	%rd10137, %rd10120;
	and.b64  	%rd10138, %rd10121, %rd10137;
	xor.b64  	%rd10139, %rd10124, %rd10138;
	ld.local.u64 	%rd10140, [%rd155+80];
	ld.local.u64 	%rd10141, [%rd155+88];
	ld.local.u64 	%rd10142, [%rd155+96];
	ld.local.u64 	%rd10143, [%rd155+104];
	ld.local.u64 	%rd10144, [%rd155+112];
	not.b64 	%rd10145, %rd10141;
	and.b64  	%rd10146, %rd10142, %rd10145;
	xor.b64  	%rd10147, %rd10140, %rd10146;
	not.b64 	%rd10148, %rd10142;
	and.b64  	%rd10149, %rd10143, %rd10148;
	xor.b64  	%rd10150, %rd10141, %rd10149;
	not.b64 	%rd10151, %rd10143;
	and.b64  	%rd10152, %rd10144, %rd10151;
	xor.b64  	%rd10153, %rd10142, %rd10152;
	not.b64 	%rd10154, %rd10144;
	and.b64  	%rd10155, %rd10140, %rd10154;
	xor.b64  	%rd10156, %rd10143, %rd10155;
	not.b64 	%rd10157, %rd10140;
	and.b64  	%rd10158, %rd10141, %rd10157;
	xor.b64  	%rd10159, %rd10144, %rd10158;
	ld.local.u64 	%rd10160, [%rd155+120];
	ld.local.u64 	%rd10161, [%rd155+128];
	ld.local.u64 	%rd10162, [%rd155+136];
	ld.local.u64 	%rd10163, [%rd155+144];
	ld.local.u64 	%rd10164, [%rd155+152];
	not.b64 	%rd10165, %rd10161;
	and.b64  	%rd10166, %rd10162, %rd10165;
	xor.b64  	%rd10167, %rd10160, %rd10166;
	not.b64 	%rd10168, %rd10162;
	and.b64  	%rd10169, %rd10163, %rd10168;
	xor.b64  	%rd10170, %rd10161, %rd10169;
	not.b64 	%rd10171, %rd10163;
	and.b64  	%rd10172, %rd10164, %rd10171;
	xor.b64  	%rd10173, %rd10162, %rd10172;
	not.b64 	%rd10174, %rd10164;
	and.b64  	%rd10175, %rd10160, %rd10174;
	xor.b64  	%rd10176, %rd10163, %rd10175;
	not.b64 	%rd10177, %rd10160;
	and.b64  	%rd10178, %rd10161, %rd10177;
	xor.b64  	%rd10179, %rd10164, %rd10178;
	ld.local.u64 	%rd10180, [%rd155+160];
	ld.local.u64 	%rd10181, [%rd155+168];
	ld.local.u64 	%rd10182, [%rd155+176];
	ld.local.u64 	%rd10183, [%rd155+184];
	ld.local.u64 	%rd10184, [%rd155+192];
	not.b64 	%rd10185, %rd10181;
	and.b64  	%rd10186, %rd10182, %rd10185;
	xor.b64  	%rd10187, %rd10180, %rd10186;
	not.b64 	%rd10188, %rd10182;
	and.b64  	%rd10189, %rd10183, %rd10188;
	xor.b64  	%rd10190, %rd10181, %rd10189;
	not.b64 	%rd10191, %rd10183;
	and.b64  	%rd10192, %rd10184, %rd10191;
	xor.b64  	%rd10193, %rd10182, %rd10192;
	not.b64 	%rd10194, %rd10184;
	and.b64  	%rd10195, %rd10180, %rd10194;
	xor.b64  	%rd10196, %rd10183, %rd10195;
	not.b64 	%rd10197, %rd10180;
	and.b64  	%rd10198, %rd10181, %rd10197;
	xor.b64  	%rd10199, %rd10184, %rd10198;
	xor.b64  	%rd10200, %rd10107, %rd4265;
	xor.b64  	%rd10201, %rd10200, %rd10101;
	xor.b64  	%rd10202, %rd10127, %rd10147;
	xor.b64  	%rd10203, %rd10202, %rd10167;
	xor.b64  	%rd10204, %rd10203, %rd10187;
	xor.b64  	%rd10205, %rd10204, %rd10201;
	xor.b64  	%rd10206, %rd10130, %rd10110;
	xor.b64  	%rd10207, %rd10206, %rd10150;
	xor.b64  	%rd10208, %rd10207, %rd10170;
	xor.b64  	%rd10209, %rd10208, %rd10190;
	xor.b64  	%rd10210, %rd10133, %rd10113;
	xor.b64  	%rd10211, %rd10210, %rd10153;
	xor.b64  	%rd10212, %rd10211, %rd10173;
	xor.b64  	%rd10213, %rd10212, %rd10193;
	xor.b64  	%rd10214, %rd10136, %rd10116;
	xor.b64  	%rd10215, %rd10214, %rd10156;
	xor.b64  	%rd10216, %rd10215, %rd10176;
	xor.b64  	%rd10217, %rd10216, %rd10196;
	xor.b64  	%rd10218, %rd10139, %rd10119;
	xor.b64  	%rd10219, %rd10218, %rd10159;
	xor.b64  	%rd10220, %rd10219, %rd10179;
	xor.b64  	%rd10221, %rd10220, %rd10199;
	mov.b64 	{%r1019, %r1020}, %rd10209;
	shf.l.wrap.b32 	%r1021, %r1019, %r1020, 1;
	shf.l.wrap.b32 	%r1022, %r1020, %r1019, 1;
	mov.b64 	%rd10222, {%r1022, %r1021};
	xor.b64  	%rd10223, %rd10222, %rd10221;
	xor.b64  	%rd10224, %rd10223, %rd10201;
	st.local.u64 	[%rd155], %rd10224;
	xor.b64  	%rd10225, %rd10223, %rd10127;
	st.local.u64 	[%rd155+40], %rd10225;
	xor.b64  	%rd10226, %rd10223, %rd10147;
	st.local.u64 	[%rd155+80], %rd10226;
	xor.b64  	%rd10227, %rd10223, %rd10167;
	st.local.u64 	[%rd155+120], %rd10227;
	xor.b64  	%rd10228, %rd10223, %rd10187;
	st.local.u64 	[%rd155+160], %rd10228;
	mov.b64 	{%r1023, %r1024}, %rd10213;
	shf.l.wrap.b32 	%r1025, %r1023, %r1024, 1;
	shf.l.wrap.b32 	%r1026, %r1024, %r1023, 1;
	mov.b64 	%rd10229, {%r1026, %r1025};
	xor.b64  	%rd10230, %rd10229, %rd10205;
	xor.b64  	%rd10231, %rd10230, %rd10110;
	st.local.u64 	[%rd155+8], %rd10231;
	xor.b64  	%rd10232, %rd10230, %rd10130;
	st.local.u64 	[%rd155+48], %rd10232;
	xor.b64  	%rd10233, %rd10230, %rd10150;
	st.local.u64 	[%rd155+88], %rd10233;
	xor.b64  	%rd10234, %rd10230, %rd10170;
	st.local.u64 	[%rd155+128], %rd10234;
	xor.b64  	%rd10235, %rd10230, %rd10190;
	st.local.u64 	[%rd155+168], %rd10235;
	mov.b64 	{%r1027, %r1028}, %rd10217;
	shf.l.wrap.b32 	%r1029, %r1027, %r1028, 1;
	shf.l.wrap.b32 	%r1030, %r1028, %r1027, 1;
	mov.b64 	%rd10236, {%r1030, %r1029};
	xor.b64  	%rd10237, %rd10236, %rd10209;
	xor.b64  	%rd10238, %rd10237, %rd10113;
	st.local.u64 	[%rd155+16], %rd10238;
	xor.b64  	%rd10239, %rd10237, %rd10133;
	st.local.u64 	[%rd155+56], %rd10239;
	xor.b64  	%rd10240, %rd10237, %rd10153;
	st.local.u64 	[%rd155+96], %rd10240;
	xor.b64  	%rd10241, %rd10237, %rd10173;
	st.local.u64 	[%rd155+136], %rd10241;
	xor.b64  	%rd10242, %rd10237, %rd10193;
	st.local.u64 	[%rd155+176], %rd10242;
	mov.b64 	{%r1031, %r1032}, %rd10221;
	shf.l.wrap.b32 	%r1033, %r1031, %r1032, 1;
	shf.l.wrap.b32 	%r1034, %r1032, %r1031, 1;
	mov.b64 	%rd10243, {%r1034, %r1033};
	xor.b64  	%rd10244, %rd10243, %rd10213;
	xor.b64  	%rd10245, %rd10244, %rd10116;
	st.local.u64 	[%rd155+24], %rd10245;
	xor.b64  	%rd10246, %rd10244, %rd10136;
	st.local.u64 	[%rd155+64], %rd10246;
	xor.b64  	%rd10247, %rd10244, %rd10156;
	st.local.u64 	[%rd155+104], %rd10247;
	xor.b64  	%rd10248, %rd10244, %rd10176;
	st.local.u64 	[%rd155+144], %rd10248;
	xor.b64  	%rd10249, %rd10244, %rd10196;
	st.local.u64 	[%rd155+184], %rd10249;
	mov.b64 	{%r1035, %r1036}, %rd10205;
	shf.l.wrap.b32 	%r1037, %r1035, %r1036, 1;
	shf.l.wrap.b32 	%r1038, %r1036, %r1035, 1;
	mov.b64 	%rd10250, {%r1038, %r1037};
	xor.b64  	%rd10251, %rd10250, %rd10217;
	xor.b64  	%rd10252, %rd10251, %rd10119;
	st.local.u64 	[%rd155+32], %rd10252;
	xor.b64  	%rd10253, %rd10251, %rd10139;
	st.local.u64 	[%rd155+72], %rd10253;
	xor.b64  	%rd10254, %rd10251, %rd10159;
	st.local.u64 	[%rd155+112], %rd10254;
	xor.b64  	%rd10255, %rd10251, %rd10179;
	st.local.u64 	[%rd155+152], %rd10255;
	xor.b64  	%rd10256, %rd10251, %rd10199;
	st.local.u64 	[%rd155+192], %rd10256;
	ld.local.u64 	%rd10257, [%rd6217];
	shr.u64 	%rd10258, %rd10231, %r126;
	shl.b64 	%rd10259, %rd10231, %r127;
	or.b64  	%rd10260, %rd10259, %rd10258;
	st.local.u64 	[%rd6217], %rd10260;
	ld.local.u64 	%rd10261, [%rd6222];
	shr.u64 	%rd10262, %rd10257, %r131;
	shl.b64 	%rd10263, %rd10257, %r132;
	or.b64  	%rd10264, %rd10263, %rd10262;
	st.local.u64 	[%rd6222], %rd10264;
	ld.local.u64 	%rd10265, [%rd6227];
	shr.u64 	%rd10266, %rd10261, %r136;
	shl.b64 	%rd10267, %rd10261, %r137;
	or.b64  	%rd10268, %rd10267, %rd10266;
	st.local.u64 	[%rd6227], %rd10268;
	ld.local.u64 	%rd10269, [%rd6232];
	shr.u64 	%rd10270, %rd10265, %r141;
	shl.b64 	%rd10271, %rd10265, %r142;
	or.b64  	%rd10272, %rd10271, %rd10270;
	st.local.u64 	[%rd6232], %rd10272;
	ld.local.u64 	%rd10273, [%rd6237];
	shr.u64 	%rd10274, %rd10269, %r146;
	shl.b64 	%rd10275, %rd10269, %r147;
	or.b64  	%rd10276, %rd10275, %rd10274;
	st.local.u64 	[%rd6237], %rd10276;
	ld.local.u64 	%rd10277, [%rd6242];
	shr.u64 	%rd10278, %rd10273, %r151;
	shl.b64 	%rd10279, %rd10273, %r152;
	or.b64  	%rd10280, %rd10279, %rd10278;
	st.local.u64 	[%rd6242], %rd10280;
	ld.local.u64 	%rd10281, [%rd6247];
	shr.u64 	%rd10282, %rd10277, %r156;
	shl.b64 	%rd10283, %rd10277, %r157;
	or.b64  	%rd10284, %rd10283, %rd10282;
	st.local.u64 	[%rd6247], %rd10284;
	ld.local.u64 	%rd10285, [%rd6252];
	shr.u64 	%rd10286, %rd10281, %r161;
	shl.b64 	%rd10287, %rd10281, %r162;
	or.b64  	%rd10288, %rd10287, %rd10286;
	st.local.u64 	[%rd6252], %rd10288;
	ld.local.u64 	%rd10289, [%rd6257];
	shr.u64 	%rd10290, %rd10285, %r166;
	shl.b64 	%rd10291, %rd10285, %r167;
	or.b64  	%rd10292, %rd10291, %rd10290;
	st.local.u64 	[%rd6257], %rd10292;
	ld.local.u64 	%rd10293, [%rd6262];
	shr.u64 	%rd10294, %rd10289, %r171;
	shl.b64 	%rd10295, %rd10289, %r172;
	or.b64  	%rd10296, %rd10295, %rd10294;
	st.local.u64 	[%rd6262], %rd10296;
	ld.local.u64 	%rd10297, [%rd6267];
	shr.u64 	%rd10298, %rd10293, %r176;
	shl.b64 	%rd10299, %rd10293, %r177;
	or.b64  	%rd10300, %rd10299, %rd10298;
	st.local.u64 	[%rd6267], %rd10300;
	ld.local.u64 	%rd10301, [%rd6272];
	shr.u64 	%rd10302, %rd10297, %r181;
	shl.b64 	%rd10303, %rd10297, %r182;
	or.b64  	%rd10304, %rd10303, %rd10302;
	st.local.u64 	[%rd6272], %rd10304;
	ld.local.u64 	%rd10305, [%rd6277];
	shr.u64 	%rd10306, %rd10301, %r186;
	shl.b64 	%rd10307, %rd10301, %r187;
	or.b64  	%rd10308, %rd10307, %rd10306;
	st.local.u64 	[%rd6277], %rd10308;
	ld.local.u64 	%rd10309, [%rd6282];
	shr.u64 	%rd10310, %rd10305, %r191;
	shl.b64 	%rd10311, %rd10305, %r192;
	or.b64  	%rd10312, %rd10311, %rd10310;
	st.local.u64 	[%rd6282], %rd10312;
	ld.local.u64 	%rd10313, [%rd6287];
	shr.u64 	%rd10314, %rd10309, %r196;
	shl.b64 	%rd10315, %rd10309, %r197;
	or.b64  	%rd10316, %rd10315, %rd10314;
	st.local.u64 	[%rd6287], %rd10316;
	ld.local.u64 	%rd10317, [%rd6292];
	shr.u64 	%rd10318, %rd10313, %r201;
	shl.b64 	%rd10319, %rd10313, %r202;
	or.b64  	%rd10320, %rd10319, %rd10318;
	st.local.u64 	[%rd6292], %rd10320;
	ld.local.u64 	%rd10321, [%rd6297];
	shr.u64 	%rd10322, %rd10317, %r206;
	shl.b64 	%rd10323, %rd10317, %r207;
	or.b64  	%rd10324, %rd10323, %rd10322;
	st.local.u64 	[%rd6297], %rd10324;
	ld.local.u64 	%rd10325, [%rd6302];
	shr.u64 	%rd10326, %rd10321, %r211;
	shl.b64 	%rd10327, %rd10321, %r212;
	or.b64  	%rd10328, %rd10327, %rd10326;
	st.local.u64 	[%rd6302], %rd10328;
	ld.local.u64 	%rd10329, [%rd6307];
	shr.u64 	%rd10330, %rd10325, %r216;
	shl.b64 	%rd10331, %rd10325, %r217;
	or.b64  	%rd10332, %rd10331, %rd10330;
	st.local.u64 	[%rd6307], %rd10332;
	ld.local.u64 	%rd10333, [%rd6312];
	shr.u64 	%rd10334, %rd10329, %r221;
	shl.b64 	%rd10335, %rd10329, %r222;
	or.b64  	%rd10336, %rd10335, %rd10334;
	st.local.u64 	[%rd6312], %rd10336;
	ld.local.u64 	%rd10337, [%rd6317];
	shr.u64 	%rd10338, %rd10333, %r226;
	shl.b64 	%rd10339, %rd10333, %r227;
	or.b64  	%rd10340, %rd10339, %rd10338;
	st.local.u64 	[%rd6317], %rd10340;
	ld.local.u64 	%rd10341, [%rd6322];
	shr.u64 	%rd10342, %rd10337, %r231;
	shl.b64 	%rd10343, %rd10337, %r232;
	or.b64  	%rd10344, %rd10343, %rd10342;
	st.local.u64 	[%rd6322], %rd10344;
	ld.local.u64 	%rd10345, [%rd6327];
	shr.u64 	%rd10346, %rd10341, %r236;
	shl.b64 	%rd10347, %rd10341, %r237;
	or.b64  	%rd10348, %rd10347, %rd10346;
	st.local.u64 	[%rd6327], %rd10348;
	shr.u64 	%rd10349, %rd10345, %r241;
	shl.b64 	%rd10350, %rd10345, %r242;
	or.b64  	%rd10351, %rd10350, %rd10349;
	st.local.u64 	[%rd6332], %rd10351;
	ld.local.u64 	%rd10352, [%rd155];
	ld.local.u64 	%rd10353, [%rd155+8];
	ld.local.u64 	%rd10354, [%rd155+16];
	ld.local.u64 	%rd10355, [%rd155+24];
	ld.local.u64 	%rd10356, [%rd155+32];
	not.b64 	%rd10357, %rd10353;
	and.b64  	%rd10358, %rd10354, %rd10357;
	not.b64 	%rd10359, %rd10354;
	and.b64  	%rd10360, %rd10355, %rd10359;
	xor.b64  	%rd10361, %rd10353, %rd10360;
	not.b64 	%rd10362, %rd10355;
	and.b64  	%rd10363, %rd10356, %rd10362;
	xor.b64  	%rd10364, %rd10354, %rd10363;
	not.b64 	%rd10365, %rd10356;
	and.b64  	%rd10366, %rd10352, %rd10365;
	xor.b64  	%rd10367, %rd10355, %rd10366;
	not.b64 	%rd10368, %rd10352;
	and.b64  	%rd10369, %rd10353, %rd10368;
	xor.b64  	%rd10370, %rd10356, %rd10369;
	ld.local.u64 	%rd10371, [%rd155+40];
	ld.local.u64 	%rd10372, [%rd155+48];
	ld.local.u64 	%rd10373, [%rd155+56];
	ld.local.u64 	%rd10374, [%rd155+64];
	ld.local.u64 	%rd10375, [%rd155+72];
	not.b64 	%rd10376, %rd10372;
	and.b64  	%rd10377, %rd10373, %rd10376;
	xor.b64  	%rd10378, %rd10371, %rd10377;
	not.b64 	%rd10379, %rd10373;
	and.b64  	%rd10380, %rd10374, %rd10379;
	xor.b64  	%rd10381, %rd10372, %rd10380;
	not.b64 	%rd10382, %rd10374;
	and.b64  	%rd10383, %rd10375, %rd10382;
	xor.b64  	%rd10384, %rd10373, %rd10383;
	not.b64 	%rd10385, %rd10375;
	and.b64  	%rd10386, %rd10371, %rd10385;
	xor.b64  	%rd10387, %rd10374, %rd10386;
	not.b64 	%rd10388, %rd10371;
	and.b64  	%rd10389, %rd10372, %rd10388;
	xor.b64  	%rd10390, %rd10375, %rd10389;
	ld.local.u64 	%rd10391, [%rd155+80];
	ld.local.u64 	%rd10392, [%rd155+88];
	ld.local.u64 	%rd10393, [%rd155+96];
	ld.local.u64 	%rd10394, [%rd155+104];
	ld.local.u64 	%rd10395, [%rd155+112];
	not.b64 	%rd10396, %rd10392;
	and.b64  	%rd10397, %rd10393, %rd10396;
	xor.b64  	%rd10398, %rd10391, %rd10397;
	not.b64 	%rd10399, %rd10393;
	and.b64  	%rd10400, %rd10394, %rd10399;
	xor.b64  	%rd10401, %rd10392, %rd10400;
	not.b64 	%rd10402, %rd10394;
	and.b64  	%rd10403, %rd10395, %rd10402;
	xor.b64  	%rd10404, %rd10393, %rd10403;
	not.b64 	%rd10405, %rd10395;
	and.b64  	%rd10406, %rd10391, %rd10405;
	xor.b64  	%rd10407, %rd10394, %rd10406;
	not.b64 	%rd10408, %rd10391;
	and.b64  	%rd10409, %rd10392, %rd10408;
	xor.b64  	%rd10410, %rd10395, %rd10409;
	ld.local.u64 	%rd10411, [%rd155+120];
	ld.local.u64 	%rd10412, [%rd155+128];
	ld.local.u64 	%rd10413, [%rd155+136];
	ld.local.u64 	%rd10414, [%rd155+144];
	ld.local.u64 	%rd10415, [%rd155+152];
	not.b64 	%rd10416, %rd10412;
	and.b64  	%rd10417, %rd10413, %rd10416;
	xor.b64  	%rd10418, %rd10411, %rd10417;
	not.b64 	%rd10419, %rd10413;
	and.b64  	%rd10420, %rd10414, %rd10419;
	xor.b64  	%rd10421, %rd10412, %rd10420;
	not.b64 	%rd10422, %rd10414;
	and.b64  	%rd10423, %rd10415, %rd10422;
	xor.b64  	%rd10424, %rd10413, %rd10423;
	not.b64 	%rd10425, %rd10415;
	and.b64  	%rd10426, %rd10411, %rd10425;
	xor.b64  	%rd10427, %rd10414, %rd10426;
	not.b64 	%rd10428, %rd10411;
	and.b64  	%rd10429, %rd10412, %rd10428;
	xor.b64  	%rd10430, %rd10415, %rd10429;
	ld.local.u64 	%rd10431, [%rd155+160];
	ld.local.u64 	%rd10432, [%rd155+168];
	ld.local.u64 	%rd10433, [%rd155+176];
	ld.local.u64 	%rd10434, [%rd155+184];
	ld.local.u64 	%rd10435, [%rd155+192];
	not.b64 	%rd10436, %rd10432;
	and.b64  	%rd10437, %rd10433, %rd10436;
	xor.b64  	%rd10438, %rd10431, %rd10437;
	not.b64 	%rd10439, %rd10433;
	and.b64  	%rd10440, %rd10434, %rd10439;
	xor.b64  	%rd10441, %rd10432, %rd10440;
	not.b64 	%rd10442, %rd10434;
	and.b64  	%rd10443, %rd10435, %rd10442;
	xor.b64  	%rd10444, %rd10433, %rd10443;
	not.b64 	%rd10445, %rd10435;
	and.b64  	%rd10446, %rd10431, %rd10445;
	xor.b64  	%rd10447, %rd10434, %rd10446;
	not.b64 	%rd10448, %rd10431;
	and.b64  	%rd10449, %rd10432, %rd10448;
	xor.b64  	%rd10450, %rd10435, %rd10449;
	xor.b64  	%rd10451, %rd10358, %rd4517;
	xor.b64  	%rd10452, %rd10451, %rd10352;
	xor.b64  	%rd10453, %rd10378, %rd10398;
	xor.b64  	%rd10454, %rd10453, %rd10418;
	xor.b64  	%rd10455, %rd10454, %rd10438;
	xor.b64  	%rd10456, %rd10455, %rd10452;
	xor.b64  	%rd10457, %rd10381, %rd10361;
	xor.b64  	%rd10458, %rd10457, %rd10401;
	xor.b64  	%rd10459, %rd10458, %rd10421;
	xor.b64  	%rd10460, %rd10459, %rd10441;
	xor.b64  	%rd10461, %rd10384, %rd10364;
	xor.b64  	%rd10462, %rd10461, %rd10404;
	xor.b64  	%rd10463, %rd10462, %rd10424;
	xor.b64  	%rd10464, %rd10463, %rd10444;
	xor.b64  	%rd10465, %rd10387, %rd10367;
	xor.b64  	%rd10466, %rd10465, %rd10407;
	xor.b64  	%rd10467, %rd10466, %rd10427;
	xor.b64  	%rd10468, %rd10467, %rd10447;
	xor.b64  	%rd10469, %rd10390, %rd10370;
	xor.b64  	%rd10470, %rd10469, %rd10410;
	xor.b64  	%rd10471, %rd10470, %rd10430;
	xor.b64  	%rd10472, %rd10471, %rd10450;
	mov.b64 	{%r1039, %r1040}, %rd10460;
	shf.l.wrap.b32 	%r1041, %r1039, %r1040, 1;
	shf.l.wrap.b32 	%r1042, %r1040, %r1039, 1;
	mov.b64 	%rd10473, {%r1042, %r1041};
	xor.b64  	%rd10474, %rd10473, %rd10472;
	xor.b64  	%rd10475, %rd10474, %rd10452;
	st.local.u64 	[%rd155], %rd10475;
	xor.b64  	%rd10476, %rd10474, %rd10378;
	st.local.u64 	[%rd155+40], %rd10476;
	xor.b64  	%rd10477, %rd10474, %rd10398;
	st.local.u64 	[%rd155+80], %rd10477;
	xor.b64  	%rd10478, %rd10474, %rd10418;
	st.local.u64 	[%rd155+120], %rd10478;
	xor.b64  	%rd10479, %rd10474, %rd10438;
	st.local.u64 	[%rd155+160], %rd10479;
	mov.b64 	{%r1043, %r1044}, %rd10464;
	shf.l.wrap.b32 	%r1045, %r1043, %r1044, 1;
	shf.l.wrap.b32 	%r1046, %r1044, %r1043, 1;
	mov.b64 	%rd10480, {%r1046, %r1045};
	xor.b64  	%rd10481, %rd10480, %rd10456;
	xor.b64  	%rd10482, %rd10481, %rd10361;
	st.local.u64 	[%rd155+8], %rd10482;
	xor.b64  	%rd10483, %rd10481, %rd10381;
	st.local.u64 	[%rd155+48], %rd10483;
	xor.b64  	%rd10484, %rd10481, %rd10401;
	st.local.u64 	[%rd155+88], %rd10484;
	xor.b64  	%rd10485, %rd10481, %rd10421;
	st.local.u64 	[%rd155+128], %rd10485;
	xor.b64  	%rd10486, %rd10481, %rd10441;
	st.local.u64 	[%rd155+168], %rd10486;
	mov.b64 	{%r1047, %r1048}, %rd10468;
	shf.l.wrap.b32 	%r1049, %r1047, %r1048, 1;
	shf.l.wrap.b32 	%r1050, %r1048, %r1047, 1;
	mov.b64 	%rd10487, {%r1050, %r1049};
	xor.b64  	%rd10488, %rd10487, %rd10460;
	xor.b64  	%rd10489, %rd10488, %rd10364;
	st.local.u64 	[%rd155+16], %rd10489;
	xor.b64  	%rd10490, %rd10488, %rd10384;
	st.local.u64 	[%rd155+56], %rd10490;
	xor.b64  	%rd10491, %rd10488, %rd10404;
	st.local.u64 	[%rd155+96], %rd10491;
	xor.b64  	%rd10492, %rd10488, %rd10424;
	st.local.u64 	[%rd155+136], %rd10492;
	xor.b64  	%rd10493, %rd10488, %rd10444;
	st.local.u64 	[%rd155+176], %rd10493;
	mov.b64 	{%r1051, %r1052}, %rd10472;
	shf.l.wrap.b32 	%r1053, %r1051, %r1052, 1;
	shf.l.wrap.b32 	%r1054, %r1052, %r1051, 1;
	mov.b64 	%rd10494, {%r1054, %r1053};
	xor.b64  	%rd10495, %rd10494, %rd10464;
	xor.b64  	%rd10496, %rd10495, %rd10367;
	st.local.u64 	[%rd155+24], %rd10496;
	xor.b64  	%rd10497, %rd10495, %rd10387;
	st.local.u64 	[%rd155+64], %rd10497;
	xor.b64  	%rd10498, %rd10495, %rd10407;
	st.local.u64 	[%rd155+104], %rd10498;
	xor.b64  	%rd10499, %rd10495, %rd10427;
	st.local.u64 	[%rd155+144], %rd10499;
	xor.b64  	%rd10500, %rd10495, %rd10447;
	st.local.u64 	[%rd155+184], %rd10500;
	mov.b64 	{%r1055, %r1056}, %rd10456;
	shf.l.wrap.b32 	%r1057, %r1055, %r1056, 1;
	shf.l.wrap.b32 	%r1058, %r1056, %r1055, 1;
	mov.b64 	%rd10501, {%r1058, %r1057};
	xor.b64  	%rd10502, %rd10501, %rd10468;
	xor.b64  	%rd10503, %rd10502, %rd10370;
	st.local.u64 	[%rd155+32], %rd10503;
	xor.b64  	%rd10504, %rd10502, %rd10390;
	st.local.u64 	[%rd155+72], %rd10504;
	xor.b64  	%rd10505, %rd10502, %rd10410;
	st.local.u64 	[%rd155+112], %rd10505;
	xor.b64  	%rd10506, %rd10502, %rd10430;
	st.local.u64 	[%rd155+152], %rd10506;
	xor.b64  	%rd10507, %rd10502, %rd10450;
	st.local.u64 	[%rd155+192], %rd10507;
	ld.local.u64 	%rd10508, [%rd6217];
	shr.u64 	%rd10509, %rd10482, %r126;
	shl.b64 	%rd10510, %rd10482, %r127;
	or.b64  	%rd10511, %rd10510, %rd10509;
	st.local.u64 	[%rd6217], %rd10511;
	ld.local.u64 	%rd10512, [%rd6222];
	shr.u64 	%rd10513, %rd10508, %r131;
	shl.b64 	%rd10514, %rd10508, %r132;
	or.b64  	%rd10515, %rd10514, %rd10513;
	st.local.u64 	[%rd6222], %rd10515;
	ld.local.u64 	%rd10516, [%rd6227];
	shr.u64 	%rd10517, %rd10512, %r136;
	shl.b64 	%rd10518, %rd10512, %r137;
	or.b64  	%rd10519, %rd10518, %rd10517;
	st.local.u64 	[%rd6227], %rd10519;
	ld.local.u64 	%rd10520, [%rd6232];
	shr.u64 	%rd10521, %rd10516, %r141;
	shl.b64 	%rd10522, %rd10516, %r142;
	or.b64  	%rd10523, %rd10522, %rd10521;
	st.local.u64 	[%rd6232], %rd10523;
	ld.local.u64 	%rd10524, [%rd6237];
	shr.u64 	%rd10525, %rd10520, %r146;
	shl.b64 	%rd10526, %rd10520, %r147;
	or.b64  	%rd10527, %rd10526, %rd10525;
	st.local.u64 	[%rd6237], %rd10527;
	ld.local.u64 	%rd10528, [%rd6242];
	shr.u64 	%rd10529, %rd10524, %r151;
	shl.b64 	%rd10530, %rd10524, %r152;
	or.b64  	%rd10531, %rd10530, %rd10529;
	st.local.u64 	[%rd6242], %rd10531;
	ld.local.u64 	%rd10532, [%rd6247];
	shr.u64 	%rd10533, %rd10528, %r156;
	shl.b64 	%rd10534, %rd10528, %r157;
	or.b64  	%rd10535, %rd10534, %rd10533;
	st.local.u64 	[%rd6247], %rd10535;
	ld.local.u64 	%rd10536, [%rd6252];
	shr.u64 	%rd10537, %rd10532, %r161;
	shl.b64 	%rd10538, %rd10532, %r162;
	or.b64  	%rd10539, %rd10538, %rd10537;
	st.local.u64 	[%rd6252], %rd10539;
	ld.local.u64 	%rd10540, [%rd6257];
	shr.u64 	%rd10541, %rd10536, %r166;
	shl.b64 	%rd10542, %rd10536, %r167;
	or.b64  	%rd10543, %rd10542, %rd10541;
	st.local.u64 	[%rd6257], %rd10543;
	ld.local.u64 	%rd10544, [%rd6262];
	shr.u64 	%rd10545, %rd10540, %r171;
	shl.b64 	%rd10546, %rd10540, %r172;
	or.b64  	%rd10547, %rd10546, %rd10545;
	st.local.u64 	[%rd6262], %rd10547;
	ld.local.u64 	%rd10548, [%rd6267];
	shr.u64 	%rd10549, %rd10544, %r176;
	shl.b64 	%rd10550, %rd10544, %r177;
	or.b64  	%rd10551, %rd10550, %rd10549;
	st.local.u64 	[%rd6267], %rd10551;
	ld.local.u64 	%rd10552, [%rd6272];
	shr.u64 	%rd10553, %rd10548, %r181;
	shl.b64 	%rd10554, %rd10548, %r182;
	or.b64  	%rd10555, %rd10554, %rd10553;
	st.local.u64 	[%rd6272], %rd10555;
	ld.local.u64 	%rd10556, [%rd6277];
	shr.u64 	%rd10557, %rd10552, %r186;
	shl.b64 	%rd10558, %rd10552, %r187;
	or.b64  	%rd10559, %rd10558, %rd10557;
	st.local.u64 	[%rd6277], %rd10559;
	ld.local.u64 	%rd10560, [%rd6282];
	shr.u64 	%rd10561, %rd10556, %r191;
	shl.b64 	%rd10562, %rd10556, %r192;
	or.b64  	%rd10563, %rd10562, %rd10561;
	st.local.u64 	[%rd6282], %rd10563;
	ld.local.u64 	%rd10564, [%rd6287];
	shr.u64 	%rd10565, %rd10560, %r196;
	shl.b64 	%rd10566, %rd10560, %r197;
	or.b64  	%rd10567, %rd10566, %rd10565;
	st.local.u64 	[%rd6287], %rd10567;
	ld.local.u64 	%rd10568, [%rd6292];
	shr.u64 	%rd10569, %rd10564, %r201;
	shl.b64 	%rd10570, %rd10564, %r202;
	or.b64  	%rd10571, %rd10570, %rd10569;
	st.local.u64 	[%rd6292], %rd10571;
	ld.local.u64 	%rd10572, [%rd6297];
	shr.u64 	%rd10573, %rd10568, %r206;
	shl.b64 	%rd10574, %rd10568, %r207;
	or.b64  	%rd10575, %rd10574, %rd10573;
	st.local.u64 	[%rd6297], %rd10575;
	ld.local.u64 	%rd10576, [%rd6302];
	shr.u64 	%rd10577, %rd10572, %r211;
	shl.b64 	%rd10578, %rd10572, %r212;
	or.b64  	%rd10579, %rd10578, %rd10577;
	st.local.u64 	[%rd6302], %rd10579;
	ld.local.u64 	%rd10580, [%rd6307];
	shr.u64 	%rd10581, %rd10576, %r216;
	shl.b64 	%rd10582, %rd10576, %r217;
	or.b64  	%rd10583, %rd10582, %rd10581;
	st.local.u64 	[%rd6307], %rd10583;
	ld.local.u64 	%rd10584, [%rd6312];
	shr.u64 	%rd10585, %rd10580, %r221;
	shl.b64 	%rd10586, %rd10580, %r222;
	or.b64  	%rd10587, %rd10586, %rd10585;
	st.local.u64 	[%rd6312], %rd10587;
	ld.local.u64 	%rd10588, [%rd6317];
	shr.u64 	%rd10589, %rd10584, %r226;
	shl.b64 	%rd10590, %rd10584, %r227;
	or.b64  	%rd10591, %rd10590, %rd10589;
	st.local.u64 	[%rd6317], %rd10591;
	ld.local.u64 	%rd10592, [%rd6322];
	shr.u64 	%rd10593, %rd10588, %r231;
	shl.b64 	%rd10594, %rd10588, %r232;
	or.b64  	%rd10595, %rd10594, %rd10593;
	st.local.u64 	[%rd6322], %rd10595;
	ld.local.u64 	%rd10596, [%rd6327];
	shr.u64 	%rd10597, %rd10592, %r236;
	shl.b64 	%rd10598, %rd10592, %r237;
	or.b64  	%rd10599, %rd10598, %rd10597;
	st.local.u64 	[%rd6327], %rd10599;
	shr.u64 	%rd10600, %rd10596, %r241;
	shl.b64 	%rd10601, %rd10596, %r242;
	or.b64  	%rd10602, %rd10601, %rd10600;
	st.local.u64 	[%rd6332], %rd10602;
	ld.local.u64 	%rd10603, [%rd155];
	ld.local.u64 	%rd10604, [%rd155+8];
	ld.local.u64 	%rd10605, [%rd155+16];
	ld.local.u64 	%rd10606, [%rd155+24];
	ld.local.u64 	%rd10607, [%rd155+32];
	not.b64 	%rd10608, %rd10604;
	and.b64  	%rd10609, %rd10605, %rd10608;
	not.b64 	%rd10610, %rd10605;
	and.b64  	%rd10611, %rd10606, %rd10610;
	xor.b64  	%rd10612, %rd10604, %rd10611;
	not.b64 	%rd10613, %rd10606;
	and.b64  	%rd10614, %rd10607, %rd10613;
	xor.b64  	%rd10615, %rd10605, %rd10614;
	not.b64 	%rd10616, %rd10607;
	and.b64  	%rd10617, %rd10603, %rd10616;
	xor.b64  	%rd10618, %rd10606, %rd10617;
	not.b64 	%rd10619, %rd10603;
	and.b64  	%rd10620, %rd10604, %rd10619;
	xor.b64  	%rd10621, %rd10607, %rd10620;
	ld.local.u64 	%rd10622, [%rd155+40];
	ld.local.u64 	%rd10623, [%rd155+48];
	ld.local.u64 	%rd10624, [%rd155+56];
	ld.local.u64 	%rd10625, [%rd155+64];
	ld.local.u64 	%rd10626, [%rd155+72];
	not.b64 	%rd10627, %rd10623;
	and.b64  	%rd10628, %rd10624, %rd10627;
	xor.b64  	%rd10629, %rd10622, %rd10628;
	not.b64 	%rd10630, %rd10624;
	and.b64  	%rd10631, %rd10625, %rd10630;
	xor.b64  	%rd10632, %rd10623, %rd10631;
	not.b64 	%rd10633, %rd10625;
	and.b64  	%rd10634, %rd10626, %rd10633;
	xor.b64  	%rd10635, %rd10624, %rd10634;
	not.b64 	%rd10636, %rd10626;
	and.b64  	%rd10637, %rd10622, %rd10636;
	xor.b64  	%rd10638, %rd10625, %rd10637;
	not.b64 	%rd10639, %rd10622;
	and.b64  	%rd10640, %rd10623, %rd10639;
	xor.b64  	%rd10641, %rd10626, %rd10640;
	ld.local.u64 	%rd10642, [%rd155+80];
	ld.local.u64 	%rd10643, [%rd155+88];
	ld.local.u64 	%rd10644, [%rd155+96];
	ld.local.u64 	%rd10645, [%rd155+104];
	ld.local.u64 	%rd10646, [%rd155+112];
	not.b64 	%rd10647, %rd10643;
	and.b64  	%rd10648, %rd10644, %rd10647;
	xor.b64  	%rd10649, %rd10642, %rd10648;
	not.b64 	%rd10650, %rd10644;
	and.b64  	%rd10651, %rd10645, %rd10650;
	xor.b64  	%rd10652, %rd10643, %rd10651;
	not.b64 	%rd10653, %rd10645;
	and.b64  	%rd10654, %rd10646, %rd10653;
	xor.b64  	%rd10655, %rd10644, %rd10654;
	not.b64 	%rd10656, %rd10646;
	and.b64  	%rd10657, %rd10642, %rd10656;
	xor.b64  	%rd10658, %rd10645, %rd10657;
	not.b64 	%rd10659, %rd10642;
	and.b64  	%rd10660, %rd10643, %rd10659;
	xor.b64  	%rd10661, %rd10646, %rd10660;
	ld.local.u64 	%rd10662, [%rd155+120];
	ld.local.u64 	%rd10663, [%rd155+128];
	ld.local.u64 	%rd10664, [%rd155+136];
	ld.local.u64 	%rd10665, [%rd155+144];
	ld.local.u64 	%rd10666, [%rd155+152];
	not.b64 	%rd10667, %rd10663;
	and.b64  	%rd10668, %rd10664, %rd10667;
	xor.b64  	%rd10669, %rd10662, %rd10668;
	not.b64 	%rd10670, %rd10664;
	and.b64  	%rd10671, %rd10665, %rd10670;
	xor.b64  	%rd10672, %rd10663, %rd10671;
	not.b64 	%rd10673, %rd10665;
	and.b64  	%rd10674, %rd10666, %rd10673;
	xor.b64  	%rd10675, %rd10664, %rd10674;
	not.b64 	%rd10676, %rd10666;
	and.b64  	%rd10677, %rd10662, %rd10676;
	xor.b64  	%rd10678, %rd10665, %rd10677;
	not.b64 	%rd10679, %rd10662;
	and.b64  	%rd10680, %rd10663, %rd10679;
	xor.b64  	%rd10681, %rd10666, %rd10680;
	ld.local.u64 	%rd10682, [%rd155+160];
	ld.local.u64 	%rd10683, [%rd155+168];
	ld.local.u64 	%rd10684, [%rd155+176];
	ld.local.u64 	%rd10685, [%rd155+184];
	ld.local.u64 	%rd10686, [%rd155+192];
	not.b64 	%rd10687, %rd10683;
	and.b64  	%rd10688, %rd10684, %rd10687;
	xor.b64  	%rd10689, %rd10682, %rd10688;
	not.b64 	%rd10690, %rd10684;
	and.b64  	%rd10691, %rd10685, %rd10690;
	xor.b64  	%rd10692, %rd10683, %rd10691;
	not.b64 	%rd10693, %rd10685;
	and.b64  	%rd10694, %rd10686, %rd10693;
	xor.b64  	%rd10695, %rd10684, %rd10694;
	not.b64 	%rd10696, %rd10686;
	and.b64  	%rd10697, %rd10682, %rd10696;
	xor.b64  	%rd10698, %rd10685, %rd10697;
	not.b64 	%rd10699, %rd10682;
	and.b64  	%rd10700, %rd10683, %rd10699;
	xor.b64  	%rd10701, %rd10686, %rd10700;
	xor.b64  	%rd10702, %rd10609, %rd4769;
	xor.b64  	%rd10703, %rd10702, %rd10603;
	xor.b64  	%rd10704, %rd10629, %rd10649;
	xor.b64  	%rd10705, %rd10704, %rd10669;
	xor.b64  	%rd10706, %rd10705, %rd10689;
	xor.b64  	%rd10707, %rd10706, %rd10703;
	xor.b64  	%rd10708, %rd10632, %rd10612;
	xor.b64  	%rd10709, %rd10708, %rd10652;
	xor.b64  	%rd10710, %rd10709, %rd10672;
	xor.b64  	%rd10711, %rd10710, %rd10692;
	xor.b64  	%rd10712, %rd10635, %rd10615;
	xor.b64  	%rd10713, %rd10712, %rd10655;
	xor.b64  	%rd10714, %rd10713, %rd10675;
	xor.b64  	%rd10715, %rd10714, %rd10695;
	xor.b64  	%rd10716, %rd10638, %rd10618;
	xor.b64  	%rd10717, %rd10716, %rd10658;
	xor.b64  	%rd10718, %rd10717, %rd10678;
	xor.b64  	%rd10719, %rd10718, %rd10698;
	xor.b64  	%rd10720, %rd10641, %rd10621;
	xor.b64  	%rd10721, %rd10720, %rd10661;
	xor.b64  	%rd10722, %rd10721, %rd10681;
	xor.b64  	%rd10723, %rd10722, %rd10701;
	mov.b64 	{%r1059, %r1060}, %rd10711;
	shf.l.wrap.b32 	%r1061, %r1059, %r1060, 1;
	shf.l.wrap.b32 	%r1062, %r1060, %r1059, 1;
	mov.b64 	%rd10724, {%r1062, %r1061};
	xor.b64  	%rd10725, %rd10724, %rd10723;
	xor.b64  	%rd10726, %rd10725, %rd10703;
	st.local.u64 	[%rd155], %rd10726;
	xor.b64  	%rd10727, %rd10725, %rd10629;
	st.local.u64 	[%rd155+40], %rd10727;
	xor.b64  	%rd10728, %rd10725, %rd10649;
	st.local.u64 	[%rd155+80], %rd10728;
	xor.b64  	%rd10729, %rd10725, %rd10669;
	st.local.u64 	[%rd155+120], %rd10729;
	xor.b64  	%rd10730, %rd10725, %rd10689;
	st.local.u64 	[%rd155+160], %rd10730;
	mov.b64 	{%r1063, %r1064}, %rd10715;
	shf.l.wrap.b32 	%r1065, %r1063, %r1064, 1;
	shf.l.wrap.b32 	%r1066, %r1064, %r1063, 1;
	mov.b64 	%rd10731, {%r1066, %r1065};
	xor.b64  	%rd10732, %rd10731, %rd10707;
	xor.b64  	%rd10733, %rd10732, %rd10612;
	st.local.u64 	[%rd155+8], %rd10733;
	xor.b64  	%rd10734, %rd10732, %rd10632;
	st.local.u64 	[%rd155+48], %rd10734;
	xor.b64  	%rd10735, %rd10732, %rd10652;
	st.local.u64 	[%rd155+88], %rd10735;
	xor.b64  	%rd10736, %rd10732, %rd10672;
	st.local.u64 	[%rd155+128], %rd10736;
	xor.b64  	%rd10737, %rd10732, %rd10692;
	st.local.u64 	[%rd155+168], %rd10737;
	mov.b64 	{%r1067, %r1068}, %rd10719;
	shf.l.wrap.b32 	%r1069, %r1067, %r1068, 1;
	shf.l.wrap.b32 	%r1070, %r1068, %r1067, 1;
	mov.b64 	%rd10738, {%r1070, %r1069};
	xor.b64  	%rd10739, %rd10738, %rd10711;
	xor.b64  	%rd10740, %rd10739, %rd10615;
	st.local.u64 	[%rd155+16], %rd10740;
	xor.b64  	%rd10741, %rd10739, %rd10635;
	st.local.u64 	[%rd155+56], %rd10741;
	xor.b64  	%rd10742, %rd10739, %rd10655;
	st.local.u64 	[%rd155+96], %rd10742;
	xor.b64  	%rd10743, %rd10739, %rd10675;
	st.local.u64 	[%rd155+136], %rd10743;
	xor.b64  	%rd10744, %rd10739, %rd10695;
	st.local.u64 	[%rd155+176], %rd10744;
	mov.b64 	{%r1071, %r1072}, %rd10723;
	shf.l.wrap.b32 	%r1073, %r1071, %r1072, 1;
	shf.l.wrap.b32 	%r1074, %r1072, %r1071, 1;
	mov.b64 	%rd10745, {%r1074, %r1073};
	xor.b64  	%rd10746, %rd10745, %rd10715;
	xor.b64  	%rd10747, %rd10746, %rd10618;
	st.local.u64 	[%rd155+24], %rd10747;
	xor.b64  	%rd10748, %rd10746, %rd10638;
	st.local.u64 	[%rd155+64], %rd10748;
	xor.b64  	%rd10749, %rd10746, %rd10658;
	st.local.u64 	[%rd155+104], %rd10749;
	xor.b64  	%rd10750, %rd10746, %rd10678;
	st.local.u64 	[%rd155+144], %rd10750;
	xor.b64  	%rd10751, %rd10746, %rd10698;
	st.local.u64 	[%rd155+184], %rd10751;
	mov.b64 	{%r1075, %r1076}, %rd10707;
	shf.l.wrap.b32 	%r1077, %r1075, %r1076, 1;
	shf.l.wrap.b32 	%r1078, %r1076, %r1075, 1;
	mov.b64 	%rd10752, {%r1078, %r1077};
	xor.b64  	%rd10753, %rd10752, %rd10719;
	xor.b64  	%rd10754, %rd10753, %rd10621;
	st.local.u64 	[%rd155+32], %rd10754;
	xor.b64  	%rd10755, %rd10753, %rd10641;
	st.local.u64 	[%rd155+72], %rd10755;
	xor.b64  	%rd10756, %rd10753, %rd10661;
	st.local.u64 	[%rd155+112], %rd10756;
	xor.b64  	%rd10757, %rd10753, %rd10681;
	st.local.u64 	[%rd155+152], %rd10757;
	xor.b64  	%rd10758, %rd10753, %rd10701;
	st.local.u64 	[%rd155+192], %rd10758;
	ld.local.u64 	%rd10759, [%rd6217];
	shr.u64 	%rd10760, %rd10733, %r126;
	shl.b64 	%rd10761, %rd10733, %r127;
	or.b64  	%rd10762, %rd10761, %rd10760;
	st.local.u64 	[%rd6217], %rd10762;
	ld.local.u64 	%rd10763, [%rd6222];
	shr.u64 	%rd10764, %rd10759, %r131;
	shl.b64 	%rd10765, %rd10759, %r132;
	or.b64  	%rd10766, %rd10765, %rd10764;
	st.local.u64 	[%rd6222], %rd10766;
	ld.local.u64 	%rd10767, [%rd6227];
	shr.u64 	%rd10768, %rd10763, %r136;
	shl.b64 	%rd10769, %rd10763, %r137;
	or.b64  	%rd10770, %rd10769, %rd10768;
	st.local.u64 	[%rd6227], %rd10770;
	ld.local.u64 	%rd10771, [%rd6232];
	shr.u64 	%rd10772, %rd10767, %r141;
	shl.b64 	%rd10773, %rd10767, %r142;
	or.b64  	%rd10774, %rd10773, %rd10772;
	st.local.u64 	[%rd6232], %rd10774;
	ld.local.u64 	%rd10775, [%rd6237];
	shr.u64 	%rd10776, %rd10771, %r146;
	shl.b64 	%rd10777, %rd10771, %r147;
	or.b64  	%rd10778, %rd10777, %rd10776;
	st.local.u64 	[%rd6237], %rd10778;
	ld.local.u64 	%rd10779, [%rd6242];
	shr.u64 	%rd10780, %rd10775, %r151;
	shl.b64 	%rd10781, %rd10775, %r152;
	or.b64  	%rd10782, %rd10781, %rd10780;
	st.local.u64 	[%rd6242], %rd10782;
	ld.local.u64 	%rd10783, [%rd6247];
	shr.u64 	%rd10784, %rd10779, %r156;
	shl.b64 	%rd10785, %rd10779, %r157;
	or.b64  	%rd10786, %rd10785, %rd10784;
	st.local.u64 	[%rd6247], %rd10786;
	ld.local.u64 	%rd10787, [%rd6252];
	shr.u64 	%rd10788, %rd10783, %r161;
	shl.b64 	%rd10789, %rd10783, %r162;
	or.b64  	%rd10790, %rd10789, %rd10788;
	st.local.u64 	[%rd6252], %rd10790;
	ld.local.u64 	%rd10791, [%rd6257];
	shr.u64 	%rd10792, %rd10787, %r166;
	shl.b64 	%rd10793, %rd10787, %r167;
	or.b64  	%rd10794, %rd10793, %rd10792;
	st.local.u64 	[%rd6257], %rd10794;
	ld.local.u64 	%rd10795, [%rd6262];
	shr.u64 	%rd10796, %rd10791, %r171;
	shl.b64 	%rd10797, %rd10791, %r172;
	or.b64  	%rd10798, %rd10797, %rd10796;
	st.local.u64 	[%rd6262], %rd10798;
	ld.local.u64 	%rd10799, [%rd6267];
	shr.u64 	%rd10800, %rd10795, %r176;
	shl.b64 	%rd10801, %rd10795, %r177;
	or.b64  	%rd10802, %rd10801, %rd10800;
	st.local.u64 	[%rd6267], %rd10802;
	ld.local.u64 	%rd10803, [%rd6272];
	shr.u64 	%rd10804, %rd10799, %r181;
	shl.b64 	%rd10805, %rd10799, %r182;
	or.b64  	%rd10806, %rd10805, %rd10804;
	st.local.u64 	[%rd6272], %rd10806;
	ld.local.u64 	%rd10807, [%rd6277];
	shr.u64 	%rd10808, %rd10803, %r186;
	shl.b64 	%rd10809, %rd10803, %r187;
	or.b64  	%rd10810, %rd10809, %rd10808;
	st.local.u64 	[%rd6277], %rd10810;
	ld.local.u64 	%rd10811, [%rd6282];
	shr.u64 	%rd10812, %rd10807, %r191;
	shl.b64 	%rd10813, %rd10807, %r192;
	or.b64  	%rd10814, %rd10813, %rd10812;
	st.local.u64 	[%rd6282], %rd10814;
	ld.local.u64 	%rd10815, [%rd6287];
	shr.u64 	%rd10816, %rd10811, %r196;
	shl.b64 	%rd10817, %rd10811, %r197;
	or.b64  	%rd10818, %rd10817, %rd10816;
	st.local.u64 	[%rd6287], %rd10818;
	ld.local.u64 	%rd10819, [%rd6292];
	shr.u64 	%rd10820, %rd10815, %r201;
	shl.b64 	%rd10821, %rd10815, %r202;
	or.b64  	%rd10822, %rd10821, %rd10820;
	st.local.u64 	[%rd6292], %rd10822;
	ld.local.u64 	%rd10823, [%rd6297];
	shr.u64 	%rd10824, %rd10819, %r206;
	shl.b64 	%rd10825, %rd10819, %r207;
	or.b64  	%rd10826, %rd10825, %rd10824;
	st.local.u64 	[%rd6297], %rd10826;
	ld.local.u64 	%rd10827, [%rd6302];
	shr.u64 	%rd10828, %rd10823, %r211;
	shl.b64 	%rd10829, %rd10823, %r212;
	or.b64  	%rd10830, %rd10829, %rd10828;
	st.local.u64 	[%rd6302], %rd10830;
	ld.local.u64 	%rd10831, [%rd6307];
	shr.u64 	%rd10832, %rd10827, %r216;
	shl.b64 	%rd10833, %rd10827, %r217;
	or.b64  	%rd10834, %rd10833, %rd10832;
	st.local.u64 	[%rd6307], %rd10834;
	ld.local.u64 	%rd10835, [%rd6312];
	shr.u64 	%rd10836, %rd10831, %r221;
	shl.b64 	%rd10837, %rd10831, %r222;
	or.b64  	%rd10838, %rd10837, %rd10836;
	st.local.u64 	[%rd6312], %rd10838;
	ld.local.u64 	%rd10839, [%rd6317];
	shr.u64 	%rd10840, %rd10835, %r226;
	shl.b64 	%rd10841, %rd10835, %r227;
	or.b64  	%rd10842, %rd10841, %rd10840;
	st.local.u64 	[%rd6317], %rd10842;
	ld.local.u64 	%rd10843, [%rd6322];
	shr.u64 	%rd10844, %rd10839, %r231;
	shl.b64 	%rd10845, %rd10839, %r232;
	or.b64  	%rd10846, %rd10845, %rd10844;
	st.local.u64 	[%rd6322], %rd10846;
	ld.local.u64 	%rd10847, [%rd6327];
	shr.u64 	%rd10848, %rd10843, %r236;
	shl.b64 	%rd10849, %rd10843, %r237;
	or.b64  	%rd10850, %rd10849, %rd10848;
	st.local.u64 	[%rd6327], %rd10850;
	shr.u64 	%rd10851, %rd10847, %r241;
	shl.b64 	%rd10852, %rd10847, %r242;
	or.b64  	%rd10853, %rd10852, %rd10851;
	st.local.u64 	[%rd6332], %rd10853;
	ld.local.u64 	%rd10854, [%rd155];
	ld.local.u64 	%rd10855, [%rd155+8];
	ld.local.u64 	%rd10856, [%rd155+16];
	ld.local.u64 	%rd10857, [%rd155+24];
	ld.local.u64 	%rd10858, [%rd155+32];
	not.b64 	%rd10859, %rd10855;
	and.b64  	%rd10860, %rd10856, %rd10859;
	not.b64 	%rd10861, %rd10856;
	and.b64  	%rd10862, %rd10857, %rd10861;
	xor.b64  	%rd10863, %rd10855, %rd10862;
	not.b64 	%rd10864, %rd10857;
	and.b64  	%rd10865, %rd10858, %rd10864;
	xor.b64  	%rd10866, %rd10856, %rd10865;
	not.b64 	%rd10867, %rd10858;
	and.b64  	%rd10868, %rd10854, %rd10867;
	xor.b64  	%rd10869, %rd10857, %rd10868;
	not.b64 	%rd10870, %rd10854;
	and.b64  	%rd10871, %rd10855, %rd10870;
	xor.b64  	%rd10872, %rd10858, %rd10871;
	ld.local.u64 	%rd10873, [%rd155+40];
	ld.local.u64 	%rd10874, [%rd155+48];
	ld.local.u64 	%rd10875, [%rd155+56];
	ld.local.u64 	%rd10876, [%rd155+64];
	ld.local.u64 	%rd10877, [%rd155+72];
	not.b64 	%rd10878, %rd10874;
	and.b64  	%rd10879, %rd10875, %rd10878;
	xor.b64  	%rd10880, %rd10873, %rd10879;
	not.b64 	%rd10881, %rd10875;
	and.b64  	%rd10882, %rd10876, %rd10881;
	xor.b64  	%rd10883, %rd10874, %rd10882;
	not.b64 	%rd10884, %rd10876;
	and.b64  	%rd10885, %rd10877, %rd10884;
	xor.b64  	%rd10886, %rd10875, %rd10885;
	not.b64 	%rd10887, %rd10877;
	and.b64  	%rd10888, %rd10873, %rd10887;
	xor.b64  	%rd10889, %rd10876, %rd10888;
	not.b64 	%rd10890, %rd10873;
	and.b64  	%rd10891, %rd10874, %rd10890;
	xor.b64  	%rd10892, %rd10877, %rd10891;
	ld.local.u64 	%rd10893, [%rd155+80];
	ld.local.u64 	%rd10894, [%rd155+88];
	ld.local.u64 	%rd10895, [%rd155+96];
	ld.local.u64 	%rd10896, [%rd155+104];
	ld.local.u64 	%rd10897, [%rd155+112];
	not.b64 	%rd10898, %rd10894;
	and.b64  	%rd10899, %rd10895, %rd10898;
	xor.b64  	%rd10900, %rd10893, %rd10899;
	not.b64 	%rd10901, %rd10895;
	and.b64  	%rd10902, %rd10896, %rd10901;
	xor.b64  	%rd10903, %rd10894, %rd10902;
	not.b64 	%rd10904, %rd10896;
	and.b64  	%rd10905, %rd10897, %rd10904;
	xor.b64  	%rd10906, %rd10895, %rd10905;
	not.b64 	%rd10907, %rd10897;
	and.b64  	%rd10908, %rd10893, %rd10907;
	xor.b64  	%rd10909, %rd10896, %rd10908;
	not.b64 	%rd10910, %rd10893;
	and.b64  	%rd10911, %rd10894, %rd10910;
	xor.b64  	%rd10912, %rd10897, %rd10911;
	ld.local.u64 	%rd10913, [%rd155+120];
	ld.local.u64 	%rd10914, [%rd155+128];
	ld.local.u64 	%rd10915, [%rd155+136];
	ld.local.u64 	%rd10916, [%rd155+144];
	ld.local.u64 	%rd10917, [%rd155+152];
	not.b64 	%rd10918, %rd10914;
	and.b64  	%rd10919, %rd10915, %rd10918;
	xor.b64  	%rd10920, %rd10913, %rd10919;
	not.b64 	%rd10921, %rd10915;
	and.b64  	%rd10922, %rd10916, %rd10921;
	xor.b64  	%rd10923, %rd10914, %rd10922;
	not.b64 	%rd10924, %rd10916;
	and.b64  	%rd10925, %rd10917, %rd10924;
	xor.b64  	%rd10926, %rd10915, %rd10925;
	not.b64 	%rd10927, %rd10917;
	and.b64  	%rd10928, %rd10913, %rd10927;
	xor.b64  	%rd10929, %rd10916, %rd10928;
	not.b64 	%rd10930, %rd10913;
	and.b64  	%rd10931, %rd10914, %rd10930;
	xor.b64  	%rd10932, %rd10917, %rd10931;
	ld.local.u64 	%rd10933, [%rd155+160];
	ld.local.u64 	%rd10934, [%rd155+168];
	ld.local.u64 	%rd10935, [%rd155+176];
	ld.local.u64 	%rd10936, [%rd155+184];
	ld.local.u64 	%rd10937, [%rd155+192];
	not.b64 	%rd10938, %rd10934;
	and.b64  	%rd10939, %rd10935, %rd10938;
	xor.b64  	%rd10940, %rd10933, %rd10939;
	not.b64 	%rd10941, %rd10935;
	and.b64  	%rd10942, %rd10936, %rd10941;
	xor.b64  	%rd10943, %rd10934, %rd10942;
	not.b64 	%rd10944, %rd10936;
	and.b64  	%rd10945, %rd10937, %rd10944;
	xor.b64  	%rd10946, %rd10935, %rd10945;
	not.b64 	%rd10947, %rd10937;
	and.b64  	%rd10948, %rd10933, %rd10947;
	xor.b64  	%rd10949, %rd10936, %rd10948;
	not.b64 	%rd10950, %rd10933;
	and.b64  	%rd10951, %rd10934, %rd10950;
	xor.b64  	%rd10952, %rd10937, %rd10951;
	xor.b64  	%rd10953, %rd10860, %rd5021;
	xor.b64  	%rd10954, %rd10953, %rd10854;
	xor.b64  	%rd10955, %rd10880, %rd10900;
	xor.b64  	%rd10956, %rd10955, %rd10920;
	xor.b64  	%rd10957, %rd10956, %rd10940;
	xor.b64  	%rd10958, %rd10957, %rd10954;
	xor.b64  	%rd10959, %rd10883, %rd10863;
	xor.b64  	%rd10960, %rd10959, %rd10903;
	xor.b64  	%rd10961, %rd10960, %rd10923;
	xor.b64  	%rd10962, %rd10961, %rd10943;
	xor.b64  	%rd10963, %rd10886, %rd10866;
	xor.b64  	%rd10964, %rd10963, %rd10906;
	xor.b64  	%rd10965, %rd10964, %rd10926;
	xor.b64  	%rd10966, %rd10965, %rd10946;
	xor.b64  	%rd10967, %rd10889, %rd10869;
	xor.b64  	%rd10968, %rd10967, %rd10909;
	xor.b64  	%rd10969, %rd10968, %rd10929;
	xor.b64  	%rd10970, %rd10969, %rd10949;
	xor.b64  	%rd10971, %rd10892, %rd10872;
	xor.b64  	%rd10972, %rd10971, %rd10912;
	xor.b64  	%rd10973, %rd10972, %rd10932;
	xor.b64  	%rd10974, %rd10973, %rd10952;
	mov.b64 	{%r1079, %r1080}, %rd10962;
	shf.l.wrap.b32 	%r1081, %r1079, %r1080, 1;
	shf.l.wrap.b32 	%r1082, %r1080, %r1079, 1;
	mov.b64 	%rd10975, {%r1082, %r1081};
	xor.b64  	%rd10976, %rd10975, %rd10974;
	xor.b64  	%rd10977, %rd10976, %rd10954;
	st.local.u64 	[%rd155], %rd10977;
	xor.b64  	%rd10978, %rd10976, %rd10880;
	st.local.u64 	[%rd155+40], %rd10978;
	xor.b64  	%rd10979, %rd10976, %rd10900;
	st.local.u64 	[%rd155+80], %rd10979;
	xor.b64  	%rd10980, %rd10976, %rd10920;
	st.local.u64 	[%rd155+120], %rd10980;
	xor.b64  	%rd10981, %rd10976, %rd10940;
	st.local.u64 	[%rd155+160], %rd10981;
	mov.b64 	{%r1083, %r1084}, %rd10966;
	shf.l.wrap.b32 	%r1085, %r1083, %r1084, 1;
	shf.l.wrap.b32 	%r1086, %r1084, %r1083, 1;
	mov.b64 	%rd10982, {%r1086, %r1085};
	xor.b64  	%rd10983, %rd10982, %rd10958;
	xor.b64  	%rd10984, %rd10983, %rd10863;
	st.local.u64 	[%rd155+8], %rd10984;
	xor.b64  	%rd10985, %rd10983, %rd10883;
	st.local.u64 	[%rd155+48], %rd10985;
	xor.b64  	%rd10986, %rd10983, %rd10903;
	st.local.u64 	[%rd155+88], %rd10986;
	xor.b64  	%rd10987, %rd10983, %rd10923;
	st.local.u64 	[%rd155+128], %rd10987;
	xor.b64  	%rd10988, %rd10983, %rd10943;
	st.local.u64 	[%rd155+168], %rd10988;
	mov.b64 	{%r1087, %r1088}, %rd10970;
	shf.l.wrap.b32 	%r1089, %r1087, %r1088, 1;
	shf.l.wrap.b32 	%r1090, %r1088, %r1087, 1;
	mov.b64 	%rd10989, {%r1090, %r1089};
	xor.b64  	%rd10990, %rd10989, %rd10962;
	xor.b64  	%rd10991, %rd10990, %rd10866;
	st.local.u64 	[%rd155+16], %rd10991;
	xor.b64  	%rd10992, %rd10990, %rd10886;
	st.local.u64 	[%rd155+56], %rd10992;
	xor.b64  	%rd10993, %rd10990, %rd10906;
	st.local.u64 	[%rd155+96], %rd10993;
	xor.b64  	%rd10994, %rd10990, %rd10926;
	st.local.u64 	[%rd155+136], %rd10994;
	xor.b64  	%rd10995, %rd10990, %rd10946;
	st.local.u64 	[%rd155+176], %rd10995;
	mov.b64 	{%r1091, %r1092}, %rd10974;
	shf.l.wrap.b32 	%r1093, %r1091, %r1092, 1;
	shf.l.wrap.b32 	%r1094, %r1092, %r1091, 1;
	mov.b64 	%rd10996, {%r1094, %r1093};
	xor.b64  	%rd10997, %rd10996, %rd10966;
	xor.b64  	%rd10998, %rd10997, %rd10869;
	st.local.u64 	[%rd155+24], %rd10998;
	xor.b64  	%rd10999, %rd10997, %rd10889;
	st.local.u64 	[%rd155+64], %rd10999;
	xor.b64  	%rd11000, %rd10997, %rd10909;
	st.local.u64 	[%rd155+104], %rd11000;
	xor.b64  	%rd11001, %rd10997, %rd10929;
	st.local.u64 	[%rd155+144], %rd11001;
	xor.b64  	%rd11002, %rd10997, %rd10949;
	st.local.u64 	[%rd155+184], %rd11002;
	mov.b64 	{%r1095, %r1096}, %rd10958;
	shf.l.wrap.b32 	%r1097, %r1095, %r1096, 1;
	shf.l.wrap.b32 	%r1098, %r1096, %r1095, 1;
	mov.b64 	%rd11003, {%r1098, %r1097};
	xor.b64  	%rd11004, %rd11003, %rd10970;
	xor.b64  	%rd11005, %rd11004, %rd10872;
	st.local.u64 	[%rd155+32], %rd11005;
	xor.b64  	%rd11006, %rd11004, %rd10892;
	st.local.u64 	[%rd155+72], %rd11006;
	xor.b64  	%rd11007, %rd11004, %rd10912;
	st.local.u64 	[%rd155+112], %rd11007;
	xor.b64  	%rd11008, %rd11004, %rd10932;
	st.local.u64 	[%rd155+152], %rd11008;
	xor.b64  	%rd11009, %rd11004, %rd10952;
	st.local.u64 	[%rd155+192], %rd11009;
	ld.local.u64 	%rd11010, [%rd6217];
	shr.u64 	%rd11011, %rd10984, %r126;
	shl.b64 	%rd11012, %rd10984, %r127;
	or.b64  	%rd11013, %rd11012, %rd11011;
	st.local.u64 	[%rd6217], %rd11013;
	ld.local.u64 	%rd11014, [%rd6222];
	shr.u64 	%rd11015, %rd11010, %r131;
	shl.b64 	%rd11016, %rd11010, %r132;
	or.b64  	%rd11017, %rd11016, %rd11015;
	st.local.u64 	[%rd6222], %rd11017;
	ld.local.u64 	%rd11018, [%rd6227];
	shr.u64 	%rd11019, %rd11014, %r136;
	shl.b64 	%rd11020, %rd11014, %r137;
	or.b64  	%rd11021, %rd11020, %rd11019;
	st.local.u64 	[%rd6227], %rd11021;
	ld.local.u64 	%rd11022, [%rd6232];
	shr.u64 	%rd11023, %rd11018, %r141;
	shl.b64 	%rd11024, %rd11018, %r142;
	or.b64  	%rd11025, %rd11024, %rd11023;
	st.local.u64 	[%rd6232], %rd11025;
	ld.local.u64 	%rd11026, [%rd6237];
	shr.u64 	%rd11027, %rd11022, %r146;
	shl.b64 	%rd11028, %rd11022, %r147;
	or.b64  	%rd11029, %rd11028, %rd11027;
	st.local.u64 	[%rd6237], %rd11029;
	ld.local.u64 	%rd11030, [%rd6242];
	shr.u64 	%rd11031, %rd11026, %r151;
	shl.b64 	%rd11032, %rd11026, %r152;
	or.b64  	%rd11033, %rd11032, %rd11031;
	st.local.u64 	[%rd6242], %rd11033;
	ld.local.u64 	%rd11034, [%rd6247];
	shr.u64 	%rd11035, %rd11030, %r156;
	shl.b64 	%rd11036, %rd11030, %r157;
	or.b64  	%rd11037, %rd11036, %rd11035;
	st.local.u64 	[%rd6247], %rd11037;
	ld.local.u64 	%rd11038, [%rd6252];
	shr.u64 	%rd11039, %rd11034, %r161;
	shl.b64 	%rd11040, %rd11034, %r162;
	or.b64  	%rd11041, %rd11040, %rd11039;
	st.local.u64 	[%rd6252], %rd11041;
	ld.local.u64 	%rd11042, [%rd6257];
	shr.u64 	%rd11043, %rd11038, %r166;
	shl.b64 	%rd11044, %rd11038, %r167;
	or.b64  	%rd11045, %rd11044, %rd11043;
	st.local.u64 	[%rd6257], %rd11045;
	ld.local.u64 	%rd11046, [%rd6262];
	shr.u64 	%rd11047, %rd11042, %r171;
	shl.b64 	%rd11048, %rd11042, %r172;
	or.b64  	%rd11049, %rd11048, %rd11047;
	st.local.u64 	[%rd6262], %rd11049;
	ld.local.u64 	%rd11050, [%rd6267];
	shr.u64 	%rd11051, %rd11046, %r176;
	shl.b64 	%rd11052, %rd11046, %r177;
	or.b64  	%rd11053, %rd11052, %rd11051;
	st.local.u64 	[%rd6267], %rd11053;
	ld.local.u64 	%rd11054, [%rd6272];
	shr.u64 	%rd11055, %rd11050, %r181;
	shl.b64 	%rd11056, %rd11050, %r182;
	or.b64  	%rd11057, %rd11056, %rd11055;
	st.local.u64 	[%rd6272], %rd11057;
	ld.local.u64 	%rd11058, [%rd6277];
	shr.u64 	%rd11059, %rd11054, %r186;
	shl.b64 	%rd11060, %rd11054, %r187;
	or.b64  	%rd11061, %rd11060, %rd11059;
	st.local.u64 	[%rd6277], %rd11061;
	ld.local.u64 	%rd11062, [%rd6282];
	shr.u64 	%rd11063, %rd11058, %r191;
	shl.b64 	%rd11064, %rd11058, %r192;
	or.b64  	%rd11065, %rd11064, %rd11063;
	st.local.u64 	[%rd6282], %rd11065;
	ld.local.u64 	%rd11066, [%rd6287];
	shr.u64 	%rd11067, %rd11062, %r196;
	shl.b64 	%rd11068, %rd11062, %r197;
	or.b64  	%rd11069, %rd11068, %rd11067;
	st.local.u64 	[%rd6287], %rd11069;
	ld.local.u64 	%rd11070, [%rd6292];
	shr.u64 	%rd11071, %rd11066, %r201;
	shl.b64 	%rd11072, %rd11066, %r202;
	or.b64  	%rd11073, %rd11072, %rd11071;
	st.local.u64 	[%rd6292], %rd11073;
	ld.local.u64 	%rd11074, [%rd6297];
	shr.u64 	%rd11075, %rd11070, %r206;
	shl.b64 	%rd11076, %rd11070, %r207;
	or.b64  	%rd11077, %rd11076, %rd11075;
	st.local.u64 	[%rd6297], %rd11077;
	ld.local.u64 	%rd11078, [%rd6302];
	shr.u64 	%rd11079, %rd11074, %r211;
	shl.b64 	%rd11080, %rd11074, %r212;
	or.b64  	%rd11081, %rd11080, %rd11079;
	st.local.u64 	[%rd6302], %rd11081;
	ld.local.u64 	%rd11082, [%rd6307];
	shr.u64 	%rd11083, %rd11078, %r216;
	shl.b64 	%rd11084, %rd11078, %r217;
	or.b64  	%rd11085, %rd11084, %rd11083;
	st.local.u64 	[%rd6307], %rd11085;
	ld.local.u64 	%rd11086, [%rd6312];
	shr.u64 	%rd11087, %rd11082, %r221;
	shl.b64 	%rd11088, %rd11082, %r222;
	or.b64  	%rd11089, %rd11088, %rd11087;
	st.local.u64 	[%rd6312], %rd11089;
	ld.local.u64 	%rd11090, [%rd6317];
	shr.u64 	%rd11091, %rd11086, %r226;
	shl.b64 	%rd11092, %rd11086, %r227;
	or.b64  	%rd11093, %rd11092, %rd11091;
	st.local.u64 	[%rd6317], %rd11093;
	ld.local.u64 	%rd11094, [%rd6322];
	shr.u64 	%rd11095, %rd11090, %r231;
	shl.b64 	%rd11096, %rd11090, %r232;
	or.b64  	%rd11097, %rd11096, %rd11095;
	st.local.u64 	[%rd6322], %rd11097;
	ld.local.u64 	%rd11098, [%rd6327];
	shr.u64 	%rd11099, %rd11094, %r236;
	shl.b64 	%rd11100, %rd11094, %r237;
	or.b64  	%rd11101, %rd11100, %rd11099;
	st.local.u64 	[%rd6327], %rd11101;
	shr.u64 	%rd11102, %rd11098, %r241;
	shl.b64 	%rd11103, %rd11098, %r242;
	or.b64  	%rd11104, %rd11103, %rd11102;
	st.local.u64 	[%rd6332], %rd11104;
	ld.local.u64 	%rd11105, [%rd155];
	ld.local.u64 	%rd11106, [%rd155+8];
	ld.local.u64 	%rd11107, [%rd155+16];
	ld.local.u64 	%rd11108, [%rd155+24];
	ld.local.u64 	%rd11109, [%rd155+32];
	not.b64 	%rd11110, %rd11106;
	and.b64  	%rd11111, %rd11107, %rd11110;
	not.b64 	%rd11112, %rd11107;
	and.b64  	%rd11113, %rd11108, %rd11112;
	xor.b64  	%rd11114, %rd11106, %rd11113;
	not.b64 	%rd11115, %rd11108;
	and.b64  	%rd11116, %rd11109, %rd11115;
	xor.b64  	%rd11117, %rd11107, %rd11116;
	not.b64 	%rd11118, %rd11109;
	and.b64  	%rd11119, %rd11105, %rd11118;
	xor.b64  	%rd11120, %rd11108, %rd11119;
	not.b64 	%rd11121, %rd11105;
	and.b64  	%rd11122, %rd11106, %rd11121;
	xor.b64  	%rd11123, %rd11109, %rd11122;
	ld.local.u64 	%rd11124, [%rd155+40];
	ld.local.u64 	%rd11125, [%rd155+48];
	ld.local.u64 	%rd11126, [%rd155+56];
	ld.local.u64 	%rd11127, [%rd155+64];
	ld.local.u64 	%rd11128, [%rd155+72];
	not.b64 	%rd11129, %rd11125;
	and.b64  	%rd11130, %rd11126, %rd11129;
	xor.b64  	%rd11131, %rd11124, %rd11130;
	not.b64 	%rd11132, %rd11126;
	and.b64  	%rd11133, %rd11127, %rd11132;
	xor.b64  	%rd11134, %rd11125, %rd11133;
	not.b64 	%rd11135, %rd11127;
	and.b64  	%rd11136, %rd11128, %rd11135;
	xor.b64  	%rd11137, %rd11126, %rd11136;
	not.b64 	%rd11138, %rd11128;
	and.b64  	%rd11139, %rd11124, %rd11138;
	xor.b64  	%rd11140, %rd11127, %rd11139;
	not.b64 	%rd11141, %rd11124;
	and.b64  	%rd11142, %rd11125, %rd11141;
	xor.b64  	%rd11143, %rd11128, %rd11142;
	ld.local.u64 	%rd11144, [%rd155+80];
	ld.local.u64 	%rd11145, [%rd155+88];
	ld.local.u64 	%rd11146, [%rd155+96];
	ld.local.u64 	%rd11147, [%rd155+104];
	ld.local.u64 	%rd11148, [%rd155+112];
	not.b64 	%rd11149, %rd11145;
	and.b64  	%rd11150, %rd11146, %rd11149;
	xor.b64  	%rd11151, %rd11144, %rd11150;
	not.b64 	%rd11152, %rd11146;
	and.b64  	%rd11153, %rd11147, %rd11152;
	xor.b64  	%rd11154, %rd11145, %rd11153;
	not.b64 	%rd11155, %rd11147;
	and.b64  	%rd11156, %rd11148, %rd11155;
	xor.b64  	%rd11157, %rd11146, %rd11156;
	not.b64 	%rd11158, %rd11148;
	and.b64  	%rd11159, %rd11144, %rd11158;
	xor.b64  	%rd11160, %rd11147, %rd11159;
	not.b64 	%rd11161, %rd11144;
	and.b64  	%rd11162, %rd11145, %rd11161;
	xor.b64  	%rd11163, %rd11148, %rd11162;
	ld.local.u64 	%rd11164, [%rd155+120];
	ld.local.u64 	%rd11165, [%rd155+128];
	ld.local.u64 	%rd11166, [%rd155+136];
	ld.local.u64 	%rd11167, [%rd155+144];
	ld.local.u64 	%rd11168, [%rd155+152];
	not.b64 	%rd11169, %rd11165;
	and.b64  	%rd11170, %rd11166, %rd11169;
	xor.b64  	%rd11171, %rd11164, %rd11170;
	not.b64 	%rd11172, %rd11166;
	and.b64  	%rd11173, %rd11167, %rd11172;
	xor.b64  	%rd11174, %rd11165, %rd11173;
	not.b64 	%rd11175, %rd11167;
	and.b64  	%rd11176, %rd11168, %rd11175;
	xor.b64  	%rd11177, %rd11166, %rd11176;
	not.b64 	%rd11178, %rd11168;
	and.b64  	%rd11179, %rd11164, %rd11178;
	xor.b64  	%rd11180, %rd11167, %rd11179;
	not.b64 	%rd11181, %rd11164;
	and.b64  	%rd11182, %rd11165, %rd11181;
	xor.b64  	%rd11183, %rd11168, %rd11182;
	ld.local.u64 	%rd11184, [%rd155+160];
	ld.local.u64 	%rd11185, [%rd155+168];
	ld.local.u64 	%rd11186, [%rd155+176];
	ld.local.u64 	%rd11187, [%rd155+184];
	ld.local.u64 	%rd11188, [%rd155+192];
	not.b64 	%rd11189, %rd11185;
	and.b64  	%rd11190, %rd11186, %rd11189;
	xor.b64  	%rd11191, %rd11184, %rd11190;
	not.b64 	%rd11192, %rd11186;
	and.b64  	%rd11193, %rd11187, %rd11192;
	xor.b64  	%rd11194, %rd11185, %rd11193;
	not.b64 	%rd11195, %rd11187;
	and.b64  	%rd11196, %rd11188, %rd11195;
	xor.b64  	%rd11197, %rd11186, %rd11196;
	not.b64 	%rd11198, %rd11188;
	and.b64  	%rd11199, %rd11184, %rd11198;
	xor.b64  	%rd11200, %rd11187, %rd11199;
	not.b64 	%rd11201, %rd11184;
	and.b64  	%rd11202, %rd11185, %rd11201;
	xor.b64  	%rd11203, %rd11188, %rd11202;
	xor.b64  	%rd11204, %rd11111, %rd5273;
	xor.b64  	%rd11205, %rd11204, %rd11105;
	xor.b64  	%rd11206, %rd11131, %rd11151;
	xor.b64  	%rd11207, %rd11206, %rd11171;
	xor.b64  	%rd11208, %rd11207, %rd11191;
	xor.b64  	%rd11209, %rd11208, %rd11205;
	xor.b64  	%rd11210, %rd11134, %rd11114;
	xor.b64  	%rd11211, %rd11210, %rd11154;
	xor.b64  	%rd11212, %rd11211, %rd11174;
	xor.b64  	%rd11213, %rd11212, %rd11194;
	xor.b64  	%rd11214, %rd11137, %rd11117;
	xor.b64  	%rd11215, %rd11214, %rd11157;
	xor.b64  	%rd11216, %rd11215, %rd11177;
	xor.b64  	%rd11217, %rd11216, %rd11197;
	xor.b64  	%rd11218, %rd11140, %rd11120;
	xor.b64  	%rd11219, %rd11218, %rd11160;
	xor.b64  	%rd11220, %rd11219, %rd11180;
	xor.b64  	%rd11221, %rd11220, %rd11200;
	xor.b64  	%rd11222, %rd11143, %rd11123;
	xor.b64  	%rd11223, %rd11222, %rd11163;
	xor.b64  	%rd11224, %rd11223, %rd11183;
	xor.b64  	%rd11225, %rd11224, %rd11203;
	mov.b64 	{%r1099, %r1100}, %rd11213;
	shf.l.wrap.b32 	%r1101, %r1099, %r1100, 1;
	shf.l.wrap.b32 	%r1102, %r1100, %r1099, 1;
	mov.b64 	%rd11226, {%r1102, %r1101};
	xor.b64  	%rd11227, %rd11226, %rd11225;
	xor.b64  	%rd11228, %rd11227, %rd11205;
	st.local.u64 	[%rd155], %rd11228;
	xor.b64  	%rd11229, %rd11227, %rd11131;
	st.local.u64 	[%rd155+40], %rd11229;
	xor.b64  	%rd11230, %rd11227, %rd11151;
	st.local.u64 	[%rd155+80], %rd11230;
	xor.b64  	%rd11231, %rd11227, %rd11171;
	st.local.u64 	[%rd155+120], %rd11231;
	xor.b64  	%rd11232, %rd11227, %rd11191;
	st.local.u64 	[%rd155+160], %rd11232;
	mov.b64 	{%r1103, %r1104}, %rd11217;
	shf.l.wrap.b32 	%r1105, %r1103, %r1104, 1;
	shf.l.wrap.b32 	%r1106, %r1104, %r1103, 1;
	mov.b64 	%rd11233, {%r1106, %r1105};
	xor.b64  	%rd11234, %rd11233, %rd11209;
	xor.b64  	%rd11235, %rd11234, %rd11114;
	st.local.u64 	[%rd155+8], %rd11235;
	xor.b64  	%rd11236, %rd11234, %rd11134;
	st.local.u64 	[%rd155+48], %rd11236;
	xor.b64  	%rd11237, %rd11234, %rd11154;
	st.local.u64 	[%rd155+88], %rd11237;
	xor.b64  	%rd11238, %rd11234, %rd11174;
	st.local.u64 	[%rd155+128], %rd11238;
	xor.b64  	%rd11239, %rd11234, %rd11194;
	st.local.u64 	[%rd155+168], %rd11239;
	mov.b64 	{%r1107, %r1108}, %rd11221;
	shf.l.wrap.b32 	%r1109, %r1107, %r1108, 1;
	shf.l.wrap.b32 	%r1110, %r1108, %r1107, 1;
	mov.b64 	%rd11240, {%r1110, %r1109};
	xor.b64  	%rd11241, %rd11240, %rd11213;
	xor.b64  	%rd11242, %rd11241, %rd11117;
	st.local.u64 	[%rd155+16], %rd11242;
	xor.b64  	%rd11243, %rd11241, %rd11137;
	st.local.u64 	[%rd155+56], %rd11243;
	xor.b64  	%rd11244, %rd11241, %rd11157;
	st.local.u64 	[%rd155+96], %rd11244;
	xor.b64  	%rd11245, %rd11241, %rd11177;
	st.local.u64 	[%rd155+136], %rd11245;
	xor.b64  	%rd11246, %rd11241, %rd11197;
	st.local.u64 	[%rd155+176], %rd11246;
	mov.b64 	{%r1111, %r1112}, %rd11225;
	shf.l.wrap.b32 	%r1113, %r1111, %r1112, 1;
	shf.l.wrap.b32 	%r1114, %r1112, %r1111, 1;
	mov.b64 	%rd11247, {%r1114, %r1113};
	xor.b64  	%rd11248, %rd11247, %rd11217;
	xor.b64  	%rd11249, %rd11248, %rd11120;
	st.local.u64 	[%rd155+24], %rd11249;
	xor.b64  	%rd11250, %rd11248, %rd11140;
	st.local.u64 	[%rd155+64], %rd11250;
	xor.b64  	%rd11251, %rd11248, %rd11160;
	st.local.u64 	[%rd155+104], %rd11251;
	xor.b64  	%rd11252, %rd11248, %rd11180;
	st.local.u64 	[%rd155+144], %rd11252;
	xor.b64  	%rd11253, %rd11248, %rd11200;
	st.local.u64 	[%rd155+184], %rd11253;
	mov.b64 	{%r1115, %r1116}, %rd11209;
	shf.l.wrap.b32 	%r1117, %r1115, %r1116, 1;
	shf.l.wrap.b32 	%r1118, %r1116, %r1115, 1;
	mov.b64 	%rd11254, {%r1118, %r1117};
	xor.b64  	%rd11255, %rd11254, %rd11221;
	xor.b64  	%rd11256, %rd11255, %rd11123;
	st.local.u64 	[%rd155+32], %rd11256;
	xor.b64  	%rd11257, %rd11255, %rd11143;
	st.local.u64 	[%rd155+72], %rd11257;
	xor.b64  	%rd11258, %rd11255, %rd11163;
	st.local.u64 	[%rd155+112], %rd11258;
	xor.b64  	%rd11259, %rd11255, %rd11183;
	st.local.u64 	[%rd155+152], %rd11259;
	xor.b64  	%rd11260, %rd11255, %rd11203;
	st.local.u64 	[%rd155+192], %rd11260;
	ld.local.u64 	%rd11261, [%rd6217];
	shr.u64 	%rd11262, %rd11235, %r126;
	shl.b64 	%rd11263, %rd11235, %r127;
	or.b64  	%rd11264, %rd11263, %rd11262;
	st.local.u64 	[%rd6217], %rd11264;
	ld.local.u64 	%rd11265, [%rd6222];
	shr.u64 	%rd11266, %rd11261, %r131;
	shl.b64 	%rd11267, %rd11261, %r132;
	or.b64  	%rd11268, %rd11267, %rd11266;
	st.local.u64 	[%rd6222], %rd11268;
	ld.local.u64 	%rd11269, [%rd6227];
	shr.u64 	%rd11270, %rd11265, %r136;
	shl.b64 	%rd11271, %rd11265, %r137;
	or.b64  	%rd11272, %rd11271, %rd11270;
	st.local.u64 	[%rd6227], %rd11272;
	ld.local.u64 	%rd11273, [%rd6232];
	shr.u64 	%rd11274, %rd11269, %r141;
	shl.b64 	%rd11275, %rd11269, %r142;
	or.b64  	%rd11276, %rd11275, %rd11274;
	st.local.u64 	[%rd6232], %rd11276;
	ld.local.u64 	%rd11277, [%rd6237];
	shr.u64 	%rd11278, %rd11273, %r146;
	shl.b64 	%rd11279, %rd11273, %r147;
	or.b64  	%rd11280, %rd11279, %rd11278;
	st.local.u64 	[%rd6237], %rd11280;
	ld.local.u64 	%rd11281, [%rd6242];
	shr.u64 	%rd11282, %rd11277, %r151;
	shl.b64 	%rd11283, %rd11277, %r152;
	or.b64  	%rd11284, %rd11283, %rd11282;
	st.local.u64 	[%rd6242], %rd11284;
	ld.local.u64 	%rd11285, [%rd6247];
	shr.u64 	%rd11286, %rd11281, %r156;
	shl.b64 	%rd11287, %rd11281, %r157;
	or.b64  	%rd11288, %rd11287, %rd11286;
	st.local.u64 	[%rd6247], %rd11288;
	ld.local.u64 	%rd11289, [%rd6252];
	shr.u64 	%rd11290, %rd11285, %r161;
	shl.b64 	%rd11291, %rd11285, %r162;
	or.b64  	%rd11292, %rd11291, %rd11290;
	st.local.u64 	[%rd6252], %rd11292;
	ld.local.u64 	%rd11293, [%rd6257];
	shr.u64 	%rd11294, %rd11289, %r166;
	shl.b64 	%rd11295, %rd11289, %r167;
	or.b64  	%rd11296, %rd11295, %rd11294;
	st.local.u64 	[%rd6257], %rd11296;
	ld.local.u64 	%rd11297, [%rd6262];
	shr.u64 	%rd11298, %rd11293, %r171;
	shl.b64 	%rd11299, %rd11293, %r172;
	or.b64  	%rd11300, %rd11299, %rd11298;
	st.local.u64 	[%rd6262], %rd11300;
	ld.local.u64 	%rd11301, [%rd6267];
	shr.u64 	%rd11302, %rd11297, %r176;
	shl.b64 	%rd11303, %rd11297, %r177;
	or.b64  	%rd11304, %rd11303, %rd11302;
	st.local.u64 	[%rd6267], %rd11304;
	ld.local.u64 	%rd11305, [%rd6272];
	shr.u64 	%rd11306, %rd11301, %r181;
	shl.b64 	%rd11307, %rd11301, %r182;
	or.b64  	%rd11308, %rd11307, %rd11306;
	st.local.u64 	[%rd6272], %rd11308;
	ld.local.u64 	%rd11309, [%rd6277];
	shr.u64 	%rd11310, %rd11305, %r186;
	shl.b64 	%rd11311, %rd11305, %r187;
	or.b64  	%rd11312, %rd11311, %rd11310;
	st.local.u64 	[%rd6277], %rd11312;
	ld.local.u64 	%rd11313, [%rd6282];
	shr.u64 	%rd11314, %rd11309, %r191;
	shl.b64 	%rd11315, %rd11309, %r192;
	or.b64  	%rd11316, %rd11315, %rd11314;
	st.local.u64 	[%rd6282], %rd11316;
	ld.local.u64 	%rd11317, [%rd6287];
	shr.u64 	%rd11318, %rd11313, %r196;
	shl.b64 	%rd11319, %rd11313, %r197;
	or.b64  	%rd11320, %rd11319, %rd11318;
	st.local.u64 	[%rd6287], %rd11320;
	ld.local.u64 	%rd11321, [%rd6292];
	shr.u64 	%rd11322, %rd11317, %r201;
	shl.b64 	%rd11323, %rd11317, %r202;
	or.b64  	%rd11324, %rd11323, %rd11322;
	st.local.u64 	[%rd6292], %rd11324;
	ld.local.u64 	%rd11325, [%rd6297];
	shr.u64 	%rd11326, %rd11321, %r206;
	shl.b64 	%rd11327, %rd11321, %r207;
	or.b64  	%rd11328, %rd11327, %rd11326;
	st.local.u64 	[%rd6297], %rd11328;
	ld.local.u64 	%rd11329, [%rd6302];
	shr.u64 	%rd11330, %rd11325, %r211;
	shl.b64 	%rd11331, %rd11325, %r212;
	or.b64  	%rd11332, %rd11331, %rd11330;
	st.local.u64 	[%rd6302], %rd11332;
	ld.local.u64 	%rd11333, [%rd6307];
	shr.u64 	%rd11334, %rd11329, %r216;
	shl.b64 	%rd11335, %rd11329, %r217;
	or.b64  	%rd11336, %rd11335, %rd11334;
	st.local.u64 	[%rd6307], %rd11336;
	ld.local.u64 	%rd11337, [%rd6312];
	shr.u64 	%rd11338, %rd11333, %r221;
	shl.b64 	%rd11339, %rd11333, %r222;
	or.b64  	%rd11340, %rd11339, %rd11338;
	st.local.u64 	[%rd6312], %rd11340;
	ld.local.u64 	%rd11341, [%rd6317];
	shr.u64 	%rd11342, %rd11337, %r226;
	shl.b64 	%rd11343, %rd11337, %r227;
	or.b64  	%rd11344, %rd11343, %rd11342;
	st.local.u64 	[%rd6317], %rd11344;
	ld.local.u64 	%rd11345, [%rd6322];
	shr.u64 	%rd11346, %rd11341, %r231;
	shl.b64 	%rd11347, %rd11341, %r232;
	or.b64  	%rd11348, %rd11347, %rd11346;
	st.local.u64 	[%rd6322], %rd11348;
	ld.local.u64 	%rd11349, [%rd6327];
	shr.u64 	%rd11350, %rd11345, %r236;
	shl.b64 	%rd11351, %rd11345, %r237;
	or.b64  	%rd11352, %rd11351, %rd11350;
	st.local.u64 	[%rd6327], %rd11352;
	shr.u64 	%rd11353, %rd11349, %r241;
	shl.b64 	%rd11354, %rd11349, %r242;
	or.b64  	%rd11355, %rd11354, %rd11353;
	st.local.u64 	[%rd6332], %rd11355;
	ld.local.u64 	%rd11356, [%rd155];
	ld.local.u64 	%rd11357, [%rd155+8];
	ld.local.u64 	%rd11358, [%rd155+16];
	ld.local.u64 	%rd11359, [%rd155+24];
	ld.local.u64 	%rd11360, [%rd155+32];
	not.b64 	%rd11361, %rd11357;
	and.b64  	%rd11362, %rd11358, %rd11361;
	not.b64 	%rd11363, %rd11358;
	and.b64  	%rd11364, %rd11359, %rd11363;
	xor.b64  	%rd11365, %rd11357, %rd11364;
	not.b64 	%rd11366, %rd11359;
	and.b64  	%rd11367, %rd11360, %rd11366;
	xor.b64  	%rd11368, %rd11358, %rd11367;
	not.b64 	%rd11369, %rd11360;
	and.b64  	%rd11370, %rd11356, %rd11369;
	xor.b64  	%rd11371, %rd11359, %rd11370;
	not.b64 	%rd11372, %rd11356;
	and.b64  	%rd11373, %rd11357, %rd11372;
	xor.b64  	%rd11374, %rd11360, %rd11373;
	ld.local.u64 	%rd11375, [%rd155+40];
	ld.local.u64 	%rd11376, [%rd155+48];
	ld.local.u64 	%rd11377, [%rd155+56];
	ld.local.u64 	%rd11378, [%rd155+64];
	ld.local.u64 	%rd11379, [%rd155+72];
	not.b64 	%rd11380, %rd11376;
	and.b64  	%rd11381, %rd11377, %rd11380;
	xor.b64  	%rd11382, %rd11375, %rd11381;
	not.b64 	%rd11383, %rd11377;
	and.b64  	%rd11384, %rd11378, %rd11383;
	xor.b64  	%rd11385, %rd11376, %rd11384;
	not.b64 	%rd11386, %rd11378;
	and.b64  	%rd11387, %rd11379, %rd11386;
	xor.b64  	%rd11388, %rd11377, %rd11387;
	not.b64 	%rd11389, %rd11379;
	and.b64  	%rd11390, %rd11375, %rd11389;
	xor.b64  	%rd11391, %rd11378, %rd11390;
	not.b64 	%rd11392, %rd11375;
	and.b64  	%rd11393, %rd11376, %rd11392;
	xor.b64  	%rd11394, %rd11379, %rd11393;
	ld.local.u64 	%rd11395, [%rd155+80];
	ld.local.u64 	%rd11396, [%rd155+88];
	ld.local.u64 	%rd11397, [%rd155+96];
	ld.local.u64 	%rd11398, [%rd155+104];
	ld.local.u64 	%rd11399, [%rd155+112];
	not.b64 	%rd11400, %rd11396;
	and.b64  	%rd11401, %rd11397, %rd11400;
	xor.b64  	%rd11402, %rd11395, %rd11401;
	not.b64 	%rd11403, %rd11397;
	and.b64  	%rd11404, %rd11398, %rd11403;
	xor.b64  	%rd11405, %rd11396, %rd11404;
	not.b64 	%rd11406, %rd11398;
	and.b64  	%rd11407, %rd11399, %rd11406;
	xor.b64  	%rd11408, %rd11397, %rd11407;
	not.b64 	%rd11409, %rd11399;
	and.b64  	%rd11410, %rd11395, %rd11409;
	xor.b64  	%rd11411, %rd11398, %rd11410;
	not.b64 	%rd11412, %rd11395;
	and.b64  	%rd11413, %rd11396, %rd11412;
	xor.b64  	%rd11414, %rd11399, %rd11413;
	ld.local.u64 	%rd11415, [%rd155+120];
	ld.local.u64 	%rd11416, [%rd155+128];
	ld.local.u64 	%rd11417, [%rd155+136];
	ld.local.u64 	%rd11418, [%rd155+144];
	ld.local.u64 	%rd11419, [%rd155+152];
	not.b64 	%rd11420, %rd11416;
	and.b64  	%rd11421, %rd11417, %rd11420;
	xor.b64  	%rd11422, %rd11415, %rd11421;
	not.b64 	%rd11423, %rd11417;
	and.b64  	%rd11424, %rd11418, %rd11423;
	xor.b64  	%rd11425, %rd11416, %rd11424;
	not.b64 	%rd11426, %rd11418;
	and.b64  	%rd11427, %rd11419, %rd11426;
	xor.b64  	%rd11428, %rd11417, %rd11427;
	not.b64 	%rd11429, %rd11419;
	and.b64  	%rd11430, %rd11415, %rd11429;
	xor.b64  	%rd11431, %rd11418, %rd11430;
	not.b64 	%rd11432, %rd11415;
	and.b64  	%rd11433, %rd11416, %rd11432;
	xor.b64  	%rd11434, %rd11419, %rd11433;
	ld.local.u64 	%rd11435, [%rd155+160];
	ld.local.u64 	%rd11436, [%rd155+168];
	ld.local.u64 	%rd11437, [%rd155+176];
	ld.local.u64 	%rd11438, [%rd155+184];
	ld.local.u64 	%rd11439, [%rd155+192];
	not.b64 	%rd11440, %rd11436;
	and.b64  	%rd11441, %rd11437, %rd11440;
	xor.b64  	%rd11442, %rd11435, %rd11441;
	not.b64 	%rd11443, %rd11437;
	and.b64  	%rd11444, %rd11438, %rd11443;
	xor.b64  	%rd11445, %rd11436, %rd11444;
	not.b64 	%rd11446, %rd11438;
	and.b64  	%rd11447, %rd11439, %rd11446;
	xor.b64  	%rd11448, %rd11437, %rd11447;
	not.b64 	%rd11449, %rd11439;
	and.b64  	%rd11450, %rd11435, %rd11449;
	xor.b64  	%rd11451, %rd11438, %rd11450;
	not.b64 	%rd11452, %rd11435;
	and.b64  	%rd11453, %rd11436, %rd11452;
	xor.b64  	%rd11454, %rd11439, %rd11453;
	xor.b64  	%rd11455, %rd11362, %rd5525;
	xor.b64  	%rd11456, %rd11455, %rd11356;
	xor.b64  	%rd11457, %rd11382, %rd11402;
	xor.b64  	%rd11458, %rd11457, %rd11422;
	xor.b64  	%rd11459, %rd11458, %rd11442;
	xor.b64  	%rd11460, %rd11459, %rd11456;
	xor.b64  	%rd11461, %rd11385, %rd11365;
	xor.b64  	%rd11462, %rd11461, %rd11405;
	xor.b64  	%rd11463, %rd11462, %rd11425;
	xor.b64  	%rd11464, %rd11463, %rd11445;
	xor.b64  	%rd11465, %rd11388, %rd11368;
	xor.b64  	%rd11466, %rd11465, %rd11408;
	xor.b64  	%rd11467, %rd11466, %rd11428;
	xor.b64  	%rd11468, %rd11467, %rd11448;
	xor.b64  	%rd11469, %rd11391, %rd11371;
	xor.b64  	%rd11470, %rd11469, %rd11411;
	xor.b64  	%rd11471, %rd11470, %rd11431;
	xor.b64  	%rd11472, %rd11471, %rd11451;
	xor.b64  	%rd11473, %rd11394, %rd11374;
	xor.b64  	%rd11474, %rd11473, %rd11414;
	xor.b64  	%rd11475, %rd11474, %rd11434;
	xor.b64  	%rd11476, %rd11475, %rd11454;
	mov.b64 	{%r1119, %r1120}, %rd11464;
	shf.l.wrap.b32 	%r1121, %r1119, %r1120, 1;
	shf.l.wrap.b32 	%r1122, %r1120, %r1119, 1;
	mov.b64 	%rd11477, {%r1122, %r1121};
	xor.b64  	%rd11478, %rd11477, %rd11476;
	xor.b64  	%rd11479, %rd11478, %rd11456;
	st.local.u64 	[%rd155], %rd11479;
	xor.b64  	%rd11480, %rd11478, %rd11382;
	st.local.u64 	[%rd155+40], %rd11480;
	xor.b64  	%rd11481, %rd11478, %rd11402;
	st.local.u64 	[%rd155+80], %rd11481;
	xor.b64  	%rd11482, %rd11478, %rd11422;
	st.local.u64 	[%rd155+120], %rd11482;
	xor.b64  	%rd11483, %rd11478, %rd11442;
	st.local.u64 	[%rd155+160], %rd11483;
	mov.b64 	{%r1123, %r1124}, %rd11468;
	shf.l.wrap.b32 	%r1125, %r1123, %r1124, 1;
	shf.l.wrap.b32 	%r1126, %r1124, %r1123, 1;
	mov.b64 	%rd11484, {%r1126, %r1125};
	xor.b64  	%rd11485, %rd11484, %rd11460;
	xor.b64  	%rd11486, %rd11485, %rd11365;
	st.local.u64 	[%rd155+8], %rd11486;
	xor.b64  	%rd11487, %rd11485, %rd11385;
	st.local.u64 	[%rd155+48], %rd11487;
	xor.b64  	%rd11488, %rd11485, %rd11405;
	st.local.u64 	[%rd155+88], %rd11488;
	xor.b64  	%rd11489, %rd11485, %rd11425;
	st.local.u64 	[%rd155+128], %rd11489;
	xor.b64  	%rd11490, %rd11485, %rd11445;
	st.local.u64 	[%rd155+168], %rd11490;
	mov.b64 	{%r1127, %r1128}, %rd11472;
	shf.l.wrap.b32 	%r1129, %r1127, %r1128, 1;
	shf.l.wrap.b32 	%r1130, %r1128, %r1127, 1;
	mov.b64 	%rd11491, {%r1130, %r1129};
	xor.b64  	%rd11492, %rd11491, %rd11464;
	xor.b64  	%rd11493, %rd11492, %rd11368;
	st.local.u64 	[%rd155+16], %rd11493;
	xor.b64  	%rd11494, %rd11492, %rd11388;
	st.local.u64 	[%rd155+56], %rd11494;
	xor.b64  	%rd11495, %rd11492, %rd11408;
	st.local.u64 	[%rd155+96], %rd11495;
	xor.b64  	%rd11496, %rd11492, %rd11428;
	st.local.u64 	[%rd155+136], %rd11496;
	xor.b64  	%rd11497, %rd11492, %rd11448;
	st.local.u64 	[%rd155+176], %rd11497;
	mov.b64 	{%r1131, %r1132}, %rd11476;
	shf.l.wrap.b32 	%r1133, %r1131, %r1132, 1;
	shf.l.wrap.b32 	%r1134, %r1132, %r1131, 1;
	mov.b64 	%rd11498, {%r1134, %r1133};
	xor.b64  	%rd11499, %rd11498, %rd11468;
	xor.b64  	%rd11500, %rd11499, %rd11371;
	st.local.u64 	[%rd155+24], %rd11500;
	xor.b64  	%rd11501, %rd11499, %rd11391;
	st.local.u64 	[%rd155+64], %rd11501;
	xor.b64  	%rd11502, %rd11499, %rd11411;
	st.local.u64 	[%rd155+104], %rd11502;
	xor.b64  	%rd11503, %rd11499, %rd11431;
	st.local.u64 	[%rd155+144], %rd11503;
	xor.b64  	%rd11504, %rd11499, %rd11451;
	st.local.u64 	[%rd155+184], %rd11504;
	mov.b64 	{%r1135, %r1136}, %rd11460;
	shf.l.wrap.b32 	%r1137, %r1135, %r1136, 1;
	shf.l.wrap.b32 	%r1138, %r1136, %r1135, 1;
	mov.b64 	%rd11505, {%r1138, %r1137};
	xor.b64  	%rd11506, %rd11505, %rd11472;
	xor.b64  	%rd11507, %rd11506, %rd11374;
	st.local.u64 	[%rd155+32], %rd11507;
	xor.b64  	%rd11508, %rd11506, %rd11394;
	st.local.u64 	[%rd155+72], %rd11508;
	xor.b64  	%rd11509, %rd11506, %rd11414;
	st.local.u64 	[%rd155+112], %rd11509;
	xor.b64  	%rd11510, %rd11506, %rd11434;
	st.local.u64 	[%rd155+152], %rd11510;
	xor.b64  	%rd11511, %rd11506, %rd11454;
	st.local.u64 	[%rd155+192], %rd11511;
	ld.local.u64 	%rd11512, [%rd6217];
	shr.u64 	%rd11513, %rd11486, %r126;
	shl.b64 	%rd11514, %rd11486, %r127;
	or.b64  	%rd11515, %rd11514, %rd11513;
	st.local.u64 	[%rd6217], %rd11515;
	ld.local.u64 	%rd11516, [%rd6222];
	shr.u64 	%rd11517, %rd11512, %r131;
	shl.b64 	%rd11518, %rd11512, %r132;
	or.b64  	%rd11519, %rd11518, %rd11517;
	st.local.u64 	[%rd6222], %rd11519;
	ld.local.u64 	%rd11520, [%rd6227];
	shr.u64 	%rd11521, %rd11516, %r136;
	shl.b64 	%rd11522, %rd11516, %r137;
	or.b64  	%rd11523, %rd11522, %rd11521;
	st.local.u64 	[%rd6227], %rd11523;
	ld.local.u64 	%rd11524, [%rd6232];
	shr.u64 	%rd11525, %rd11520, %r141;
	shl.b64 	%rd11526, %rd11520, %r142;
	or.b64  	%rd11527, %rd11526, %rd11525;
	st.local.u64 	[%rd6232], %rd11527;
	ld.local.u64 	%rd11528, [%rd6237];
	shr.u64 	%rd11529, %rd11524, %r146;
	shl.b64 	%rd11530, %rd11524, %r147;
	or.b64  	%rd11531, %rd11530, %rd11529;
	st.local.u64 	[%rd6237], %rd11531;
	ld.local.u64 	%rd11532, [%rd6242];
	shr.u64 	%rd11533, %rd11528, %r151;
	shl.b64 	%rd11534, %rd11528, %r152;
	or.b64  	%rd11535, %rd11534, %rd11533;
	st.local.u64 	[%rd6242], %rd11535;
	ld.local.u64 	%rd11536, [%rd6247];
	shr.u64 	%rd11537, %rd11532, %r156;
	shl.b64 	%rd11538, %rd11532, %r157;
	or.b64  	%rd11539, %rd11538, %rd11537;
	st.local.u64 	[%rd6247], %rd11539;
	ld.local.u64 	%rd11540, [%rd6252];
	shr.u64 	%rd11541, %rd11536, %r161;
	shl.b64 	%rd11542, %rd11536, %r162;
	or.b64  	%rd11543, %rd11542, %rd11541;
	st.local.u64 	[%rd6252], %rd11543;
	ld.local.u64 	%rd11544, [%rd6257];
	shr.u64 	%rd11545, %rd11540, %r166;
	shl.b64 	%rd11546, %rd11540, %r167;
	or.b64  	%rd11547, %rd11546, %rd11545;
	st.local.u64 	[%rd6257], %rd11547;
	ld.local.u64 	%rd11548, [%rd6262];
	shr.u64 	%rd11549, %rd11544, %r171;
	shl.b64 	%rd11550, %rd11544, %r172;
	or.b64  	%rd11551, %rd11550, %rd11549;
	st.local.u64 	[%rd6262], %rd11551;
	ld.local.u64 	%rd11552, [%rd6267];
	shr.u64 	%rd11553, %rd11548, %r176;
	shl.b64 	%rd11554, %rd11548, %r177;
	or.b64  	%rd11555, %rd11554, %rd11553;
	st.local.u64 	[%rd6267], %rd11555;
	ld.local.u64 	%rd11556, [%rd6272];
	shr.u64 	%rd11557, %rd11552, %r181;
	shl.b64 	%rd11558, %rd11552, %r182;
	or.b64  	%rd11559, %rd11558, %rd11557;
	st.local.u64 	[%rd6272], %rd11559;
	ld.local.u64 	%rd11560, [%rd6277];
	shr.u64 	%rd11561, %rd11556, %r186;
	shl.b64 	%rd11562, %rd11556, %r187;
	or.b64  	%rd11563, %rd11562, %rd11561;
	st.local.u64 	[%rd6277], %rd11563;
	ld.local.u64 	%rd11564, [%rd6282];
	shr.u64 	%rd11565, %rd11560, %r191;
	shl.b64 	%rd11566, %rd11560, %r192;
	or.b64  	%rd11567, %rd11566, %rd11565;
	st.local.u64 	[%rd6282], %rd11567;
	ld.local.u64 	%rd11568, [%rd6287];
	shr.u64 	%rd11569, %rd11564, %r196;
	shl.b64 	%rd11570, %rd11564, %r197;
	or.b64  	%rd11571, %rd11570, %rd11569;
	st.local.u64 	[%rd6287], %rd11571;
	ld.local.u64 	%rd11572, [%rd6292];
	shr.u64 	%rd11573, %rd11568, %r201;
	shl.b64 	%rd11574, %rd11568, %r202;
	or.b64  	%rd11575, %rd11574, %rd11573;
	st.local.u64 	[%rd6292], %rd11575;
	ld.local.u64 	%rd11576, [%rd6297];
	shr.u64 	%rd11577, %rd11572, %r206;
	shl.b64 	%rd11578, %rd11572, %r207;
	or.b64  	%rd11579, %rd11578, %rd11577;
	st.local.u64 	[%rd6297], %rd11579;
	ld.local.u64 	%rd11580, [%rd6302];
	shr.u64 	%rd11581, %rd11576, %r211;
	shl.b64 	%rd11582, %rd11576, %r212;
	or.b64  	%rd11583, %rd11582, %rd11581;
	st.local.u64 	[%rd6302], %rd11583;
	ld.local.u64 	%rd11584, [%rd6307];
	shr.u64 	%rd11585, %rd11580, %r216;
	shl.b64 	%rd11586, %rd11580, %r217;
	or.b64  	%rd11587, %rd11586, %rd11585;
	st.local.u64 	[%rd6307], %rd11587;
	ld.local.u64 	%rd11588, [%rd6312];
	shr.u64 	%rd11589, %rd11584, %r221;
	shl.b64 	%rd11590, %rd11584, %r222;
	or.b64  	%rd11591, %rd11590, %rd11589;
	st.local.u64 	[%rd6312], %rd11591;
	ld.local.u64 	%rd11592, [%rd6317];
	shr.u64 	%rd11593, %rd11588, %r226;
	shl.b64 	%rd11594, %rd11588, %r227;
	or.b64  	%rd11595, %rd11594, %rd11593;
	st.local.u64 	[%rd6317], %rd11595;
	ld.local.u64 	%rd11596, [%rd6322];
	shr.u64 	%rd11597, %rd11592, %r231;
	shl.b64 	%rd11598, %rd11592, %r232;
	or.b64  	%rd11599, %rd11598, %rd11597;
	st.local.u64 	[%rd6322], %rd11599;
	ld.local.u64 	%rd11600, [%rd6327];
	shr.u64 	%rd11601, %rd11596, %r236;
	shl.b64 	%rd11602, %rd11596, %r237;
	or.b64  	%rd11603, %rd11602, %rd11601;
	st.local.u64 	[%rd6327], %rd11603;
	shr.u64 	%rd11604, %rd11600, %r241;
	shl.b64 	%rd11605, %rd11600, %r242;
	or.b64  	%rd11606, %rd11605, %rd11604;
	st.local.u64 	[%rd6332], %rd11606;
	ld.local.u64 	%rd11607, [%rd155];
	ld.local.u64 	%rd11608, [%rd155+8];
	ld.local.u64 	%rd11609, [%rd155+16];
	ld.local.u64 	%rd11610, [%rd155+24];
	ld.local.u64 	%rd11611, [%rd155+32];
	not.b64 	%rd11612, %rd11608;
	and.b64  	%rd11613, %rd11609, %rd11612;
	not.b64 	%rd11614, %rd11609;
	and.b64  	%rd11615, %rd11610, %rd11614;
	xor.b64  	%rd11616, %rd11608, %rd11615;
	not.b64 	%rd11617, %rd11610;
	and.b64  	%rd11618, %rd11611, %rd11617;
	xor.b64  	%rd11619, %rd11609, %rd11618;
	not.b64 	%rd11620, %rd11611;
	and.b64  	%rd11621, %rd11607, %rd11620;
	xor.b64  	%rd11622, %rd11610, %rd11621;
	not.b64 	%rd11623, %rd11607;
	and.b64  	%rd11624, %rd11608, %rd11623;
	xor.b64  	%rd11625, %rd11611, %rd11624;
	ld.local.u64 	%rd11626, [%rd155+40];
	ld.local.u64 	%rd11627, [%rd155+48];
	ld.local.u64 	%rd11628, [%rd155+56];
	ld.local.u64 	%rd11629, [%rd155+64];
	ld.local.u64 	%rd11630, [%rd155+72];
	not.b64 	%rd11631, %rd11627;
	and.b64  	%rd11632, %rd11628, %rd11631;
	xor.b64  	%rd11633, %rd11626, %rd11632;
	not.b64 	%rd11634, %rd11628;
	and.b64  	%rd11635, %rd11629, %rd11634;
	xor.b64  	%rd11636, %rd11627, %rd11635;
	not.b64 	%rd11637, %rd11629;
	and.b64  	%rd11638, %rd11630, %rd11637;
	xor.b64  	%rd11639, %rd11628, %rd11638;
	not.b64 	%rd11640, %rd11630;
	and.b64  	%rd11641, %rd11626, %rd11640;
	xor.b64  	%rd11642, %rd11629, %rd11641;
	not.b64 	%rd11643, %rd11626;
	and.b64  	%rd11644, %rd11627, %rd11643;
	xor.b64  	%rd11645, %rd11630, %rd11644;
	ld.local.u64 	%rd11646, [%rd155+80];
	ld.local.u64 	%rd11647, [%rd155+88];
	ld.local.u64 	%rd11648, [%rd155+96];
	ld.local.u64 	%rd11649, [%rd155+104];
	ld.local.u64 	%rd11650, [%rd155+112];
	not.b64 	%rd11651, %rd11647;
	and.b64  	%rd11652, %rd11648, %rd11651;
	xor.b64  	%rd11653, %rd11646, %rd11652;
	not.b64 	%rd11654, %rd11648;
	and.b64  	%rd11655, %rd11649, %rd11654;
	xor.b64  	%rd11656, %rd11647, %rd11655;
	not.b64 	%rd11657, %rd11649;
	and.b64  	%rd11658, %rd11650, %rd11657;
	xor.b64  	%rd11659, %rd11648, %rd11658;
	not.b64 	%rd11660, %rd11650;
	and.b64  	%rd11661, %rd11646, %rd11660;
	xor.b64  	%rd11662, %rd11649, %rd11661;
	not.b64 	%rd11663, %rd11646;
	and.b64  	%rd11664, %rd11647, %rd11663;
	xor.b64  	%rd11665, %rd11650, %rd11664;
	ld.local.u64 	%rd11666, [%rd155+120];
	ld.local.u64 	%rd11667, [%rd155+128];
	ld.local.u64 	%rd11668, [%rd155+136];
	ld.local.u64 	%rd11669, [%rd155+144];
	ld.local.u64 	%rd11670, [%rd155+152];
	not.b64 	%rd11671, %rd11667;
	and.b64  	%rd11672, %rd11668, %rd11671;
	xor.b64  	%rd11673, %rd11666, %rd11672;
	not.b64 	%rd11674, %rd11668;
	and.b64  	%rd11675, %rd11669, %rd11674;
	xor.b64  	%rd11676, %rd11667, %rd11675;
	not.b64 	%rd11677, %rd11669;
	and.b64  	%rd11678, %rd11670, %rd11677;
	xor.b64  	%rd11679, %rd11668, %rd11678;
	not.b64 	%rd11680, %rd11670;
	and.b64  	%rd11681, %rd11666, %rd11680;
	xor.b64  	%rd11682, %rd11669, %rd11681;
	not.b64 	%rd11683, %rd11666;
	and.b64  	%rd11684, %rd11667, %rd11683;
	xor.b64  	%rd11685, %rd11670, %rd11684;
	ld.local.u64 	%rd11686, [%rd155+160];
	ld.local.u64 	%rd11687, [%rd155+168];
	ld.local.u64 	%rd11688, [%rd155+176];
	ld.local.u64 	%rd11689, [%rd155+184];
	ld.local.u64 	%rd11690, [%rd155+192];
	not.b64 	%rd11691, %rd11687;
	and.b64  	%rd11692, %rd11688, %rd11691;
	xor.b64  	%rd11693, %rd11686, %rd11692;
	not.b64 	%rd11694, %rd11688;
	and.b64  	%rd11695, %rd11689, %rd11694;
	xor.b64  	%rd11696, %rd11687, %rd11695;
	not.b64 	%rd11697, %rd11689;
	and.b64  	%rd11698, %rd11690, %rd11697;
	xor.b64  	%rd11699, %rd11688, %rd11698;
	not.b64 	%rd11700, %rd11690;
	and.b64  	%rd11701, %rd11686, %rd11700;
	xor.b64  	%rd11702, %rd11689, %rd11701;
	not.b64 	%rd11703, %rd11686;
	and.b64  	%rd11704, %rd11687, %rd11703;
	xor.b64  	%rd11705, %rd11690, %rd11704;
	xor.b64  	%rd11706, %rd11613, %rd5777;
	xor.b64  	%rd11707, %rd11706, %rd11607;
	xor.b64  	%rd11708, %rd11633, %rd11653;
	xor.b64  	%rd11709, %rd11708, %rd11673;
	xor.b64  	%rd11710, %rd11709, %rd11693;
	xor.b64  	%rd11711, %rd11710, %rd11707;
	xor.b64  	%rd11712, %rd11636, %rd11616;
	xor.b64  	%rd11713, %rd11712, %rd11656;
	xor.b64  	%rd11714, %rd11713, %rd11676;
	xor.b64  	%rd11715, %rd11714, %rd11696;
	xor.b64  	%rd11716, %rd11639, %rd11619;
	xor.b64  	%rd11717, %rd11716, %rd11659;
	xor.b64  	%rd11718, %rd11717, %rd11679;
	xor.b64  	%rd11719, %rd11718, %rd11699;
	xor.b64  	%rd11720, %rd11642, %rd11622;
	xor.b64  	%rd11721, %rd11720, %rd11662;
	xor.b64  	%rd11722, %rd11721, %rd11682;
	xor.b64  	%rd11723, %rd11722, %rd11702;
	xor.b64  	%rd11724, %rd11645, %rd11625;
	xor.b64  	%rd11725, %rd11724, %rd11665;
	xor.b64  	%rd11726, %rd11725, %rd11685;
	xor.b64  	%rd11727, %rd11726, %rd11705;
	mov.b64 	{%r1139, %r1140}, %rd11715;
	shf.l.wrap.b32 	%r1141, %r1139, %r1140, 1;
	shf.l.wrap.b32 	%r1142, %r1140, %r1139, 1;
	mov.b64 	%rd11728, {%r1142, %r1141};
	xor.b64  	%rd11729, %rd11728, %rd11727;
	xor.b64  	%rd11730, %rd11729, %rd11707;
	st.local.u64 	[%rd155], %rd11730;
	xor.b64  	%rd11731, %rd11729, %rd11633;
	st.local.u64 	[%rd155+40], %rd11731;
	xor.b64  	%rd11732, %rd11729, %rd11653;
	st.local.u64 	[%rd155+80], %rd11732;
	xor.b64  	%rd11733, %rd11729, %rd11673;
	st.local.u64 	[%rd155+120], %rd11733;
	xor.b64  	%rd11734, %rd11729, %rd11693;
	st.local.u64 	[%rd155+160], %rd11734;
	mov.b64 	{%r1143, %r1144}, %rd11719;
	shf.l.wrap.b32 	%r1145, %r1143, %r1144, 1;
	shf.l.wrap.b32 	%r1146, %r1144, %r1143, 1;
	mov.b64 	%rd11735, {%r1146, %r1145};
	xor.b64  	%rd11736, %rd11735, %rd11711;
	xor.b64  	%rd11737, %rd11736, %rd11616;
	st.local.u64 	[%rd155+8], %rd11737;
	xor.b64  	%rd11738, %rd11736, %rd11636;
	st.local.u64 	[%rd155+48], %rd11738;
	xor.b64  	%rd11739, %rd11736, %rd11656;
	st.local.u64 	[%rd155+88], %rd11739;
	xor.b64  	%rd11740, %rd11736, %rd11676;
	st.local.u64 	[%rd155+128], %rd11740;
	xor.b64  	%rd11741, %rd11736, %rd11696;
	st.local.u64 	[%rd155+168], %rd11741;
	mov.b64 	{%r1147, %r1148}, %rd11723;
	shf.l.wrap.b32 	%r1149, %r1147, %r1148, 1;
	shf.l.wrap.b32 	%r1150, %r1148, %r1147, 1;
	mov.b64 	%rd11742, {%r1150, %r1149};
	xor.b64  	%rd11743, %rd11742, %rd11715;
	xor.b64  	%rd11744, %rd11743, %rd11619;
	st.local.u64 	[%rd155+16], %rd11744;
	xor.b64  	%rd11745, %rd11743, %rd11639;
	st.local.u64 	[%rd155+56], %rd11745;
	xor.b64  	%rd11746, %rd11743, %rd11659;
	st.local.u64 	[%rd155+96], %rd11746;
	xor.b64  	%rd11747, %rd11743, %rd11679;
	st.local.u64 	[%rd155+136], %rd11747;
	xor.b64  	%rd11748, %rd11743, %rd11699;
	st.local.u64 	[%rd155+176], %rd11748;
	mov.b64 	{%r1151, %r1152}, %rd11727;
	shf.l.wrap.b32 	%r1153, %r1151, %r1152, 1;
	shf.l.wrap.b32 	%r1154, %r1152, %r1151, 1;
	mov.b64 	%rd11749, {%r1154, %r1153};
	xor.b64  	%rd11750, %rd11749, %rd11719;
	xor.b64  	%rd11751, %rd11750, %rd11622;
	st.local.u64 	[%rd155+24], %rd11751;
	xor.b64  	%rd11752, %rd11750, %rd11642;
	st.local.u64 	[%rd155+64], %rd11752;
	xor.b64  	%rd11753, %rd11750, %rd11662;
	st.local.u64 	[%rd155+104], %rd11753;
	xor.b64  	%rd11754, %rd11750, %rd11682;
	st.local.u64 	[%rd155+144], %rd11754;
	xor.b64  	%rd11755, %rd11750, %rd11702;
	st.local.u64 	[%rd155+184], %rd11755;
	mov.b64 	{%r1155, %r1156}, %rd11711;
	shf.l.wrap.b32 	%r1157, %r1155, %r1156, 1;
	shf.l.wrap.b32 	%r1158, %r1156, %r1155, 1;
	mov.b64 	%rd11756, {%r1158, %r1157};
	xor.b64  	%rd11757, %rd11756, %rd11723;
	xor.b64  	%rd11758, %rd11757, %rd11625;
	st.local.u64 	[%rd155+32], %rd11758;
	xor.b64  	%rd11759, %rd11757, %rd11645;
	st.local.u64 	[%rd155+72], %rd11759;
	xor.b64  	%rd11760, %rd11757, %rd11665;
	st.local.u64 	[%rd155+112], %rd11760;
	xor.b64  	%rd11761, %rd11757, %rd11685;
	st.local.u64 	[%rd155+152], %rd11761;
	xor.b64  	%rd11762, %rd11757, %rd11705;
	st.local.u64 	[%rd155+192], %rd11762;
	ld.local.u64 	%rd11763, [%rd6217];
	shr.u64 	%rd11764, %rd11737, %r126;
	shl.b64 	%rd11765, %rd11737, %r127;
	or.b64  	%rd11766, %rd11765, %rd11764;
	st.local.u64 	[%rd6217], %rd11766;
	ld.local.u64 	%rd11767, [%rd6222];
	shr.u64 	%rd11768, %rd11763, %r131;
	shl.b64 	%rd11769, %rd11763, %r132;
	or.b64  	%rd11770, %rd11769, %rd11768;
	st.local.u64 	[%rd6222], %rd11770;
	ld.local.u64 	%rd11771, [%rd6227];
	shr.u64 	%rd11772, %rd11767, %r136;
	shl.b64 	%rd11773, %rd11767, %r137;
	or.b64  	%rd11774, %rd11773, %rd11772;
	st.local.u64 	[%rd6227], %rd11774;
	ld.local.u64 	%rd11775, [%rd6232];
	shr.u64 	%rd11776, %rd11771, %r141;
	shl.b64 	%rd11777, %rd11771, %r142;
	or.b64  	%rd11778, %rd11777, %rd11776;
	st.local.u64 	[%rd6232], %rd11778;
	ld.local.u64 	%rd11779, [%rd6237];
	shr.u64 	%rd11780, %rd11775, %r146;
	shl.b64 	%rd11781, %rd11775, %r147;
	or.b64  	%rd11782, %rd11781, %rd11780;
	st.local.u64 	[%rd6237], %rd11782;
	ld.local.u64 	%rd11783, [%rd6242];
	shr.u64 	%rd11784, %rd11779, %r151;
	shl.b64 	%rd11785, %rd11779, %r152;
	or.b64  	%rd11786, %rd11785, %rd11784;
	st.local.u64 	[%rd6242], %rd11786;
	ld.local.u64 	%rd11787, [%rd6247];
	shr.u64 	%rd11788, %rd11783, %r156;
	shl.b64 	%rd11789, %rd11783, %r157;
	or.b64  	%rd11790, %rd11789, %rd11788;
	st.local.u64 	[%rd6247], %rd11790;
	ld.local.u64 	%rd11791, [%rd6252];
	shr.u64 	%rd11792, %rd11787, %r161;
	shl.b64 	%rd11793, %rd11787, %r162;
	or.b64  	%rd11794, %rd11793, %rd11792;
	st.local.u64 	[%rd6252], %rd11794;
	ld.local.u64 	%rd11795, [%rd6257];
	shr.u64 	%rd11796, %rd11791, %r166;
	shl.b64 	%rd11797, %rd11791, %r167;
	or.b64  	%rd11798, %rd11797, %rd11796;
	st.local.u64 	[%rd6257], %rd11798;
	ld.local.u64 	%rd11799, [%rd6262];
	shr.u64 	%rd11800, %rd11795, %r171;
	shl.b64 	%rd11801, %rd11795, %r172;
	or.b64  	%rd11802, %rd11801, %rd11800;
	st.local.u64 	[%rd6262], %rd11802;
	ld.local.u64 	%rd11803, [%rd6267];
	shr.u64 	%rd11804, %rd11799, %r176;
	shl.b64 	%rd11805, %rd11799, %r177;
	or.b64  	%rd11806, %rd11805, %rd11804;
	st.local.u64 	[%rd6267], %rd11806;
	ld.local.u64 	%rd11807, [%rd6272];
	shr.u64 	%rd11808, %rd11803, %r181;
	shl.b64 	%rd11809, %rd11803, %r182;
	or.b64  	%rd11810, %rd11809, %rd11808;
	st.local.u64 	[%rd6272], %rd11810;
	ld.local.u64 	%rd11811, [%rd6277];
	shr.u64 	%rd11812, %rd11807, %r186;
	shl.b64 	%rd11813, %rd11807, %r187;
	or.b64  	%rd11814, %rd11813, %rd11812;
	st.local.u64 	[%rd6277], %rd11814;
	ld.local.u64 	%rd11815, [%rd6282];
	shr.u64 	%rd11816, %rd11811, %r191;
	shl.b64 	%rd11817, %rd11811, %r192;
	or.b64  	%rd11818, %rd11817, %rd11816;
	st.local.u64 	[%rd6282], %rd11818;
	ld.local.u64 	%rd11819, [%rd6287];
	shr.u64 	%rd11820, %rd11815, %r196;
	shl.b64 	%rd11821, %rd11815, %r197;
	or.b64  	%rd11822, %rd11821, %rd11820;
	st.local.u64 	[%rd6287], %rd11822;
	ld.local.u64 	%rd11823, [%rd6292];
	shr.u64 	%rd11824, %rd11819, %r201;
	shl.b64 	%rd11825, %rd11819, %r202;
	or.b64  	%rd11826, %rd11825, %rd11824;
	st.local.u64 	[%rd6292], %rd11826;
	ld.local.u64 	%rd11827, [%rd6297];
	shr.u64 	%rd11828, %rd11823, %r206;
	shl.b64 	%rd11829, %rd11823, %r207;
	or.b64  	%rd11830, %rd11829, %rd11828;
	st.local.u64 	[%rd6297], %rd11830;
	ld.local.u64 	%rd11831, [%rd6302];
	shr.u64 	%rd11832, %rd11827, %r211;
	shl.b64 	%rd11833, %rd11827, %r212;
	or.b64  	%rd11834, %rd11833, %rd11832;
	st.local.u64 	[%rd6302], %rd11834;
	ld.local.u64 	%rd11835, [%rd6307];
	shr.u64 	%rd11836, %rd11831, %r216;
	shl.b64 	%rd11837, %rd11831, %r217;
	or.b64  	%rd11838, %rd11837, %rd11836;
	st.local.u64 	[%rd6307], %rd11838;
	ld.local.u64 	%rd11839, [%rd6312];
	shr.u64 	%rd11840, %rd11835, %r221;
	shl.b64 	%rd11841, %rd11835, %r222;
	or.b64  	%rd11842, %rd11841, %rd11840;
	st.local.u64 	[%rd6312], %rd11842;
	ld.local.u64 	%rd11843, [%rd6317];
	shr.u64 	%rd11844, %rd11839, %r226;
	shl.b64 	%rd11845, %rd11839, %r227;
	or.b64  	%rd11846, %rd11845, %rd11844;
	st.local.u64 	[%rd6317], %rd11846;
	ld.local.u64 	%rd11847, [%rd6322];
	shr.u64 	%rd11848, %rd11843, %r231;
	shl.b64 	%rd11849, %rd11843, %r232;
	or.b64  	%rd11850, %rd11849, %rd11848;
	st.local.u64 	[%rd6322], %rd11850;
	ld.local.u64 	%rd11851, [%rd6327];
	shr.u64 	%rd11852, %rd11847, %r236;
	shl.b64 	%rd11853, %rd11847, %r237;
	or.b64  	%rd11854, %rd11853, %rd11852;
	st.local.u64 	[%rd6327], %rd11854;
	shr.u64 	%rd11855, %rd11851, %r241;
	shl.b64 	%rd11856, %rd11851, %r242;
	or.b64  	%rd11857, %rd11856, %rd11855;
	st.local.u64 	[%rd6332], %rd11857;
	ld.local.u64 	%rd11858, [%rd155];
	ld.local.u64 	%rd11859, [%rd155+8];
	ld.local.u64 	%rd11860, [%rd155+16];
	ld.local.u64 	%rd11861, [%rd155+24];
	ld.local.u64 	%rd11862, [%rd155+32];
	not.b64 	%rd11863, %rd11859;
	and.b64  	%rd11864, %rd11860, %rd11863;
	not.b64 	%rd11865, %rd11860;
	and.b64  	%rd11866, %rd11861, %rd11865;
	xor.b64  	%rd11867, %rd11859, %rd11866;
	not.b64 	%rd11868, %rd11861;
	and.b64  	%rd11869, %rd11862, %rd11868;
	xor.b64  	%rd11870, %rd11860, %rd11869;
	not.b64 	%rd11871, %rd11862;
	and.b64  	%rd11872, %rd11858, %rd11871;
	xor.b64  	%rd11873, %rd11861, %rd11872;
	not.b64 	%rd11874, %rd11858;
	and.b64  	%rd11875, %rd11859, %rd11874;
	xor.b64  	%rd11876, %rd11862, %rd11875;
	ld.local.u64 	%rd11877, [%rd155+40];
	ld.local.u64 	%rd11878, [%rd155+48];
	ld.local.u64 	%rd11879, [%rd155+56];
	ld.local.u64 	%rd11880, [%rd155+64];
	ld.local.u64 	%rd11881, [%rd155+72];
	not.b64 	%rd11882, %rd11878;
	and.b64  	%rd11883, %rd11879, %rd11882;
	xor.b64  	%rd11884, %rd11877, %rd11883;
	not.b64 	%rd11885, %rd11879;
	and.b64  	%rd11886, %rd11880, %rd11885;
	xor.b64  	%rd11887, %rd11878, %rd11886;
	not.b64 	%rd11888, %rd11880;
	and.b64  	%rd11889, %rd11881, %rd11888;
	xor.b64  	%rd11890, %rd11879, %rd11889;
	not.b64 	%rd11891, %rd11881;
	and.b64  	%rd11892, %rd11877, %rd11891;
	xor.b64  	%rd11893, %rd11880, %rd11892;
	not.b64 	%rd11894, %rd11877;
	and.b64  	%rd11895, %rd11878, %rd11894;
	xor.b64  	%rd11896, %rd11881, %rd11895;
	ld.local.u64 	%rd11897, [%rd155+80];
	ld.local.u64 	%rd11898, [%rd155+88];
	ld.local.u64 	%rd11899, [%rd155+96];
	ld.local.u64 	%rd11900, [%rd155+104];
	ld.local.u64 	%rd11901, [%rd155+112];
	not.b64 	%rd11902, %rd11898;
	and.b64  	%rd11903, %rd11899, %rd11902;
	xor.b64  	%rd11904, %rd11897, %rd11903;
	not.b64 	%rd11905, %rd11899;
	and.b64  	%rd11906, %rd11900, %rd11905;
	xor.b64  	%rd11907, %rd11898, %rd11906;
	not.b64 	%rd11908, %rd11900;
	and.b64  	%rd11909, %rd11901, %rd11908;
	xor.b64  	%rd11910, %rd11899, %rd11909;
	not.b64 	%rd11911, %rd11901;
	and.b64  	%rd11912, %rd11897, %rd11911;
	xor.b64  	%rd11913, %rd11900, %rd11912;
	not.b64 	%rd11914, %rd11897;
	and.b64  	%rd11915, %rd11898, %rd11914;
	xor.b64  	%rd11916, %rd11901, %rd11915;
	ld.local.u64 	%rd11917, [%rd155+120];
	ld.local.u64 	%rd11918, [%rd155+128];
	ld.local.u64 	%rd11919, [%rd155+136];
	ld.local.u64 	%rd11920, [%rd155+144];
	ld.local.u64 	%rd11921, [%rd155+152];
	not.b64 	%rd11922, %rd11918;
	and.b64  	%rd11923, %rd11919, %rd11922;
	xor.b64  	%rd11924, %rd11917, %rd11923;
	not.b64 	%rd11925, %rd11919;
	and.b64  	%rd11926, %rd11920, %rd11925;
	xor.b64  	%rd11927, %rd11918, %rd11926;
	not.b64 	%rd11928, %rd11920;
	and.b64  	%rd11929, %rd11921, %rd11928;
	xor.b64  	%rd11930, %rd11919, %rd11929;
	not.b64 	%rd11931, %rd11921;
	and.b64  	%rd11932, %rd11917, %rd11931;
	xor.b64  	%rd11933, %rd11920, %rd11932;
	not.b64 	%rd11934, %rd11917;
	and.b64  	%rd11935, %rd11918, %rd11934;
	xor.b64  	%rd11936, %rd11921, %rd11935;
	ld.local.u64 	%rd11937, [%rd155+160];
	ld.local.u64 	%rd11938, [%rd155+168];
	ld.local.u64 	%rd11939, [%rd155+176];
	ld.local.u64 	%rd11940, [%rd155+184];
	ld.local.u64 	%rd11941, [%rd155+192];
	not.b64 	%rd11942, %rd11938;
	and.b64  	%rd11943, %rd11939, %rd11942;
	xor.b64  	%rd11944, %rd11937, %rd11943;
	not.b64 	%rd11945, %rd11939;
	and.b64  	%rd11946, %rd11940, %rd11945;
	xor.b64  	%rd11947, %rd11938, %rd11946;
	not.b64 	%rd11948, %rd11940;
	and.b64  	%rd11949, %rd11941, %rd11948;
	xor.b64  	%rd11950, %rd11939, %rd11949;
	not.b64 	%rd11951, %rd11941;
	and.b64  	%rd11952, %rd11937, %rd11951;
	xor.b64  	%rd11953, %rd11940, %rd11952;
	not.b64 	%rd11954, %rd11937;
	and.b64  	%rd11955, %rd11938, %rd11954;
	xor.b64  	%rd11956, %rd11941, %rd11955;
	xor.b64  	%rd11957, %rd11864, %rd6029;
	xor.b64  	%rd11958, %rd11957, %rd11858;
	xor.b64  	%rd11959, %rd11884, %rd11904;
	xor.b64  	%rd11960, %rd11959, %rd11924;
	xor.b64  	%rd11961, %rd11960, %rd11944;
	xor.b64  	%rd11962, %rd11961, %rd11958;
	xor.b64  	%rd11963, %rd11887, %rd11867;
	xor.b64  	%rd11964, %rd11963, %rd11907;
	xor.b64  	%rd11965, %rd11964, %rd11927;
	xor.b64  	%rd11966, %rd11965, %rd11947;
	xor.b64  	%rd11967, %rd11890, %rd11870;
	xor.b64  	%rd11968, %rd11967, %rd11910;
	xor.b64  	%rd11969, %rd11968, %rd11930;
	xor.b64  	%rd11970, %rd11969, %rd11950;
	xor.b64  	%rd11971, %rd11893, %rd11873;
	xor.b64  	%rd11972, %rd11971, %rd11913;
	xor.b64  	%rd11973, %rd11972, %rd11933;
	xor.b64  	%rd11974, %rd11973, %rd11953;
	xor.b64  	%rd11975, %rd11896, %rd11876;
	xor.b64  	%rd11976, %rd11975, %rd11916;
	xor.b64  	%rd11977, %rd11976, %rd11936;
	xor.b64  	%rd11978, %rd11977, %rd11956;
	mov.b64 	{%r1159, %r1160}, %rd11966;
	shf.l.wrap.b32 	%r1161, %r1159, %r1160, 1;
	shf.l.wrap.b32 	%r1162, %r1160, %r1159, 1;
	mov.b64 	%rd11979, {%r1162, %r1161};
	xor.b64  	%rd11980, %rd11979, %rd11978;
	xor.b64  	%rd11981, %rd11980, %rd11958;
	st.local.u64 	[%rd155], %rd11981;
	xor.b64  	%rd11982, %rd11980, %rd11884;
	st.local.u64 	[%rd155+40], %rd11982;
	xor.b64  	%rd11983, %rd11980, %rd11904;
	st.local.u64 	[%rd155+80], %rd11983;
	xor.b64  	%rd11984, %rd11980, %rd11924;
	st.local.u64 	[%rd155+120], %rd11984;
	xor.b64  	%rd11985, %rd11980, %rd11944;
	st.local.u64 	[%rd155+160], %rd11985;
	mov.b64 	{%r1163, %r1164}, %rd11970;
	shf.l.wrap.b32 	%r1165, %r1163, %r1164, 1;
	shf.l.wrap.b32 	%r1166, %r1164, %r1163, 1;
	mov.b64 	%rd11986, {%r1166, %r1165};
	xor.b64  	%rd11987, %rd11986, %rd11962;
	xor.b64  	%rd11988, %rd11987, %rd11867;
	st.local.u64 	[%rd155+8], %rd11988;
	xor.b64  	%rd11989, %rd11987, %rd11887;
	st.local.u64 	[%rd155+48], %rd11989;
	xor.b64  	%rd11990, %rd11987, %rd11907;
	st.local.u64 	[%rd155+88], %rd11990;
	xor.b64  	%rd11991, %rd11987, %rd11927;
	st.local.u64 	[%rd155+128], %rd11991;
	xor.b64  	%rd11992, %rd11987, %rd11947;
	st.local.u64 	[%rd155+168], %rd11992;
	mov.b64 	{%r1167, %r1168}, %rd11974;
	shf.l.wrap.b32 	%r1169, %r1167, %r1168, 1;
	shf.l.wrap.b32 	%r1170, %r1168, %r1167, 1;
	mov.b64 	%rd11993, {%r1170, %r1169};
	xor.b64  	%rd11994, %rd11993, %rd11966;
	xor.b64  	%rd11995, %rd11994, %rd11870;
	st.local.u64 	[%rd155+16], %rd11995;
	xor.b64  	%rd11996, %rd11994, %rd11890;
	st.local.u64 	[%rd155+56], %rd11996;
	xor.b64  	%rd11997, %rd11994, %rd11910;
	st.local.u64 	[%rd155+96], %rd11997;
	xor.b64  	%rd11998, %rd11994, %rd11930;
	st.local.u64 	[%rd155+136], %rd11998;
	xor.b64  	%rd11999, %rd11994, %rd11950;
	st.local.u64 	[%rd155+176], %rd11999;
	mov.b64 	{%r1171, %r1172}, %rd11978;
	shf.l.wrap.b32 	%r1173, %r1171, %r1172, 1;
	shf.l.wrap.b32 	%r1174, %r1172, %r1171, 1;
	mov.b64 	%rd12000, {%r1174, %r1173};
	xor.b64  	%rd12001, %rd12000, %rd11970;
	xor.b64  	%rd12002, %rd12001, %rd11873;
	st.local.u64 	[%rd155+24], %rd12002;
	xor.b64  	%rd12003, %rd12001, %rd11893;
	st.local.u64 	[%rd155+64], %rd12003;
	xor.b64  	%rd12004, %rd12001, %rd11913;
	st.local.u64 	[%rd155+104], %rd12004;
	xor.b64  	%rd12005, %rd12001, %rd11933;
	st.local.u64 	[%rd155+144], %rd12005;
	xor.b64  	%rd12006, %rd12001, %rd11953;
	st.local.u64 	[%rd155+184], %rd12006;
	mov.b64 	{%r1175, %r1176}, %rd11962;
	shf.l.wrap.b32 	%r1177, %r1175, %r1176, 1;
	shf.l.wrap.b32 	%r1178, %r1176, %r1175, 1;
	mov.b64 	%rd12007, {%r1178, %r1177};
	xor.b64  	%rd12008, %rd12007, %rd11974;
	xor.b64  	%rd12009, %rd12008, %rd11876;
	st.local.u64 	[%rd155+32], %rd12009;
	xor.b64  	%rd12010, %rd12008, %rd11896;
	st.local.u64 	[%rd155+72], %rd12010;
	xor.b64  	%rd12011, %rd12008, %rd11916;
	st.local.u64 	[%rd155+112], %rd12011;
	xor.b64  	%rd12012, %rd12008, %rd11936;
	st.local.u64 	[%rd155+152], %rd12012;
	xor.b64  	%rd12013, %rd12008, %rd11956;
	st.local.u64 	[%rd155+192], %rd12013;
	ld.local.u64 	%rd12014, [%rd6217];
	shr.u64 	%rd12015, %rd11988, %r126;
	shl.b64 	%rd12016, %rd11988, %r127;
	or.b64  	%rd12017, %rd12016, %rd12015;
	st.local.u64 	[%rd6217], %rd12017;
	ld.local.u64 	%rd12018, [%rd6222];
	shr.u64 	%rd12019, %rd12014, %r131;
	shl.b64 	%rd12020, %rd12014, %r132;
	or.b64  	%rd12021, %rd12020, %rd12019;
	st.local.u64 	[%rd6222], %rd12021;
	ld.local.u64 	%rd12022, [%rd6227];
	shr.u64 	%rd12023, %rd12018, %r136;
	shl.b64 	%rd12024, %rd12018, %r137;
	or.b64  	%rd12025, %rd12024, %rd12023;
	st.local.u64 	[%rd6227], %rd12025;
	ld.local.u64 	%rd12026, [%rd6232];
	shr.u64 	%rd12027, %rd12022, %r141;
	shl.b64 	%rd12028, %rd12022, %r142;
	or.b64  	%rd12029, %rd12028, %rd12027;
	st.local.u64 	[%rd6232], %rd12029;
	ld.local.u64 	%rd12030, [%rd6237];
	shr.u64 	%rd12031, %rd12026, %r146;
	shl.b64 	%rd12032, %rd12026, %r147;
	or.b64  	%rd12033, %rd12032, %rd12031;
	st.local.u64 	[%rd6237], %rd12033;
	ld.local.u64 	%rd12034, [%rd6242];
	shr.u64 	%rd12035, %rd12030, %r151;
	shl.b64 	%rd12036, %rd12030, %r152;
	or.b64  	%rd12037, %rd12036, %rd12035;
	st.local.u64 	[%rd6242], %rd12037;
	ld.local.u64 	%rd12038, [%rd6247];
	shr.u64 	%rd12039, %rd12034, %r156;
	shl.b64 	%rd12040, %rd12034, %r157;
	or.b64  	%rd12041, %rd12040, %rd12039;
	st.local.u64 	[%rd6247], %rd12041;
	ld.local.u64 	%rd12042, [%rd6252];
	shr.u64 	%rd12043, %rd12038, %r161;
	shl.b64 	%rd12044, %rd12038, %r162;
	or.b64  	%rd12045, %rd12044, %rd12043;
	st.local.u64 	[%rd6252], %rd12045;
	ld.local.u64 	%rd12046, [%rd6257];
	shr.u64 	%rd12047, %rd12042, %r166;
	shl.b64 	%rd12048, %rd12042, %r167;
	or.b64  	%rd12049, %rd12048, %rd12047;
	st.local.u64 	[%rd6257], %rd12049;
	ld.local.u64 	%rd12050, [%rd6262];
	shr.u64 	%rd12051, %rd12046, %r171;
	shl.b64 	%rd12052, %rd12046, %r172;
	or.b64  	%rd12053, %rd12052, %rd12051;
	st.local.u64 	[%rd6262], %rd12053;
	ld.local.u64 	%rd12054, [%rd6267];
	shr.u64 	%rd12055, %rd12050, %r176;
	shl.b64 	%rd12056, %rd12050, %r177;
	or.b64  	%rd12057, %rd12056, %rd12055;
	st.local.u64 	[%rd6267], %rd12057;
	ld.local.u64 	%rd12058, [%rd6272];
	shr.u64 	%rd12059, %rd12054, %r181;
	shl.b64 	%rd12060, %rd12054, %r182;
	or.b64  	%rd12061, %rd12060, %rd12059;
	st.local.u64 	[%rd6272], %rd12061;
	ld.local.u64 	%rd12062, [%rd6277];
	shr.u64 	%rd12063, %rd12058, %r186;
	shl.b64 	%rd12064, %rd12058, %r187;
	or.b64  	%rd12065, %rd12064, %rd12063;
	st.local.u64 	[%rd6277], %rd12065;
	ld.local.u64 	%rd12066, [%rd6282];
	shr.u64 	%rd12067, %rd12062, %r191;
	shl.b64 	%rd12068, %rd12062, %r192;
	or.b64  	%rd12069, %rd12068, %rd12067;
	st.local.u64 	[%rd6282], %rd12069;
	ld.local.u64 	%rd12070, [%rd6287];
	shr.u64 	%rd12071, %rd12066, %r196;
	shl.b64 	%rd12072, %rd12066, %r197;
	or.b64  	%rd12073, %rd12072, %rd12071;
	st.local.u64 	[%rd6287], %rd12073;
	ld.local.u64 	%rd12074, [%rd6292];
	shr.u64 	%rd12075, %rd12070, %r201;
	shl.b64 	%rd12076, %rd12070, %r202;
	or.b64  	%rd12077, %rd12076, %rd12075;
	st.local.u64 	[%rd6292], %rd12077;
	ld.local.u64 	%rd12078, [%rd6297];
	shr.u64 	%rd12079, %rd12074, %r206;
	shl.b64 	%rd12080, %rd12074, %r207;
	or.b64  	%rd12081, %rd12080, %rd12079;
	st.local.u64 	[%rd6297], %rd12081;
	ld.local.u64 	%rd12082, [%rd6302];
	shr.u64 	%rd12083, %rd12078, %r211;
	shl.b64 	%rd12084, %rd12078, %r212;
	or.b64  	%rd12085, %rd12084, %rd12083;
	st.local.u64 	[%rd6302], %rd12085;
	ld.local.u64 	%rd12086, [%rd6307];
	shr.u64 	%rd12087, %rd12082, %r216;
	shl.b64 	%rd12088, %rd12082, %r217;
	or.b64  	%rd12089, %rd12088, %rd12087;
	st.local.u64 	[%rd6307], %rd12089;
	ld.local.u64 	%rd12090, [%rd6312];
	shr.u64 	%rd12091, %rd12086, %r221;
	shl.b64 	%rd12092, %rd12086, %r222;
	or.b64  	%rd12093, %rd12092, %rd12091;
	st.local.u64 	[%rd6312], %rd12093;
	ld.local.u64 	%rd12094, [%rd6317];
	shr.u64 	%rd12095, %rd12090, %r226;
	shl.b64 	%rd12096, %rd12090, %r227;
	or.b64  	%rd12097, %rd12096, %rd12095;
	st.local.u64 	[%rd6317], %rd12097;
	ld.local.u64 	%rd12098, [%rd6322];
	shr.u64 	%rd12099, %rd12094, %r231;
	shl.b64 	%rd12100, %rd12094, %r232;
	or.b64  	%rd12101, %rd12100, %rd12099;
	st.local.u64 	[%rd6322], %rd12101;
	ld.local.u64 	%rd12102, [%rd6327];
	shr.u64 	%rd12103, %rd12098, %r236;
	shl.b64 	%rd12104, %rd12098, %r237;
	or.b64  	%rd12105, %rd12104, %rd12103;
	st.local.u64 	[%rd6327], %rd12105;
	shr.u64 	%rd12106, %rd12102, %r241;
	shl.b64 	%rd12107, %rd12102, %r242;
	or.b64  	%rd12108, %rd12107, %rd12106;
	st.local.u64 	[%rd6332], %rd12108;
	ld.local.u64 	%rd12109, [%rd155];
	ld.local.u64 	%rd12110, [%rd155+8];
	ld.local.u64 	%rd12111, [%rd155+16];
	ld.local.u64 	%rd12112, [%rd155+24];
	ld.local.u64 	%rd12113, [%rd155+32];
	not.b64 	%rd12114, %rd12110;
	and.b64  	%rd12115, %rd12111, %rd12114;
	not.b64 	%rd12116, %rd12111;
	and.b64  	%rd12117, %rd12112, %rd12116;
	not.b64 	%rd12118, %rd12112;
	and.b64  	%rd12119, %rd12113, %rd12118;
	xor.b64  	%rd12120, %rd12111, %rd12119;
	not.b64 	%rd12121, %rd12113;
	and.b64  	%rd12122, %rd12109, %rd12121;
	xor.b64  	%rd12123, %rd12112, %rd12122;
	not.b64 	%rd12124, %rd12109;
	and.b64  	%rd12125, %rd12110, %rd12124;
	xor.b64  	%rd12126, %rd12113, %rd12125;
	ld.local.u64 	%rd12127, [%rd155+40];
	ld.local.u64 	%rd12128, [%rd155+48];
	ld.local.u64 	%rd12129, [%rd155+56];
	ld.local.u64 	%rd12130, [%rd155+64];
	ld.local.u64 	%rd12131, [%rd155+72];
	not.b64 	%rd12132, %rd12128;
	and.b64  	%rd12133, %rd12129, %rd12132;
	xor.b64  	%rd12134, %rd12127, %rd12133;
	not.b64 	%rd12135, %rd12129;
	and.b64  	%rd12136, %rd12130, %rd12135;
	xor.b64  	%rd12137, %rd12128, %rd12136;
	not.b64 	%rd12138, %rd12130;
	and.b64  	%rd12139, %rd12131, %rd12138;
	xor.b64  	%rd12140, %rd12129, %rd12139;
	xor.b64  	%rd12141, %rd12115, %rd6198;
	xor.b64  	%rd12142, %rd12141, %rd12109;
	mov.u64 	%rd12315, PHI_POWERS;
	ld.const.u64 	%rd12143, [PHI_POWERS+8];
	mul.lo.s64 	%rd12144, %rd12120, %rd12143;
	xor.b64  	%rd12145, %rd12117, %rd12144;
	xor.b64  	%rd12146, %rd12145, %rd12110;
	mov.b64 	{%r1179, %r1180}, %rd12146;
	shf.l.wrap.b32 	%r1181, %r1179, %r1180, 7;
	shf.l.wrap.b32 	%r1182, %r1180, %r1179, 7;
	mov.b64 	%rd12147, {%r1182, %r1181};
	ld.const.u64 	%rd12148, [PHI_POWERS+16];
	mul.lo.s64 	%rd12149, %rd12123, %rd12148;
	xor.b64  	%rd12150, %rd12120, %rd12149;
	mov.b64 	{%r1183, %r1184}, %rd12150;
	shf.l.wrap.b32 	%r1185, %r1183, %r1184, 14;
	shf.l.wrap.b32 	%r1186, %r1184, %r1183, 14;
	mov.b64 	%rd12151, {%r1186, %r1185};
	ld.const.u64 	%rd12152, [PHI_POWERS+24];
	mul.lo.s64 	%rd12153, %rd12126, %rd12152;
	xor.b64  	%rd12154, %rd12123, %rd12153;
	mov.b64 	{%r1187, %r1188}, %rd12154;
	shf.l.wrap.b32 	%r1189, %r1187, %r1188, 21;
	shf.l.wrap.b32 	%r1190, %r1188, %r1187, 21;
	mov.b64 	%rd12155, {%r1190, %r1189};
	ld.const.u64 	%rd12156, [PHI_POWERS+32];
	mul.lo.s64 	%rd12157, %rd12134, %rd12156;
	xor.b64  	%rd12158, %rd12126, %rd12157;
	mov.b64 	{%r1191, %r1192}, %rd12158;
	shf.l.wrap.b32 	%r1193, %r1191, %r1192, 28;
	shf.l.wrap.b32 	%r1194, %r1192, %r1191, 28;
	mov.b64 	%rd12159, {%r1194, %r1193};
	ld.const.u64 	%rd12160, [PHI_POWERS+40];
	mul.lo.s64 	%rd12161, %rd12137, %rd12160;
	xor.b64  	%rd12162, %rd12134, %rd12161;
	mov.b64 	{%r1195, %r1196}, %rd12162;
	shf.l.wrap.b32 	%r1197, %r1196, %r1195, 3;
	shf.l.wrap.b32 	%r1198, %r1195, %r1196, 3;
	mov.b64 	%rd12163, {%r1198, %r1197};
	ld.const.u64 	%rd12164, [PHI_POWERS+48];
	mul.lo.s64 	%rd12165, %rd12140, %rd12164;
	xor.b64  	%rd12166, %rd12137, %rd12165;
	mov.b64 	{%r1199, %r1200}, %rd12166;
	shf.l.wrap.b32 	%r1201, %r1200, %r1199, 10;
	shf.l.wrap.b32 	%r1202, %r1199, %r1200, 10;
	mov.b64 	%rd12167, {%r1202, %r1201};
	ld.const.u64 	%rd12168, [PHI_POWERS+56];
	mul.lo.s64 	%rd12169, %rd12142, %rd12168;
	xor.b64  	%rd12170, %rd12140, %rd12169;
	mov.b64 	{%r1203, %r1204}, %rd12170;
	shf.l.wrap.b32 	%r1205, %r1204, %r1203, 17;
	shf.l.wrap.b32 	%r1206, %r1203, %r1204, 17;
	mov.b64 	%rd12171, {%r1206, %r1205};
	shf.l.wrap.b32 	%r1207, %r1188, %r1187, 6;
	shf.l.wrap.b32 	%r1208, %r1187, %r1188, 6;
	mov.b64 	%rd12172, {%r1208, %r1207};
	xor.b64  	%rd12173, %rd12142, %rd12172;
	add.s64 	%rd12174, %rd12163, %rd12173;
	shf.l.wrap.b32 	%r1209, %r1192, %r1191, 13;
	shf.l.wrap.b32 	%r1210, %r1191, %r1192, 13;
	mov.b64 	%rd12175, {%r1210, %r1209};
	xor.b64  	%rd12176, %rd12147, %rd12175;
	add.s64 	%rd12177, %rd12167, %rd12176;
	shf.l.wrap.b32 	%r1211, %r1196, %r1195, 20;
	shf.l.wrap.b32 	%r1212, %r1195, %r1196, 20;
	mov.b64 	%rd12178, {%r1212, %r1211};
	xor.b64  	%rd12179, %rd12151, %rd12178;
	add.s64 	%rd12180, %rd12171, %rd12179;
	shf.l.wrap.b32 	%r1213, %r1200, %r1199, 27;
	shf.l.wrap.b32 	%r1214, %r1199, %r1200, 27;
	mov.b64 	%rd12181, {%r1214, %r1213};
	xor.b64  	%rd12182, %rd12155, %rd12181;
	add.s64 	%rd12183, %rd12174, %rd12182;
	shf.l.wrap.b32 	%r1215, %r1203, %r1204, 2;
	shf.l.wrap.b32 	%r1216, %r1204, %r1203, 2;
	mov.b64 	%rd12184, {%r1216, %r1215};
	xor.b64  	%rd12185, %rd12159, %rd12184;
	add.s64 	%rd12186, %rd12177, %rd12185;
	mov.b64 	{%r1217, %r1218}, %rd12174;
	shf.l.wrap.b32 	%r1219, %r1217, %r1218, 17;
	shf.l.wrap.b32 	%r1220, %r1218, %r1217, 17;
	mov.b64 	%rd12187, {%r1220, %r1219};
	xor.b64  	%rd12188, %rd12163, %rd12187;
	add.s64 	%rd12189, %rd12180, %rd12188;
	mov.b64 	{%r1221, %r1222}, %rd12177;
	shf.l.wrap.b32 	%r1223, %r1221, %r1222, 17;
	shf.l.wrap.b32 	%r1224, %r1222, %r1221, 17;
	mov.b64 	%rd12190, {%r1224, %r1223};
	xor.b64  	%rd12191, %rd12167, %rd12190;
	add.s64 	%rd12192, %rd12183, %rd12191;
	mov.b64 	{%r1225, %r1226}, %rd12180;
	shf.l.wrap.b32 	%r1227, %r1225, %r1226, 17;
	shf.l.wrap.b32 	%r1228, %r1226, %r1225, 17;
	mov.b64 	%rd12193, {%r1228, %r1227};
	xor.b64  	%rd12194, %rd12171, %rd12193;
	add.s64 	%rd12195, %rd12186, %rd12194;
	mov.b64 	{%r1229, %r1230}, %rd12183;
	shf.l.wrap.b32 	%r1231, %r1229, %r1230, 17;
	shf.l.wrap.b32 	%r1232, %r1230, %r1229, 17;
	mov.b64 	%rd12196, {%r1232, %r1231};
	xor.b64  	%rd12197, %rd12174, %rd12196;
	add.s64 	%rd12198, %rd12189, %rd12197;
	mov.b64 	{%r1233, %r1234}, %rd12186;
	shf.l.wrap.b32 	%r1235, %r1233, %r1234, 17;
	shf.l.wrap.b32 	%r1236, %r1234, %r1233, 17;
	mov.b64 	%rd12199, {%r1236, %r1235};
	xor.b64  	%rd12200, %rd12177, %rd12199;
	add.s64 	%rd12201, %rd12192, %rd12200;
	mov.b64 	{%r1237, %r1238}, %rd12189;
	shf.l.wrap.b32 	%r1239, %r1237, %r1238, 17;
	shf.l.wrap.b32 	%r1240, %r1238, %r1237, 17;
	mov.b64 	%rd12202, {%r1240, %r1239};
	xor.b64  	%rd12203, %rd12180, %rd12202;
	add.s64 	%rd12204, %rd12195, %rd12203;
	mov.b64 	{%r1241, %r1242}, %rd12192;
	shf.l.wrap.b32 	%r1243, %r1241, %r1242, 17;
	shf.l.wrap.b32 	%r1244, %r1242, %r1241, 17;
	mov.b64 	%rd12205, {%r1244, %r1243};
	xor.b64  	%rd12206, %rd12183, %rd12205;
	add.s64 	%rd12207, %rd12198, %rd12206;
	mov.b64 	{%r1245, %r1246}, %rd12195;
	shf.l.wrap.b32 	%r1247, %r1245, %r1246, 17;
	shf.l.wrap.b32 	%r1248, %r1246, %r1245, 17;
	mov.b64 	%rd12208, {%r1248, %r1247};
	xor.b64  	%rd12209, %rd12186, %rd12208;
	add.s64 	%rd12210, %rd12201, %rd12209;
	mov.b64 	{%r1249, %r1250}, %rd12198;
	shf.l.wrap.b32 	%r1251, %r1249, %r1250, 17;
	shf.l.wrap.b32 	%r1252, %r1250, %r1249, 17;
	mov.b64 	%rd12211, {%r1252, %r1251};
	xor.b64  	%rd12212, %rd12189, %rd12211;
	add.s64 	%rd12213, %rd12204, %rd12212;
	mov.b64 	{%r1253, %r1254}, %rd12201;
	shf.l.wrap.b32 	%r1255, %r1253, %r1254, 17;
	shf.l.wrap.b32 	%r1256, %r1254, %r1253, 17;
	mov.b64 	%rd12214, {%r1256, %r1255};
	xor.b64  	%rd12215, %rd12192, %rd12214;
	add.s64 	%rd12216, %rd12207, %rd12215;
	mov.b64 	{%r1257, %r1258}, %rd12204;
	shf.l.wrap.b32 	%r1259, %r1257, %r1258, 17;
	shf.l.wrap.b32 	%r1260, %r1258, %r1257, 17;
	mov.b64 	%rd12217, {%r1260, %r1259};
	xor.b64  	%rd12218, %rd12195, %rd12217;
	add.s64 	%rd12219, %rd12210, %rd12218;
	mov.b64 	{%r1261, %r1262}, %rd12207;
	shf.l.wrap.b32 	%r1263, %r1261, %r1262, 17;
	shf.l.wrap.b32 	%r1264, %r1262, %r1261, 17;
	mov.b64 	%rd12220, {%r1264, %r1263};
	xor.b64  	%rd12221, %rd12198, %rd12220;
	add.s64 	%rd12222, %rd12213, %rd12221;
	mov.b64 	{%r1265, %r1266}, %rd12210;
	shf.l.wrap.b32 	%r1267, %r1265, %r1266, 17;
	shf.l.wrap.b32 	%r1268, %r1266, %r1265, 17;
	mov.b64 	%rd12223, {%r1268, %r1267};
	xor.b64  	%rd12224, %rd12201, %rd12223;
	add.s64 	%rd12225, %rd12216, %rd12224;
	mov.b64 	{%r1269, %r1270}, %rd12213;
	shf.l.wrap.b32 	%r1271, %r1269, %r1270, 17;
	shf.l.wrap.b32 	%r1272, %r1270, %r1269, 17;
	mov.b64 	%rd12226, {%r1272, %r1271};
	xor.b64  	%rd12227, %rd12204, %rd12226;
	add.s64 	%rd12228, %rd12219, %rd12227;
	mov.b64 	{%r1273, %r1274}, %rd12216;
	shf.l.wrap.b32 	%r1275, %r1273, %r1274, 17;
	shf.l.wrap.b32 	%r1276, %r1274, %r1273, 17;
	mov.b64 	%rd12229, {%r1276, %r1275};
	xor.b64  	%rd12230, %rd12207, %rd12229;
	add.s64 	%rd12231, %rd12222, %rd12230;
	mov.b64 	{%r1277, %r1278}, %rd12219;
	shf.l.wrap.b32 	%r1279, %r1277, %r1278, 17;
	shf.l.wrap.b32 	%r1280, %r1278, %r1277, 17;
	mov.b64 	%rd12232, {%r1280, %r1279};
	xor.b64  	%rd12233, %rd12210, %rd12232;
	add.s64 	%rd12234, %rd12225, %rd12233;
	mov.b64 	{%r1281, %r1282}, %rd12222;
	shf.l.wrap.b32 	%r1283, %r1281, %r1282, 17;
	shf.l.wrap.b32 	%r1284, %r1282, %r1281, 17;
	mov.b64 	%rd12235, {%r1284, %r1283};
	xor.b64  	%rd12236, %rd12213, %rd12235;
	add.s64 	%rd12237, %rd12228, %rd12236;
	mov.b64 	{%r1285, %r1286}, %rd12225;
	shf.l.wrap.b32 	%r1287, %r1285, %r1286, 17;
	shf.l.wrap.b32 	%r1288, %r1286, %r1285, 17;
	mov.b64 	%rd12238, {%r1288, %r1287};
	xor.b64  	%rd12239, %rd12216, %rd12238;
	add.s64 	%rd12240, %rd12231, %rd12239;
	mov.b64 	{%r1289, %r1290}, %rd12228;
	shf.l.wrap.b32 	%r1291, %r1289, %r1290, 17;
	shf.l.wrap.b32 	%r1292, %r1290, %r1289, 17;
	mov.b64 	%rd12241, {%r1292, %r1291};
	xor.b64  	%rd12242, %rd12219, %rd12241;
	add.s64 	%rd12243, %rd12234, %rd12242;
	mov.b64 	{%r1293, %r1294}, %rd12231;
	shf.l.wrap.b32 	%r1295, %r1293, %r1294, 17;
	shf.l.wrap.b32 	%r1296, %r1294, %r1293, 17;
	mov.b64 	%rd12244, {%r1296, %r1295};
	xor.b64  	%rd12245, %rd12222, %rd12244;
	add.s64 	%rd12319, %rd12237, %rd12245;
	mov.b64 	{%r1297, %r1298}, %rd12234;
	shf.l.wrap.b32 	%r1299, %r1297, %r1298, 17;
	shf.l.wrap.b32 	%r1300, %r1298, %r1297, 17;
	mov.b64 	%rd12246, {%r1300, %r1299};
	xor.b64  	%rd12247, %rd12225, %rd12246;
	add.s64 	%rd12318, %rd12240, %rd12247;
	mov.b64 	{%r1301, %r1302}, %rd12237;
	shf.l.wrap.b32 	%r1303, %r1301, %r1302, 17;
	shf.l.wrap.b32 	%r1304, %r1302, %r1301, 17;
	mov.b64 	%rd12248, {%r1304, %r1303};
	xor.b64  	%rd12249, %rd12228, %rd12248;
	add.s64 	%rd12317, %rd12243, %rd12249;
	mov.b64 	{%r1305, %r1306}, %rd12240;
	shf.l.wrap.b32 	%r1307, %r1305, %r1306, 17;
	shf.l.wrap.b32 	%r1308, %r1306, %r1305, 17;
	mov.b64 	%rd12250, {%r1308, %r1307};
	xor.b64  	%rd12251, %rd12231, %rd12250;
	add.s64 	%rd12316, %rd12319, %rd12251;
	mov.b64 	{%r1309, %r1310}, %rd12243;
	shf.l.wrap.b32 	%r1311, %r1309, %r1310, 17;
	shf.l.wrap.b32 	%r1312, %r1310, %r1309, 17;
	mov.b64 	%rd12252, {%r1312, %r1311};
	xor.b64  	%rd12253, %rd12234, %rd12252;
	add.s64 	%rd12320, %rd12318, %rd12253;
	mov.b64 	{%r1313, %r1314}, %rd12319;
	shf.l.wrap.b32 	%r1315, %r1313, %r1314, 17;
	shf.l.wrap.b32 	%r1316, %r1314, %r1313, 17;
	mov.b64 	%rd12254, {%r1316, %r1315};
	xor.b64  	%rd12255, %rd12237, %rd12254;
	add.s64 	%rd12321, %rd12317, %rd12255;
	mov.b64 	{%r1317, %r1318}, %rd12318;
	shf.l.wrap.b32 	%r1319, %r1317, %r1318, 17;
	shf.l.wrap.b32 	%r1320, %r1318, %r1317, 17;
	mov.b64 	%rd12256, {%r1320, %r1319};
	xor.b64  	%rd12257, %rd12240, %rd12256;
	add.s64 	%rd12322, %rd12316, %rd12257;
	mov.b64 	{%r1321, %r1322}, %rd12317;
	shf.l.wrap.b32 	%r1323, %r1321, %r1322, 17;
	shf.l.wrap.b32 	%r1324, %r1322, %r1321, 17;
	mov.b64 	%rd12258, {%r1324, %r1323};
	xor.b64  	%rd12259, %rd12243, %rd12258;
	add.s64 	%rd12323, %rd12320, %rd12259;
	mov.b32 	%r1375, 0;
$L__BB0_20:
	ld.const.u64 	%rd12260, [%rd12315];
	add.s64 	%rd12261, %rd12319, %rd12318;
	mov.b64 	{%r1325, %r1326}, %rd12261;
	shf.l.wrap.b32 	%r1327, %r1325, %r1326, 13;
	shf.l.wrap.b32 	%r1328, %r1326, %r1325, 13;
	mov.b64 	%rd12262, {%r1328, %r1327};
	shr.u64 	%rd12263, %rd12320, 7;
	xor.b64  	%rd12264, %rd12262, %rd12263;
	xor.b64  	%rd12265, %rd12264, %rd12260;
	add.s64 	%rd12266, %rd12317, %rd12265;
	add.s64 	%rd12267, %rd12318, %rd12266;
	mov.b64 	{%r1329, %r1330}, %rd12267;
	shf.l.wrap.b32 	%r1331, %r1329, %r1330, 13;
	shf.l.wrap.b32 	%r1332, %r1330, %r1329, 13;
	mov.b64 	%rd12268, {%r1332, %r1331};
	shr.u64 	%rd12269, %rd12321, 7;
	xor.b64  	%rd12270, %rd12268, %rd12269;
	xor.b64  	%rd12271, %rd12270, %rd12260;
	add.s64 	%rd12272, %rd12316, %rd12271;
	add.s64 	%rd12273, %rd12266, %rd12272;
	mov.b64 	{%r1333, %r1334}, %rd12273;
	shf.l.wrap.b32 	%r1335, %r1333, %r1334, 13;
	shf.l.wrap.b32 	%r1336, %r1334, %r1333, 13;
	mov.b64 	%rd12274, {%r1336, %r1335};
	shr.u64 	%rd12275, %rd12322, 7;
	xor.b64  	%rd12276, %rd12274, %rd12275;
	xor.b64  	%rd12317, %rd12276, %rd12260;
	add.s64 	%rd12277, %rd12320, %rd12317;
	add.s64 	%rd12278, %rd12272, %rd12277;
	mov.b64 	{%r1337, %r1338}, %rd12278;
	shf.l.wrap.b32 	%r1339, %r1337, %r1338, 13;
	shf.l.wrap.b32 	%r1340, %r1338, %r1337, 13;
	mov.b64 	%rd12279, {%r1340, %r1339};
	shr.u64 	%rd12280, %rd12323, 7;
	xor.b64  	%rd39, %rd12279, %rd12280;
	xor.b64  	%rd12316, %rd39, %rd12260;
	add.s64 	%rd12281, %rd12321, %rd12316;
	add.s64 	%rd12282, %rd12277, %rd12281;
	mov.b64 	{%r1341, %r1342}, %rd12282;
	shf.l.wrap.b32 	%r1343, %r1341, %r1342, 13;
	shf.l.wrap.b32 	%r1344, %r1342, %r1341, 13;
	mov.b64 	%rd12283, {%r1344, %r1343};
	shr.u64 	%rd12284, %rd12265, 7;
	xor.b64  	%rd12285, %rd12283, %rd12284;
	xor.b64  	%rd12320, %rd12285, %rd12260;
	add.s64 	%rd12286, %rd12322, %rd12320;
	add.s64 	%rd12287, %rd12281, %rd12286;
	mov.b64 	{%r1345, %r1346}, %rd12287;
	shf.l.wrap.b32 	%r1347, %r1345, %r1346, 13;
	shf.l.wrap.b32 	%r1348, %r1346, %r1345, 13;
	mov.b64 	%rd12288, {%r1348, %r1347};
	shr.u64 	%rd12289, %rd12271, 7;
	xor.b64  	%rd12290, %rd12288, %rd12289;
	xor.b64  	%rd12321, %rd12290, %rd12260;
	add.s64 	%rd12291, %rd12323, %rd12321;
	add.s64 	%rd12292, %rd12286, %rd12291;
	mov.b64 	{%r1349, %r1350}, %rd12292;
	shf.l.wrap.b32 	%r1351, %r1349, %r1350, 13;
	shf.l.wrap.b32 	%r1352, %r1350, %r1349, 13;
	mov.b64 	%rd12293, {%r1352, %r1351};
	shr.u64 	%rd12294, %rd12317, 7;
	xor.b64  	%rd12295, %rd12293, %rd12294;
	xor.b64  	%rd12322, %rd12295, %rd12260;
	add.s64 	%rd12319, %rd12265, %rd12322;
	add.s64 	%rd12296, %rd12291, %rd12319;
	mov.b64 	{%r1353, %r1354}, %rd12296;
	shf.l.wrap.b32 	%r1355, %r1353, %r1354, 13;
	shf.l.wrap.b32 	%r1356, %r1354, %r1353, 13;
	mov.b64 	%rd12297, {%r1356, %r1355};
	shr.u64 	%rd12298, %rd12316, 7;
	xor.b64  	%rd45, %rd12297, %rd12298;
	xor.b64  	%rd12323, %rd45, %rd12260;
	add.s64 	%rd12318, %rd12271, %rd12323;
	add.s32 	%r1375, %r1375, 1;
	add.s64 	%rd12315, %rd12315, 8;
	setp.ne.s32 	%p15, %r1375, 8;
	@%p15 bra 	$L__BB0_20;
	ld.param.u64 	%rd12306, [cosmic_harmony_v3_mine_param_3];
	xor.b64  	%rd12299, %rd45, %rd39;
	setp.gt.u64 	%p16, %rd12299, %rd12306;
	@%p16 bra 	$L__BB0_24;
	ld.param.u64 	%rd12308, [cosmic_harmony_v3_mine_param_5];
	cvta.to.global.u64 	%rd12300, %rd12308;
	atom.global.exch.b32 	%r1357, [%rd12300], 1;
	setp.ne.s32 	%p17, %r1357, 0;
	@%p17 bra 	$L__BB0_24;
	ld.param.u64 	%rd12307, [cosmic_harmony_v3_mine_param_4];
	ld.param.u64 	%rd12305, [cosmic_harmony_v3_mine_param_2];
	cvta.to.global.u64 	%rd12301, %rd12307;
	mov.b64 	%rd12302, 1;
	st.global.u64 	[%rd12301], %rd12302;
	mov.u32 	%r1358, %ctaid.x;
	mov.u32 	%r1359, %ntid.x;
	mov.u32 	%r1360, %tid.x;
	mad.lo.s32 	%r1361, %r1358, %r1359, %r1360;
	cvt.u64.u32 	%rd12303, %r1361;
	add.s64 	%rd12304, %rd12305, %rd12303;
	st.global.u64 	[%rd12301+8], %rd12304;
$L__BB0_24:
	ret;

}


// ===== COMPILED SASS (sm_100) =====

	.target	sm_100

	.elftype	@"ET_EXEC"


//--------------------- .note.nv.tkinfo           --------------------------
	.section	.note.nv.tkinfo,"",@"SHT_NOTE"
	.sectionflags	@"SHF_NOTE_NV_TKINFO"
	.tkinfo
        /*0018*/ 	.word	0x00000002
        /*0030*/ 	.string	""
        /*0030*/ 	.string	"ptxas"
        /*0030*/ 	.string	"Cuda compilation tools, release 13.0, V13.0.88"
        /*0030*/ 	.string	"Build cuda_13.0.r13.0/compiler.36424714_0"
        /*0030*/ 	.string	"-arch sm_100 -m 64 "



//--------------------- .note.nv.cuinfo           --------------------------
	.section	.note.nv.cuinfo,"",@"SHT_NOTE"
	.sectionflags	@"SHF_NOTE_NV_CUINFO"
        /*0018*/ 	.short	0x0002
        /*001a*/ 	.short	0x0064
        /*001c*/ 	.short	0x0082
	.zero		2


//--------------------- .nv.info                  --------------------------
	.section	.nv.info,"",@"SHT_CUDA_INFO"
	.align	4


	//----- nvinfo : EIATTR_REGCOUNT
	.align		4
        /*0000*/ 	.byte	0x04, 0x2f
        /*0002*/ 	.short	(.L_5 - .L_4)
	.align		4
.L_4:
        /*0004*/ 	.word	index@(cosmic_harmony_v3_mine)
        /*0008*/ 	.word	0x00000050


	//----- nvinfo : EIATTR_FRAME_SIZE
	.align		4
.L_5:
        /*000c*/ 	.byte	0x04, 0x11
        /*000e*/ 	.short	(.L_7 - .L_6)
	.align		4
.L_6:
        /*0010*/ 	.word	index@(cosmic_harmony_v3_mine)
        /*0014*/ 	.word	0x00000160


	//----- nvinfo : EIATTR_MIN_STACK_SIZE
	.align		4
.L_7:
        /*0018*/ 	.byte	0x04, 0x12
        /*001a*/ 	.short	(.L_9 - .L_8)
	.align		4
.L_8:
        /*001c*/ 	.word	index@(cosmic_harmony_v3_mine)
        /*0020*/ 	.word	0x00000160
.L_9:


//--------------------- .nv.compat                --------------------------
	.section	.nv.compat,"",@"SHT_CUDA_COMPAT_INFO"
	.align	4
        /*0000*/ 	.byte	0x02, 0x09, 0x00, 0x00, 0x02, 0x02, 0x01, 0x00, 0x02, 0x05, 0x05, 0x00, 0x03, 0x07, 0x01, 0x01
        /*0010*/ 	.byte	0x02, 0x03, 0x00, 0x00, 0x02, 0x06, 0x01, 0x00, 0x04, 0x0b, 0x08, 0x00, 0x09, 0x00, 0x00, 0x00
        /*0020*/ 	.byte	0x00, 0x00, 0x00, 0x00


//--------------------- .nv.info.cosmic_harmony_v3_mine --------------------------
	.section	.nv.info.cosmic_harmony_v3_mine,"",@"SHT_CUDA_INFO"
	.sectionflags	@""
	.align	4


	//----- nvinfo : EIATTR_CUDA_API_VERSION
	.align		4
        /*0000*/ 	.byte	0x04, 0x37
        /*0002*/ 	.short	(.L_11 - .L_10)
.L_10:
        /*0004*/ 	.word	0x00000082


	//----- nvinfo : EIATTR_KPARAM_INFO
	.align		4
.L_11:
        /*0008*/ 	.byte	0x04, 0x17
        /*000a*/ 	.short	(.L_13 - .L_12)
.L_12:
        /*000c*/ 	.word	0x00000000
        /*0010*/ 	.short	0x0005
        /*0012*/ 	.short	0x0028
        /*0014*/ 	.byte	0x00, 0xf5, 0x21, 0x00


	//----- nvinfo : EIATTR_KPARAM_INFO
	.align		4
.L_13:
        /*0018*/ 	.byte	0x04, 0x17
        /*001a*/ 	.short	(.L_15 - .L_14)
.L_14:
        /*001c*/ 	.word	0x00000000
        /*0020*/ 	.short	0x0004
        /*0022*/ 	.short	0x0020
        /*0024*/ 	.byte	0x00, 0xf5, 0x21, 0x00


	//----- nvinfo : EIATTR_KPARAM_INFO
	.align		4
.L_15:
        /*0028*/ 	.byte	0x04, 0x17
        /*002a*/ 	.short	(.L_17 - .L_16)
.L_16:
        /*002c*/ 	.word	0x00000000
        /*0030*/ 	.short	0x0003
        /*0032*/ 	.short	0x0018
        /*0034*/ 	.byte	0x00, 0xf0, 0x21, 0x00


	//----- nvinfo : EIATTR_KPARAM_INFO
	.align		4
.L_17:
        /*0038*/ 	.byte	0x04, 0x17
        /*003a*/ 	.short	(.L_19 - .L_18)
.L_18:
        /*003c*/ 	.word	0x00000000
        /*0040*/ 	.short	0x0002
        /*0042*/ 	.short	0x0010
        /*0044*/ 	.byte	0x00, 0xf0, 0x21, 0x00


	//----- nvinfo : EIATTR_KPARAM_INFO
	.align		4
.L_19:
        /*0048*/ 	.byte	0x04, 0x17
        /*004a*/ 	.short	(.L_21 - .L_20)
.L_20:
        /*004c*/ 	.word	0x00000000
        /*0050*/ 	.short	0x0001
        /*0052*/ 	.short	0x0008
        /*0054*/ 	.byte	0x00, 0xf0, 0x11, 0x00


	//----- nvinfo : EIATTR_KPARAM_INFO
	.align		4
.L_21:
        /*0058*/ 	.byte	0x04, 0x17
        /*005a*/ 	.short	(.L_23 - .L_22)
.L_22:
        /*005c*/ 	.word	0x00000000
        /*0060*/ 	.short	0x0000
        /*0062*/ 	.short	0x0000
        /*0064*/ 	.byte	0x00, 0xf5, 0x21, 0x00


	//----- nvinfo : EIATTR_SPARSE_MMA_MASK
	.align		4
.L_23:
        /*0068*/ 	.byte	0x03, 0x50
        /*006a*/ 	.short	0x0000


	//----- nvinfo : EIATTR_MAXREG_COUNT
	.align		4
        /*006c*/ 	.byte	0x03, 0x1b
        /*006e*/ 	.short	0x00ff


	//----- nvinfo : EIATTR_MERCURY_ISA_VERSION
	.align		4
        /*0070*/ 	.byte	0x03, 0x5f
        /*0072*/ 	.short	0x0101


	//----- nvinfo : EIATTR_VRC_CTA_INIT_COUNT
	.align		4
        /*0074*/ 	.byte	0x02, 0x4a
	.zero		1
	.zero		1


	//----- nvinfo : EIATTR_EXIT_INSTR_OFFSETS
	.align		4
        /*0078*/ 	.byte	0x04, 0x1c
        /*007a*/ 	.short	(.L_25 - .L_24)


	//   ....[0]....
.L_24:
        /*007c*/ 	.word	0x00047e50


	//   ....[1]....
        /*0080*/ 	.word	0x00047ea0


	//   ....[2]....
        /*0084*/ 	.word	0x00047f70


	//----- nvinfo : EIATTR_CBANK_PARAM_SIZE
	.align		4
.L_25:
        /*0088*/ 	.byte	0x03, 0x19
        /*008a*/ 	.short	0x0030


	//----- nvinfo : EIATTR_PARAM_CBANK
	.align		4
        /*008c*/ 	.byte	0x04, 0x0a
        /*008e*/ 	.short	(.L_27 - .L_26)
	.align		4
.L_26:
        /*0090*/ 	.word	index@(.nv.constant0.cosmic_harmony_v3_mine)
        /*0094*/ 	.short	0x0380
        /*0096*/ 	.short	0x0030


	//----- nvinfo : EIATTR_SW_WAR
	.align		4
.L_27:
        /*0098*/ 	.byte	0x04, 0x36
        /*009a*/ 	.short	(.L_29 - .L_28)
.L_28:
        /*009c*/ 	.word	0x00000008
.L_29:


//--------------------- .nv.callgraph             --------------------------
	.section	.nv.callgraph,"",@"SHT_CUDA_CALLGRAPH"
	.align	4
	.sectionentsize	8
	.align		4
        /*0000*/ 	.word	0x00000000
	.align		4
        /*0004*/ 	.word	0xffffffff
	.align		4
        /*0008*/ 	.word	0x00000000
	.align		4
        /*000c*/ 	.word	0xfffffffe
	.align		4
        /*0010*/ 	.word	0x00000000
	.align		4
        /*0014*/ 	.word	0xfffffffd
	.align		4
        /*0018*/ 	.word	0x00000000
	.align		4
        /*001c*/ 	.word	0xfffffffc


//--------------------- .nv.constant3             --------------------------
	.section	.nv.constant3,"a",@progbits
	.align	8
.nv.constant3:
	.type		PHI_POWERS,@object
	.size		PHI_POWERS,(KECCAK_RC - PHI_POWERS)
PHI_POWERS:
        /*0000*/ 	.byte	0x15, 0x7c, 0x4a, 0x7f, 0xb9, 0x79, 0x37, 0x9e, 0x14, 0x2d, 0xf8, 0xa5, 0x20, 0x37, 0xef, 0xc6
        /*0010*/ 	.byte	0xa4, 0xc7, 0xb0, 0x7d, 0xe3, 0x67, 0xc4, 0x93, 0x56, 0xb7, 0xc7, 0xe8, 0x78, 0xa4, 0x6a, 0xd7
        /*0020*/ 	.byte	0x94, 0x5f, 0xf8, 0xe8, 0x62, 0x51, 0xe1, 0xb7, 0x80, 0x58, 0x71, 0xbf, 0x6a, 0x2a, 0xed, 0x8a
        /*0030*/ 	.byte	0xf5, 0x3e, 0x3e, 0xc4, 0xa6, 0xa8, 0xed, 0xa8, 0x3c, 0x23, 0xf7, 0x86, 0x01, 0x46, 0xd2, 0xc5
        /*0040*/ 	.byte	0xbc, 0xf7, 0xe3, 0xa8, 0x64, 0x6b, 0x54, 0xe6, 0x8d, 0x2a, 0xf8, 0xc7, 0xd5, 0x94, 0xe2, 0xf7
        /*0050*/ 	.byte	0xe3, 0xa8, 0xb7, 0xc9, 0xf6, 0xe5, 0xa4, 0xd8, 0xc1, 0xb0, 0xa9, 0xf8, 0xe7, 0xd6, 0xc5, 0xb9
        /*0060*/ 	.byte	0x3c, 0x2b, 0x1a, 0x09, 0xf8, 0xe7, 0xd6, 0xca, 0x4d, 0x3c, 0x2b, 0x1a, 0x09, 0xf8, 0xe7, 0xdb
        /*0070*/ 	.byte	0x5e, 0x4d, 0x3c, 0x2b, 0x1a, 0x09, 0xf8, 0xec, 0x6f, 0x5e, 0x4d, 0x3c, 0x2b, 0x1a, 0x09, 0xfd
	.type		KECCAK_RC,@object
	.size		KECCAK_RC,(KECCAK_PILN - KECCAK_RC)
KECCAK_RC:
        /* <DEDUP_REMOVED lines=12> */
	.type		KECCAK_PILN,@object
	.size		KECCAK_PILN,(KECCAK_ROTC - KECCAK_PILN)
KECCAK_PILN:
        /*0140*/ 	.byte	0x0a, 0x00, 0x00, 0x00, 0x07, 0x00, 0x00, 0x00, 0x0b, 0x00, 0x00, 0x00, 0x11, 0x00, 0x00, 0x00
        /*0150*/ 	.byte	0x12, 0x00, 0x00, 0x00, 0x03, 0x00, 0x00, 0x00, 0x05, 0x00, 0x00, 0x00, 0x10, 0x00, 0x00, 0x00
        /*0160*/ 	.byte	0x08, 0x00, 0x00, 0x00, 0x15, 0x00, 0x00, 0x00, 0x18, 0x00, 0x00, 0x00, 0x04, 0x00, 0x00, 0x00
        /*0170*/ 	.byte	0x0f, 0x00, 0x00, 0x00, 0x17, 0x00, 0x00, 0x00, 0x13, 0x00, 0x00, 0x00, 0x0d, 0x00, 0x00, 0x00
        /*0180*/ 	.byte	0x0c, 0x00, 0x00, 0x00, 0x02, 0x00, 0x00, 0x00, 0x14, 0x00, 0x00, 0x00, 0x0e, 0x00, 0x00, 0x00
        /*0190*/ 	.byte	0x16, 0x00, 0x00, 0x00, 0x09, 0x00, 0x00, 0x00, 0x06, 0x00, 0x00, 0x00, 0x01, 0x00, 0x00, 0x00
	.type		KECCAK_ROTC,@object
	.size		KECCAK_ROTC,(.L_3 - KECCAK_ROTC)
KECCAK_ROTC:
        /*01a0*/ 	.byte	0x01, 0x00, 0x00, 0x00, 0x03, 0x00, 0x00, 0x00, 0x06, 0x00, 0x00, 0x00, 0x0a, 0x00, 0x00, 0x00
        /*01b0*/ 	.byte	0x0f, 0x00, 0x00, 0x00, 0x15, 0x00, 0x00, 0x00, 0x1c, 0x00, 0x00, 0x00, 0x24, 0x00, 0x00, 0x00
        /*01c0*/ 	.byte	0x2d, 0x00, 0x00, 0x00, 0x37, 0x00, 0x00, 0x00, 0x02, 0x00, 0x00, 0x00, 0x0e, 0x00, 0x00, 0x00
        /*01d0*/ 	.byte	0x1b, 0x00, 0x00, 0x00, 0x29, 0x00, 0x00, 0x00, 0x38, 0x00, 0x00, 0x00, 0x08, 0x00, 0x00, 0x00
        /*01e0*/ 	.byte	0x19, 0x00, 0x00, 0x00, 0x2b, 0x00, 0x00, 0x00, 0x3e, 0x00, 0x00, 0x00, 0x12, 0x00, 0x00, 0x00
        /*01f0*/ 	.byte	0x27, 0x00, 0x00, 0x00, 0x3d, 0x00, 0x00, 0x00, 0x14, 0x00, 0x00, 0x00, 0x2c, 0x00, 0x00, 0x00
.L_3:


//--------------------- .text.cosmic_harmony_v3_mine --------------------------
	.section	.text.cosmic_harmony_v3_mine,"ax",@progbits
	.align	128
        .global         cosmic_harmony_v3_mine
        .type           cosmic_harmony_v3_mine,@function
        .size           cosmic_harmony_v3_mine,(.L_x_11 - cosmic_harmony_v3_mine)
        .other          cosmic_harmony_v3_mine,@"STO_CUDA_ENTRY STV_DEFAULT"
cosmic_harmony_v3_mine:
.text.cosmic_harmony_v3_mine:
[----:B------:R-:W0:Y:S01]  /*0000*/  LDC R1, c[0x0][0x37c] ;  /* 0x0000df00ff017b82 */ /* 0x000e220000000800 */
[----:B------:R-:W1:Y:S07]  /*0010*/  S2R R3, SR_TID.X ;  /* 0x0000000000037919 */ /* 0x000e6e0000002100 */
[----:B------:R-:W1:Y:S01]  /*0020*/  S2UR UR5, SR_CTAID.X ;  /* 0x00000000000579c3 */ /* 0x000e620000002500 */
[----:B------:R-:W2:Y:S01]  /*0030*/  LDCU UR4, c[0x0][0x388] ;  /* 0x00007100ff0477ac */ /* 0x000ea20008000800 */
[----:B0-----:R-:W-:Y:S01]  /*0040*/  VIADD R1, R1, 0xfffffea0 ;  /* 0xfffffea001017836 */ /* 0x001fe20000000000 */
[----:B------:R-:W0:Y:S03]  /*0050*/  LDCU.64 UR6, c[0x0][0x390] ;  /* 0x00007200ff0677ac */ /* 0x000e260008000a00 */
[C---:B------:R-:W-:Y:S01]  /*0060*/  VIADD R5, R1.reuse, 0xd0 ;  /* 0x000000d001057836 */ /* 0x040fe20000000000 */
[----:B------:R-:W-:Y:S01]  /*0070*/  R2UR UR74, R1 ;  /* 0x00000000014a72ca */ /* 0x000fe200000e0000 */
[----:B------:R-:W1:Y:S01]  /*0080*/  LDC R0, c[0x0][0x360] ;  /* 0x0000d800ff007b82 */ /* 0x000e620000000800 */
[----:B------:R-:W3:Y:S01]  /*0090*/  LDCU.64 UR72, c[0x0][0x358] ;  /* 0x00006b00ff4877ac */ /* 0x000ee20008000a00 */
[----:B--2---:R-:W-:Y:S01]  /*00a0*/  UISETP.NE.AND UP0, UPT, UR4, URZ, UPT ;  /* 0x000000ff0400728c */ /* 0x004fe2000bf05270 */
[----:B-1----:R-:W-:-:S05]  /*00b0*/  IMAD R0, R0, UR5, R3 ;  /* 0x0000000500007c24 */ /* 0x002fca000f8e0203 */
[----:B0-----:R-:W-:-:S05]  /*00c0*/  IADD3 R22, P0, PT, R0, UR6, RZ ;  /* 0x0000000600167c10 */ /* 0x001fca000ff1e0ff */
[----:B------:R-:W-:Y:S01]  /*00d0*/  IMAD.X R3, RZ, RZ, UR7, P0 ;  /* 0x00000007ff037e24 */ /* 0x000fe200080e06ff */
[----:B---3--:R-:W-:Y:S07]  /*00e0*/  BRA.U !UP0, `(.L_x_0) ;  /* 0x0000000508b47547 */ /* 0x008fee000b800000 */
[----:B------:R-:W-:Y:S01]  /*00f0*/  UISETP.GE.U32.AND UP1, UPT, UR4, 0x10, UPT ;  /* 0x000000100400788c */ /* 0x000fe2000bf26070 */
[----:B------:R-:W-:Y:S01]  /*0100*/  IMAD.MOV.U32 R0, RZ, RZ, RZ ;  /* 0x000000ffff007224 */ /* 0x000fe200078e00ff */
[----:B------:R-:W-:-:S04]  /*0110*/  ULOP3.LUT UR8, UR4, 0xf, URZ, 0xc0, !UPT ;  /* 0x0000000f04087892 */ /* 0x000fc8000f8ec0ff */
[----:B------:R-:W-:-:S03]  /*0120*/  UISETP.NE.AND UP0, UPT, UR8, URZ, UPT ;  /* 0x000000ff0800728c */ /* 0x000fc6000bf05270 */
[----:B------:R-:W-:Y:S08]  /*0130*/  BRA.U !UP1, `(.L_x_1) ;  /* 0x0000000109b07547 */ /* 0x000ff0000b800000 */
[----:B------:R-:W0:Y:S01]  /*0140*/  LDCU.64 UR6, c[0x0][0x380] ;  /* 0x00007000ff0677ac */ /* 0x000e220008000a00 */
[----:B------:R-:W-:Y:S01]  /*0150*/  IMAD.MOV.U32 R20, RZ, RZ, R5 ;  /* 0x000000ffff147224 */ /* 0x000fe200078e0005 */
[----:B------:R-:W-:-:S06]  /*0160*/  ULOP3.LUT UR4, UR4, 0xfffffff0, URZ, 0xc0, !UPT ;  /* 0xfffffff004047892 */ /* 0x000fcc000f8ec0ff */
[----:B------:R-:W-:Y:S01]  /*0170*/  IMAD.U32 R0, RZ, RZ, UR4 ;  /* 0x00000004ff007e24 */ /* 0x000fe2000f8e00ff */
[----:B0-----:R-:W-:-:S04]  /*0180*/  UIADD3 UR5, UP1, UPT, UR6, 0x7, URZ ;  /* 0x0000000706057890 */ /* 0x001fc8000ff3e0ff */
[----:B------:R-:W-:Y:S02]  /*0190*/  UIADD3.X UR6, UPT, UPT, URZ, UR7, URZ, UP1, !UPT ;  /* 0x00000007ff067290 */ /* 0x000fe40008ffe4ff */
[----:B------:R-:W-:Y:S01]  /*01a0*/  IMAD.U32 R6, RZ, RZ, UR5 ;  /* 0x00000005ff067e24 */ /* 0x000fe2000f8e00ff */
[----:B------:R-:W-:-:S03]  /*01b0*/  UIADD3 UR7, UPT, UPT, -UR4, URZ, URZ ;  /* 0x000000ff04077290 */ /* 0x000fc6000fffe1ff */
[----:B------:R-:W-:-:S09]  /*01c0*/  IMAD.U32 R7, RZ, RZ, UR6 ;  /* 0x00000006ff077e24 */ /* 0x000fd2000f8e00ff */
.L_x_2:
[----:B------:R-:W2:Y:S04]  /*01d0*/  LDG.E.U8.CONSTANT R8, desc[UR72][R6.64+0x4] ;  /* 0x0000044806087981 */ /* 0x000ea8000c1e9100 */
[----:B------:R-:W2:Y:S04]  /*01e0*/  LDG.E.U8.CONSTANT R13, desc[UR72][R6.64+0x3] ;  /* 0x00000348060d7981 */ /* 0x000ea8000c1e9100 */
[----:B------:R-:W3:Y:S04]  /*01f0*/  LDG.E.U8.CONSTANT R10, desc[UR72][R6.64+0x2] ;  /* 0x00000248060a7981 */ /* 0x000ee8000c1e9100 */
[----:B------:R-:W3:Y:S04]  /*0200*/  LDG.E.U8.CONSTANT R15, desc[UR72][R6.64+0x1] ;  /* 0x00000148060f7981 */ /* 0x000ee8000c1e9100 */
[----:B------:R-:W4:Y:S04]  /*0210*/  LDG.E.U8.CONSTANT R2, desc[UR72][R6.64+0x8] ;  /* 0x0000084806027981 */ /* 0x000f28000c1e9100 */
[----:B------:R-:W4:Y:S04]  /*0220*/  LDG.E.U8.CONSTANT R9, desc[UR72][R6.64+0x7] ;  /* 0x0000074806097981 */ /* 0x000f28000c1e9100 */
[----:B------:R-:W5:Y:S04]  /*0230*/  LDG.E.U8.CONSTANT R4, desc[UR72][R6.64+0x6] ;  /* 0x0000064806047981 */ /* 0x000f68000c1e9100 */
        /* <DEDUP_REMOVED lines=8> */
[----:B------:R0:W5:Y:S01]  /*02c0*/  LDG.E.U8.CONSTANT R23, desc[UR72][R6.64+-0x7] ;  /* 0xfffff94806177981 */ /* 0x000162000c1e9100 */
[----:B------:R-:W-:-:S04]  /*02d0*/  UIADD3 UR7, UPT, UPT, UR7, 0x10, URZ ;  /* 0x0000001007077890 */ /* 0x000fc8000fffe0ff */
[----:B------:R-:W-:Y:S01]  /*02e0*/  UISETP.NE.AND UP1, UPT, UR7, URZ, UPT ;  /* 0x000000ff0700728c */ /* 0x000fe2000bf25270 */
[----:B0-----:R-:W-:-:S05]  /*02f0*/  IADD3 R6, P0, PT, R6, 0x10, RZ ;  /* 0x0000001006067810 */ /* 0x001fca0007f1e0ff */
[----:B------:R-:W-:Y:S01]  /*0300*/  IMAD.X R7, RZ, RZ, R7, P0 ;  /* 0x000000ffff077224 */ /* 0x000fe200000e0607 */
[----:B--2---:R-:W-:Y:S02]  /*0310*/  PRMT R8, R13, 0x3340, R8 ;  /* 0x000033400d087816 */ /* 0x004fe40000000008 */
[----:B---3--:R-:W-:-:S04]  /*0320*/  PRMT R15, R15, 0x3340, R10 ;  /* 0x000033400f0f7816 */ /* 0x008fc8000000000a */
[----:B------:R-:W-:Y:S02]  /*0330*/  PRMT R10, R15, 0x5410, R8 ;  /* 0x000054100f0a7816 */ /* 0x000fe40000000008 */
[----:B----4-:R-:W-:Y:S02]  /*0340*/  PRMT R2, R9, 0x3340, R2 ;  /* 0x0000334009027816 */ /* 0x010fe40000000002 */
[----:B-----5:R-:W-:-:S04]  /*0350*/  PRMT R11, R11, 0x3340, R4 ;  /* 0x000033400b0b7816 */ /* 0x020fc80000000004 */
[----:B------:R-:W-:Y:S02]  /*0360*/  PRMT R11, R11, 0x5410, R2 ;  /* 0x000054100b0b7816 */ /* 0x000fe40000000002 */
[----:B------:R-:W-:Y:S02]  /*0370*/  PRMT R12, R17, 0x3340, R12 ;  /* 0x00003340110c7816 */ /* 0x000fe4000000000c */
[----:B------:R-:W-:-:S04]  /*0380*/  PRMT R19, R19, 0x3340, R14 ;  /* 0x0000334013137816 */ /* 0x000fc8000000000e */
[----:B------:R-:W-:Y:S02]  /*0390*/  PRMT R9, R19, 0x5410, R12 ;  /* 0x0000541013097816 */ /* 0x000fe4000000000c */
[----:B------:R-:W-:Y:S02]  /*03a0*/  PRMT R16, R21, 0x3340, R16 ;  /* 0x0000334015107816 */ /* 0x000fe40000000010 */
[----:B------:R-:W-:-:S04]  /*03b0*/  PRMT R23, R23, 0x3340, R18 ;  /* 0x0000334017177816 */ /* 0x000fc80000000012 */
[----:B------:R-:W-:-:S05]  /*03c0*/  PRMT R8, R23, 0x5410, R16 ;  /* 0x0000541017087816 */ /* 0x000fca0000000010 */
[----:B------:R0:W-:Y:S02]  /*03d0*/  STL.128 [R20], R8 ;  /* 0x0000000814007387 */ /* 0x0001e40000100c00 */
[----:B0-----:R-:W-:Y:S01]  /*03e0*/  VIADD R20, R20, 0x10 ;  /* 0x0000001014147836 */ /* 0x001fe20000000000 */
[----:B------:R-:W-:Y:S06]  /*03f0*/  BRA.U UP1, `(.L_x_2) ;  /* 0xfffffffd01747547 */ /* 0x000fec000b83ffff */
.L_x_1:
[----:B------:R-:W-:Y:S05]  /*0400*/  BRA.U !UP0, `(.L_x_0) ;  /* 0x0000000108ec7547 */ /* 0x000fea000b800000 */
[----:B------:R-:W0:Y:S01]  /*0410*/  LDCU UR4, c[0x0][0x388] ;  /* 0x00007100ff0477ac */ /* 0x000e220008000800 */
[----:B------:R-:W-:Y:S02]  /*0420*/  UISETP.GE.U32.AND UP0, UPT, UR8, 0x8, UPT ;  /* 0x000000080800788c */ /* 0x000fe4000bf06070 */
[----:B0-----:R-:W-:-:S04]  /*0430*/  ULOP3.LUT UR5, UR4, 0x7, URZ, 0xc0, !UPT ;  /* 0x0000000704057892 */ /* 0x001fc8000f8ec0ff */
[----:B------:R-:W-:-:S03]  /*0440*/  UISETP.NE.AND UP1, UPT, UR5, URZ, UPT ;  /* 0x000000ff0500728c */ /* 0x000fc6000bf25270 */
[----:B------:R-:W-:Y:S08]  /*0450*/  BRA.U !UP0, `(.L_x_3) ;  /* 0x0000000108547547 */ /* 0x000ff0000b800000 */
[----:B------:R-:W0:Y:S02]  /*0460*/  LDCU.64 UR6, c[0x0][0x380] ;  /* 0x00007000ff0677ac */ /* 0x000e240008000a00 */
[----:B0-----:R-:W-:-:S05]  /*0470*/  IADD3 R6, P0, PT, R0, UR6, RZ ;  /* 0x0000000600067c10 */ /* 0x001fca000ff1e0ff */
[----:B------:R-:W-:-:S05]  /*0480*/  IMAD.X R7, RZ, RZ, UR7, P0 ;  /* 0x00000007ff077e24 */ /* 0x000fca00080e06ff */
[----:B------:R-:W2:Y:S04]  /*0490*/  LDG.E.U8.CONSTANT R2, desc[UR72][R6.64] ;  /* 0x0000004806027981 */ /* 0x000ea8000c1e9100 */
[----:B------:R-:W3:Y:S04]  /*04a0*/  LDG.E.U8.CONSTANT R4, desc[UR72][R6.64+0x1] ;  /* 0x0000014806047981 */ /* 0x000ee8000c1e9100 */
[----:B------:R-:W4:Y:S04]  /*04b0*/  LDG.E.U8.CONSTANT R8, desc[UR72][R6.64+0x2] ;  /* 0x0000024806087981 */ /* 0x000f28000c1e9100 */
[----:B------:R-:W5:Y:S04]  /*04c0*/  LDG.E.U8.CONSTANT R9, desc[UR72][R6.64+0x3] ;  /* 0x0000034806097981 */ /* 0x000f68000c1e9100 */
[----:B------:R-:W5:Y:S04]  /*04d0*/  LDG.E.U8.CONSTANT R10, desc[UR72][R6.64+0x4] ;  /* 0x00000448060a7981 */ /* 0x000f68000c1e9100 */
[----:B------:R-:W5:Y:S04]  /*04e0*/  LDG.E.U8.CONSTANT R11, desc[UR72][R6.64+0x5] ;  /* 0x00000548060b7981 */ /* 0x000f68000c1e9100 */
[----:B------:R-:W5:Y:S04]  /*04f0*/  LDG.E.U8.CONSTANT R12, desc[UR72][R6.64+0x6] ;  /* 0x00000648060c7981 */ /* 0x000f68000c1e9100 */
[----:B------:R-:W5:Y:S01]  /*0500*/  LDG.E.U8.CONSTANT R13, desc[UR72][R6.64+0x7] ;  /* 0x00000748060d7981 */ /* 0x000f62000c1e9100 */
[----:B------:R-:W-:-:S02]  /*0510*/  IMAD.IADD R15, R1, 0x1, R0 ;  /* 0x00000001010f7824 */ /* 0x000fc400078e0200 */
[----:B------:R-:W-:-:S03]  /*0520*/  VIADD R0, R0, 0x8 ;  /* 0x0000000800007836 */ /* 0x000fc60000000000 */
[----:B--2---:R0:W-:Y:S04]  /*0530*/  STL.U8 [R15+0xd0], R2 ;  /* 0x0000d0020f007387 */ /* 0x0041e80000100000 */
[----:B---3--:R0:W-:Y:S04]  /*0540*/  STL.U8 [R15+0xd1], R4 ;  /* 0x0000d1040f007387 */ /* 0x0081e80000100000 */
[----:B----4-:R0:W-:Y:S04]  /*0550*/  STL.U8 [R15+0xd2], R8 ;  /* 0x0000d2080f007387 */ /* 0x0101e80000100000 */
[----:B-----5:R0:W-:Y:S04]  /*0560*/  STL.U8 [R15+0xd3], R9 ;  /* 0x0000d3090f007387 */ /* 0x0201e80000100000 */
[----:B------:R0:W-:Y:S04]  /*0570*/  STL.U8 [R15+0xd4], R10 ;  /* 0x0000d40a0f007387 */ /* 0x0001e80000100000 */
[----:B------:R0:W-:Y:S04]  /*0580*/  STL.U8 [R15+0xd5], R11 ;  /* 0x0000d50b0f007387 */ /* 0x0001e80000100000 */
[----:B------:R0:W-:Y:S04]  /*0590*/  STL.U8 [R15+0xd6], R12 ;  /* 0x0000d60c0f007387 */ /* 0x0001e80000100000 */
[----:B------:R0:W-:Y:S02]  /*05a0*/  STL.U8 [R15+0xd7], R13 ;  /* 0x0000d70d0f007387 */ /* 0x0001e40000100000 */
.L_x_3:
[----:B------:R-:W-:Y:S05]  /*05b0*/  BRA.U !UP1, `(.L_x_0) ;  /* 0x0000000109807547 */ /* 0x000fea000b800000 */
[----:B------:R-:W-:Y:S02]  /*05c0*/  UISETP.GE.U32.AND UP0, UPT, UR5, 0x4, UPT ;  /* 0x000000040500788c */ /* 0x000fe4000bf06070 */
[----:B------:R-:W-:-:S04]  /*05d0*/  ULOP3.LUT UR4, UR4, 0x3, URZ, 0xc0, !UPT ;  /* 0x0000000304047892 */ /* 0x000fc8000f8ec0ff */
[----:B------:R-:W-:-:S03]  /*05e0*/  UISETP.NE.AND UP1, UPT, UR4, URZ, UPT ;  /* 0x000000ff0400728c */ /* 0x000fc6000bf25270 */
[----:B------:R-:W-:Y:S08]  /*05f0*/  BRA.U !UP0, `(.L_x_4) ;  /* 0x0000000108347547 */ /* 0x000ff0000b800000 */
[----:B------:R-:W1:Y:S02]  /*0600*/  LDCU.64 UR6, c[0x0][0x380] ;  /* 0x00007000ff0677ac */ /* 0x000e640008000a00 */
[----:B-1----:R-:W-:-:S05]  /*0610*/  IADD3 R6, P0, PT, R0, UR6, RZ ;  /* 0x0000000600067c10 */ /* 0x002fca000ff1e0ff */
[----:B------:R-:W-:-:S05]  /*0620*/  IMAD.X R7, RZ, RZ, UR7, P0 ;  /* 0x00000007ff077e24 */ /* 0x000fca00080e06ff */
[----:B0-----:R-:W2:Y:S04]  /*0630*/  LDG.E.U8.CONSTANT R2, desc[UR72][R6.64] ;  /* 0x0000004806027981 */ /* 0x001ea8000c1e9100 */
[----:B------:R-:W3:Y:S04]  /*0640*/  LDG.E.U8.CONSTANT R4, desc[UR72][R6.64+0x1] ;  /* 0x0000014806047981 */ /* 0x000ee8000c1e9100 */
[----:B------:R-:W4:Y:S04]  /*0650*/  LDG.E.U8.CONSTANT R8, desc[UR72][R6.64+0x2] ;  /* 0x0000024806087981 */ /* 0x000f28000c1e9100 */
[----:B------:R-:W5:Y:S01]  /*0660*/  LDG.E.U8.CONSTANT R10, desc[UR72][R6.64+0x3] ;  /* 0x00000348060a7981 */ /* 0x000f62000c1e9100 */
[----:B------:R-:W-:-:S02]  /*0670*/  IMAD.IADD R9, R1, 0x1, R0 ;  /* 0x0000000101097824 */ /* 0x000fc400078e0200 */
[----:B------:R-:W-:-:S03]  /*0680*/  VIADD R0, R0, 0x4 ;  /* 0x0000000400007836 */ /* 0x000fc60000000000 */
[----:B--2---:R1:W-:Y:S04]  /*0690*/  STL.U8 [R9+0xd0], R2 ;  /* 0x0000d00209007387 */ /* 0x0043e80000100000 */
[----:B---3--:R1:W-:Y:S04]  /*06a0*/  STL.U8 [R9+0xd1], R4 ;  /* 0x0000d10409007387 */ /* 0x0083e80000100000 */
[----:B----4-:R1:W-:Y:S04]  /*06b0*/  STL.U8 [R9+0xd2], R8 ;  /* 0x0000d20809007387 */ /* 0x0103e80000100000 */
[----:B-----5:R1:W-:Y:S02]  /*06c0*/  STL.U8 [R9+0xd3], R10 ;  /* 0x0000d30a09007387 */ /* 0x0203e40000100000 */
.L_x_4:
[----:B------:R-:W-:Y:S05]  /*06d0*/  BRA.U !UP1, `(.L_x_0) ;  /* 0x0000000109387547 */ /* 0x000fea000b800000 */
[----:B------:R-:W2:Y:S01]  /*06e0*/  LDCU.64 UR6, c[0x0][0x380] ;  /* 0x00007000ff0677ac */ /* 0x000ea20008000a00 */
[C---:B01----:R-:W-:Y:S01]  /*06f0*/  IMAD.IADD R9, R0.reuse, 0x1, R5 ;  /* 0x0000000100097824 */ /* 0x043fe200078e0205 */
[----:B------:R-:W-:Y:S01]  /*0700*/  UIADD3 UR4, UPT, UPT, -UR4, URZ, URZ ;  /* 0x000000ff04047290 */ /* 0x000fe2000fffe1ff */
[----:B--2---:R-:W-:-:S05]  /*0710*/  IADD3 R2, P0, PT, R0, UR6, RZ ;  /* 0x0000000600027c10 */ /* 0x004fca000ff1e0ff */
[----:B------:R-:W-:-:S08]  /*0720*/  IMAD.X R7, RZ, RZ, UR7, P0 ;  /* 0x00000007ff077e24 */ /* 0x000fd000080e06ff */
.L_x_5:
[----:B------:R-:W-:-:S05]  /*0730*/  IMAD.MOV.U32 R6, RZ, RZ, R2 ;  /* 0x000000ffff067224 */ /* 0x000fca00078e0002 */
[----:B------:R0:W2:Y:S01]  /*0740*/  LDG.E.U8.CONSTANT R0, desc[UR72][R6.64] ;  /* 0x0000004806007981 */ /* 0x0000a2000c1e9100 */
[----:B------:R-:W-:Y:S01]  /*0750*/  UIADD3 UR4, UPT, UPT, UR4, 0x1, URZ ;  /* 0x0000000104047890 */ /* 0x000fe2000fffe0ff */
[----:B------:R-:W-:-:S03]  /*0760*/  IADD3 R2, P0, PT, R2, 0x1, RZ ;  /* 0x0000000102027810 */ /* 0x000fc60007f1e0ff */
[----:B------:R-:W-:Y:S02]  /*0770*/  UISETP.NE.AND UP0, UPT, UR4, URZ, UPT ;  /* 0x000000ff0400728c */ /* 0x000fe4000bf05270 */
[----:B0-----:R-:W-:Y:S01]  /*0780*/  IMAD.X R7, RZ, RZ, R7, P0 ;  /* 0x000000ffff077224 */ /* 0x001fe200000e0607 */
[----:B--2---:R0:W-:Y:S02]  /*0790*/  STL.U8 [R9], R0 ;  /* 0x0000000009007387 */ /* 0x0041e40000100000 */
[----:B0-----:R-:W-:-:S04]  /*07a0*/  VIADD R9, R9, 0x1 ;  /* 0x0000000109097836 */ /* 0x001fc80000000000 */
[----:B------:R-:W-:Y:S05]  /*07b0*/  BRA.U UP0, `(.L_x_5) ;  /* 0xfffffffd00dc7547 */ /* 0x000fea000b83ffff */
.L_x_0:
[----:B01----:R-:W0:Y:S01]  /*07c0*/  LDC R2, c[0x0][0x388] ;  /* 0x0000e200ff027b82 */ /* 0x003e220000000800 */
[C-C-:B------:R-:W-:Y:S02]  /*07d0*/  SHF.R.U64 R17, R22.reuse, 0x8, R3.reuse ;  /* 0x0000000816117819 */ /* 0x140fe40000001203 */
[C-C-:B------:R-:W-:Y:S02]  /*07e0*/  SHF.R.U64 R14, R22.reuse, 0x10, R3.reuse ;  /* 0x00000010160e7819 */ /* 0x140fe40000001203 */
[--C-:B------:R-:W-:Y:S02]  /*07f0*/  SHF.R.U64 R12, R22, 0x18, R3.reuse ;  /* 0x00000018160c7819 */ /* 0x100fe40000001203 */
[--C-:B------:R-:W-:Y:S02]  /*0800*/  SHF.R.U32.HI R15, RZ, 0x8, R3.reuse ;  /* 0x00000008ff0f7819 */ /* 0x100fe40000011603 */
[--C-:B------:R-:W-:Y:S02]  /*0810*/  SHF.R.U32.HI R13, RZ, 0x10, R3.reuse ;  /* 0x00000010ff0d7819 */ /* 0x100fe40000011603 */
[----:B------:R-:W-:Y:S01]  /*0820*/  SHF.R.U32.HI R11, RZ, 0x18, R3 ;  /* 0x00000018ff0b7819 */ /* 0x000fe20000011603 */
[C-C-:B0-----:R-:W-:Y:S01]  /*0830*/  IMAD.IADD R0, R1.reuse, 0x1, R2.reuse ;  /* 0x0000000101007824 */ /* 0x141fe200078e0202 */
[----:B------:R-:W-:-:S02]  /*0840*/  IADD3 R10, PT, PT, R1, 0x1, R2 ;  /* 0x00000001010a7810 */ /* 0x000fc40007ffe002 */
[C-C-:B------:R-:W-:Y:S02]  /*0850*/  IADD3 R9, PT, PT, R1.reuse, 0x2, R2.reuse ;  /* 0x0000000201097810 */ /* 0x140fe40007ffe002 */
[C-C-:B------:R-:W-:Y:S01]  /*0860*/  IADD3 R7, PT, PT, R1.reuse, 0x3, R2.reuse ;  /* 0x0000000301077810 */ /* 0x140fe20007ffe002 */
[----:B------:R0:W-:Y:S01]  /*0870*/  STL.U8 [R0+0xd0], R22 ;  /* 0x0000d01600007387 */ /* 0x0001e20000100000 */
[C-C-:B------:R-:W-:Y:S02]  /*0880*/  IADD3 R8, PT, PT, R1.reuse, 0x4, R2.reuse ;  /* 0x0000000401087810 */ /* 0x140fe40007ffe002 */
[C-C-:B------:R-:W-:Y:S01]  /*0890*/  IADD3 R6, PT, PT, R1.reuse, 0x5, R2.reuse ;  /* 0x0000000501067810 */ /* 0x140fe20007ffe002 */
[----:B------:R-:W-:Y:S01]  /*08a0*/  STL.U8 [R10+0xd0], R17 ;  /* 0x0000d0110a007387 */ /* 0x000fe20000100000 */
[C-C-:B------:R-:W-:Y:S02]  /*08b0*/  IADD3 R4, PT, PT, R1.reuse, 0x6, R2.reuse ;  /* 0x0000000601047810 */ /* 0x140fe40007ffe002 */
[----:B------:R-:W-:Y:S01]  /*08c0*/  ISETP.GT.U32.AND P0, PT, R2, 0x7ffffff7, PT ;  /* 0x7ffffff70200780c */ /* 0x000fe20003f04070 */
[----:B------:R-:W-:Y:S01]  /*08d0*/  STL.U8 [R9+0xd0], R14 ;  /* 0x0000d00e09007387 */ /* 0x000fe20000100000 */
[----:B0-----:R-:W-:-:S03]  /*08e0*/  IADD3 R0, PT, PT, R1, 0x7, R2 ;  /* 0x0000000701007810 */ /* 0x001fc60007ffe002 */
[----:B------:R-:W-:Y:S04]  /*08f0*/  STL.U8 [R7+0xd0], R12 ;  /* 0x0000d00c07007387 */ /* 0x000fe80000100000 */
[----:B------:R-:W-:Y:S04]  /*0900*/  STL.U8 [R8+0xd0], R3 ;  /* 0x0000d00308007387 */ /* 0x000fe80000100000 */
[----:B------:R-:W-:Y:S04]  /*0910*/  STL.U8 [R6+0xd0], R15 ;  /* 0x0000d00f06007387 */ /* 0x000fe80000100000 */
[----:B------:R-:W-:Y:S04]  /*0920*/  STL.U8 [R4+0xd0], R13 ;  /* 0x0000d00d04007387 */ /* 0x000fe80000100000 */
[----:B------:R0:W-:Y:S04]  /*0930*/  STL.U8 [R0+0xd0], R11 ;  /* 0x0000d00b00007387 */ /* 0x0001e80000100000 */
[----:B------:R1:W-:Y:S04]  /*0940*/  STL.128 [R1], RZ ;  /* 0x000000ff01007387 */ /* 0x0003e80000100c00 */
[----:B------:R1:W-:Y:S01]  /*0950*/  STL.128 [R1+0x10], RZ ;  /* 0x000010ff01007387 */ /* 0x0003e20000100c00 */
[----:B0-----:R-:W-:-:S03]  /*0960*/  VIADD R0, R2, 0x8 ;  /* 0x0000000802007836 */ /* 0x001fc60000000000 */
[----:B------:R1:W-:Y:S02]  /*0970*/  STL.128 [R1+0x20], RZ ;  /* 0x000020ff01007387 */ /* 0x0003e40000100c00 */
[----:B------:R-:W-:Y:S02]  /*0980*/  SHF.R.S32.HI R3, RZ, 0x1f, R0 ;  /* 0x0000001fff037819 */ /* 0x000fe40000011400 */
[----:B------:R1:W-:Y:S02]  /*0990*/  STL.128 [R1+0x30], RZ ;  /* 0x000030ff01007387 */ /* 0x0003e40000100c00 */
[----:B------:R-:W-:Y:S02]  /*09a0*/  LEA.HI R2, R3, R0, RZ, 0x3 ;  /* 0x0000000003027211 */ /* 0x000fe400078f18ff */
[----:B------:R1:W-:Y:S02]  /*09b0*/  STL.128 [R1+0x40], RZ ;  /* 0x000040ff01007387 */ /* 0x0003e40000100c00 */
[----:B------:R-:W-:-:S02]  /*09c0*/  SHF.R.S32.HI R3, RZ, 0x3, R2 ;  /* 0x00000003ff037819 */ /* 0x000fc40000011402 */
[----:B------:R1:W-:Y:S04]  /*09d0*/  STL.128 [R1+0x50], RZ ;  /* 0x000050ff01007387 */ /* 0x0003e80000100c00 */
[----:B------:R1:W-:Y:S04]  /*09e0*/  STL.128 [R1+0x60], RZ ;  /* 0x000060ff01007387 */ /* 0x0003e80000100c00 */
[----:B------:R1:W-:Y:S04]  /*09f0*/  STL.128 [R1+0x70], RZ ;  /* 0x000070ff01007387 */ /* 0x0003e80000100c00 */
[----:B------:R1:W-:Y:S04]  /*0a00*/  STL.128 [R1+0x80], RZ ;  /* 0x000080ff01007387 */ /* 0x0003e80000100c00 */
[----:B------:R1:W-:Y:S04]  /*0a10*/  STL.128 [R1+0x90], RZ ;  /* 0x000090ff01007387 */ /* 0x0003e80000100c00 */
[----:B------:R1:W-:Y:S04]  /*0a20*/  STL.128 [R1+0xa0], RZ ;  /* 0x0000a0ff01007387 */ /* 0x0003e80000100c00 */
[----:B------:R1:W-:Y:S04]  /*0a30*/  STL.128 [R1+0xb0], RZ ;  /* 0x0000b0ff01007387 */ /* 0x0003e80000100c00 */
[----:B------:R1:W-:Y:S01]  /*0a40*/  STL.64 [R1+0xc0], RZ ;  /* 0x0000c0ff01007387 */ /* 0x0003e20000100a00 */
[----:B------:R-:W-:Y:S05]  /*0a50*/  @P0 BRA `(.L_x_6) ;  /* 0x0000000400200947 */ /* 0x000fea0003800000 */
[----:B------:R-:W-:Y:S02]  /*0a60*/  ISETP.GE.U32.AND P0, PT, R0, 0x10, PT ;  /* 0x000000100000780c */ /* 0x000fe40003f06070 */
[----:B------:R-:W-:-:S04]  /*0a70*/  VIMNMX R6, PT, PT, R3, 0x1, !PT ;  /* 0x0000000103067848 */ /* 0x000fc80007fe0100 */
[----:B------:R-:W-:-:S04]  /*0a80*/  LOP3.LUT R4, R6, 0x1, RZ, 0xc0, !PT ;  /* 0x0000000106047812 */ /* 0x000fc800078ec0ff */
[----:B------:R-:W-:Y:S01]  /*0a90*/  ISETP.NE.U32.AND P1, PT, R4, 0x1, PT ;  /* 0x000000010400780c */ /* 0x000fe20003f25070 */
[----:B------:R-:W-:Y:S02]  /*0aa0*/  IMAD.MOV.U32 R4, RZ, RZ, RZ ;  /* 0x000000ffff047224 */ /* 0x000fe400078e00ff */
[----:B------:R-:W-:Y:S10]  /*0ab0*/  @!P0 BRA `(.L_x_7) ;  /* 0x0000000000c08947 */ /* 0x000ff40003800000 */
[----:B------:R-:W-:Y:S01]  /*0ac0*/  LOP3.LUT R4, R6, 0xffffffe, RZ, 0xc0, !PT ;  /* 0x0ffffffe06047812 */ /* 0x000fe200078ec0ff */
[----:B------:R-:W-:Y:S02]  /*0ad0*/  IMAD.MOV.U32 R20, RZ, RZ, R5 ;  /* 0x000000ffff147224 */ /* 0x000fe400078e0005 */
[----:B------:R-:W-:Y:S02]  /*0ae0*/  VIADD R23, R1, 0x8 ;  /* 0x0000000801177836 */ /* 0x000fe40000000000 */
[----:B------:R-:W-:-:S07]  /*0af0*/  IMAD.MOV R5, RZ, RZ, -R4 ;  /* 0x000000ffff057224 */ /* 0x000fce00078e0a04 */
.L_x_8:
[----:B------:R0:W2:Y:S04]  /*0b00*/  LDL.128 R8, [R20] ;  /* 0x0000000014087983 */ /* 0x0000a80000100c00 */
[----:B------:R-:W3:Y:S04]  /*0b10*/  LDL.64 R12, [R23+-0x8] ;  /* 0xfffff800170c7983 */ /* 0x000ee80000100a00 */
[----:B------:R-:W4:Y:S01]  /*0b20*/  LDL.64 R6, [R23] ;  /* 0x0000000017067983 */ /* 0x000f220000100a00 */
[----:B------:R-:W-:Y:S02]  /*0b30*/  VIADD R5, R5, 0x2 ;  /* 0x0000000205057836 */ /* 0x000fe40000000000 */
[----:B0-----:R-:W-:-:S03]  /*0b40*/  VIADD R20, R20, 0x10 ;  /* 0x0000001014147836 */ /* 0x001fc60000000000 */
[----:B------:R-:W-:Y:S02]  /*0b50*/  ISETP.NE.AND P0, PT, R5, RZ, PT ;  /* 0x000000ff0500720c */ /* 0x000fe40003f05270 */
[C---:B--2---:R-:W-:Y:S02]  /*0b60*/  PRMT R14, R10.reuse, 0x7771, RZ ;  /* 0x000077710a0e7816 */ /* 0x044fe400000000ff */
[C---:B------:R-:W-:Y:S02]  /*0b70*/  PRMT R16, R10.reuse, 0x7772, RZ ;  /* 0x000077720a107816 */ /* 0x040fe400000000ff */
[----:B------:R-:W-:Y:S01]  /*0b80*/  PRMT R18, R10, 0x7773, RZ ;  /* 0x000077730a127816 */ /* 0x000fe200000000ff */
[----:B------:R-:W-:Y:S01]  /*0b90*/  IMAD.WIDE.U32 R14, R14, 0x100, RZ ;  /* 0x000001000e0e7825 */ /* 0x000fe200078e00ff */
[----:B------:R-:W-:Y:S02]  /*0ba0*/  PRMT R21, R10, 0x7770, RZ ;  /* 0x000077700a157816 */ /* 0x000fe400000000ff */
[----:B------:R-:W-:Y:S01]  /*0bb0*/  PRMT R10, R9, 0x7771, RZ ;  /* 0x00007771090a7816 */ /* 0x000fe200000000ff */
[----:B------:R-:W-:Y:S01]  /*0bc0*/  IMAD.WIDE.U32 R16, R16, 0x10000, RZ ;  /* 0x0001000010107825 */ /* 0x000fe200078e00ff */
[----:B------:R-:W-:-:S02]  /*0bd0*/  LOP3.LUT R21, R14, 0xff, R21, 0xf8, !PT ;  /* 0x000000ff0e157812 */ /* 0x000fc400078ef815 */
[----:B------:R-:W-:Y:S01]  /*0be0*/  PRMT R14, R11, 0x7770, RZ ;  /* 0x000077700b0e7816 */ /* 0x000fe200000000ff */
[----:B------:R-:W-:Y:S01]  /*0bf0*/  IMAD.WIDE.U32 R18, R18, 0x1000000, RZ ;  /* 0x0100000012127825 */ /* 0x000fe200078e00ff */
[----:B---3--:R-:W-:-:S04]  /*0c00*/  LOP3.LUT R8, R12, R8, RZ, 0x3c, !PT ;  /* 0x000000080c087212 */ /* 0x008fc800078e3cff */
[----:B------:R-:W-:Y:S02]  /*0c10*/  LOP3.LUT R17, R19, R17, R15, 0xfe, !PT ;  /* 0x0000001113117212 */ /* 0x000fe400078efe0f */
[----:B------:R-:W-:Y:S01]  /*0c20*/  LOP3.LUT R19, R18, R16, R21, 0xfe, !PT ;  /* 0x0000001012137212 */ /* 0x000fe200078efe15 */
[----:B------:R-:W-:Y:S01]  /*0c30*/  IMAD.SHL.U32 R16, R10, 0x100, RZ ;  /* 0x000001000a107824 */ /* 0x000fe200078e00ff */
[----:B------:R-:W-:Y:S02]  /*0c40*/  PRMT R10, R11, 0x7771, RZ ;  /* 0x000077710b0a7816 */ /* 0x000fe400000000ff */
[----:B------:R-:W-:Y:S02]  /*0c50*/  LOP3.LUT R17, R17, 0xff, R14, 0xf8, !PT ;  /* 0x000000ff11117812 */ /* 0x000fe400078ef80e */
[----:B------:R-:W-:Y:S01]  /*0c60*/  LOP3.LUT R18, R16, 0xff00, RZ, 0xc0, !PT ;  /* 0x0000ff0010127812 */ /* 0x000fe200078ec0ff */
[----:B------:R-:W-:Y:S01]  /*0c70*/  IMAD.SHL.U32 R16, R10, 0x100, RZ ;  /* 0x000001000a107824 */ /* 0x000fe200078e00ff */
[----:B------:R-:W-:-:S02]  /*0c80*/  PRMT R14, R9, 0x7772, RZ ;  /* 0x00007772090e7816 */ /* 0x000fc400000000ff */
[----:B------:R-:W-:Y:S02]  /*0c90*/  PRMT R10, R11, 0x7772, RZ ;  /* 0x000077720b0a7816 */ /* 0x000fe400000000ff */
[C---:B------:R-:W-:Y:S01]  /*0ca0*/  PRMT R15, R9.reuse, 0x7770, RZ ;  /* 0x00007770090f7816 */ /* 0x040fe200000000ff */
[----:B------:R-:W-:Y:S01]  /*0cb0*/  IMAD.U32 R14, R14, 0x10000, RZ ;  /* 0x000100000e0e7824 */ /* 0x000fe200078e00ff */
[----:B------:R-:W-:Y:S01]  /*0cc0*/  PRMT R9, R9, 0x7773, RZ ;  /* 0x0000777309097816 */ /* 0x000fe200000000ff */
[----:B------:R-:W-:Y:S01]  /*0cd0*/  IMAD.U32 R10, R10, 0x10000, RZ ;  /* 0x000100000a0a7824 */ /* 0x000fe200078e00ff */
[----:B------:R-:W-:Y:S02]  /*0ce0*/  PRMT R11, R11, 0x7773, RZ ;  /* 0x000077730b0b7816 */ /* 0x000fe400000000ff */
[----:B------:R-:W-:Y:S01]  /*0cf0*/  LOP3.LUT R21, R18, 0xff, R15, 0xf8, !PT ;  /* 0x000000ff12157812 */ /* 0x000fe200078ef80f */
[----:B------:R-:W-:Y:S01]  /*0d00*/  IMAD.SHL.U32 R9, R9, 0x1000000, RZ ;  /* 0x0100000009097824 */ /* 0x000fe200078e00ff */
[----:B------:R-:W-:Y:S01]  /*0d10*/  LOP3.LUT R15, R17, 0xff00, R16, 0xf8, !PT ;  /* 0x0000ff00110f7812 */ /* 0x000fe200078ef810 */
[----:B------:R-:W-:Y:S01]  /*0d20*/  IMAD.SHL.U32 R11, R11, 0x1000000, RZ ;  /* 0x010000000b0b7824 */ /* 0x000fe200078e00ff */
[----:B------:R-:W-:-:S02]  /*0d30*/  LOP3.LUT R14, R21, 0xff0000, R14, 0xf8, !PT ;  /* 0x00ff0000150e7812 */ /* 0x000fc400078ef80e */
[----:B------:R-:W-:Y:S02]  /*0d40*/  LOP3.LUT R10, R15, 0xff0000, R10, 0xf8, !PT ;  /* 0x00ff00000f0a7812 */ /* 0x000fe400078ef80a */
[----:B------:R-:W-:Y:S02]  /*0d50*/  LOP3.LUT R9, R13, R9, R14, 0x1e, !PT ;  /* 0x000000090d097212 */ /* 0x000fe400078e1e0e */
[----:B----4-:R-:W-:Y:S02]  /*0d60*/  LOP3.LUT R6, R6, R19, RZ, 0x3c, !PT ;  /* 0x0000001306067212 */ /* 0x010fe400078e3cff */
[----:B------:R-:W-:Y:S01]  /*0d70*/  LOP3.LUT R7, R7, R11, R10, 0x1e, !PT ;  /* 0x0000000b07077212 */ /* 0x000fe200078e1e0a */
[----:B------:R-:W-:Y:S04]  /*0d80*/  STL.64 [R23+-0x8], R8 ;  /* 0xfffff80817007387 */ /* 0x000fe80000100a00 */
[----:B------:R0:W-:Y:S02]  /*0d90*/  STL.64 [R23], R6 ;  /* 0x0000000617007387 */ /* 0x0001e40000100a00 */
[----:B0-----:R-:W-:Y:S01]  /*0da0*/  VIADD R23, R23, 0x10 ;  /* 0x0000001017177836 */ /* 0x001fe20000000000 */
[----:B------:R-:W-:Y:S06]  /*0db0*/  @P0 BRA `(.L_x_8) ;  /* 0xfffffffc00500947 */ /* 0x000fec000383ffff */
.L_x_7:
[----:B------:R-:W-:Y:S05]  /*0dc0*/  @P1 BRA `(.L_x_6) ;  /* 0x0000000000441947 */ /* 0x000fea0003800000 */
[----:B------:R-:W-:-:S05]  /*0dd0*/  IMAD.U32 R8, R4, 0x8, R1 ;  /* 0x0000000804087824 */ /* 0x000fca00078e0001 */
[----:B------:R-:W2:Y:S01]  /*0de0*/  LDL.64 R12, [R8+0xd0] ;  /* 0x0000d000080c7983 */ /* 0x000ea20000100a00 */
[----:B------:R-:W-:-:S05]  /*0df0*/  LEA R9, R4, UR74, 0x3 ;  /* 0x0000004a04097c11 */ /* 0x000fca000f8e18ff */
[----:B------:R-:W3:Y:S01]  /*0e00*/  LDL.64 R4, [R9] ;  /* 0x0000000009047983 */ /* 0x000ee20000100a00 */
[----:B--2---:R-:W-:-:S05]  /*0e10*/  PRMT R6, R13, 0x7771, RZ ;  /* 0x000077710d067816 */ /* 0x004fca00000000ff */
[----:B------:R-:W-:Y:S01]  /*0e20*/  IMAD.SHL.U32 R7, R6, 0x100, RZ ;  /* 0x0000010006077824 */ /* 0x000fe200078e00ff */
[----:B------:R-:W-:Y:S02]  /*0e30*/  PRMT R6, R13, 0x7770, RZ ;  /* 0x000077700d067816 */ /* 0x000fe400000000ff */
[----:B---3--:R-:W-:Y:S02]  /*0e40*/  LOP3.LUT R4, R4, R12, RZ, 0x3c, !PT ;  /* 0x0000000c04047212 */ /* 0x008fe400078e3cff */
[----:B------:R-:W-:Y:S02]  /*0e50*/  LOP3.LUT R11, R7, 0xff00, RZ, 0xc0, !PT ;  /* 0x0000ff00070b7812 */ /* 0x000fe400078ec0ff */
[----:B------:R-:W-:Y:S02]  /*0e60*/  PRMT R7, R13, 0x7772, RZ ;  /* 0x000077720d077816 */ /* 0x000fe400000000ff */
[----:B------:R-:W-:Y:S02]  /*0e70*/  LOP3.LUT R10, R11, 0xff, R6, 0xf8, !PT ;  /* 0x000000ff0b0a7812 */ /* 0x000fe400078ef806 */
[----:B------:R-:W-:Y:S01]  /*0e80*/  PRMT R6, R13, 0x7773, RZ ;  /* 0x000077730d067816 */ /* 0x000fe200000000ff */
[----:B------:R-:W-:-:S04]  /*0e90*/  IMAD.U32 R7, R7, 0x10000, RZ ;  /* 0x0001000007077824 */ /* 0x000fc800078e00ff */
[----:B------:R-:W-:Y:S01]  /*0ea0*/  IMAD.SHL.U32 R11, R6, 0x1000000, RZ ;  /* 0x01000000060b7824 */ /* 0x000fe200078e00ff */
[----:B------:R-:W-:-:S04]  /*0eb0*/  LOP3.LUT R7, R10, 0xff0000, R7, 0xf8, !PT ;  /* 0x00ff00000a077812 */ /* 0x000fc800078ef807 */
[----:B------:R-:W-:-:S05]  /*0ec0*/  LOP3.LUT R5, R5, R11, R7, 0x1e, !PT ;  /* 0x0000000b05057212 */ /* 0x000fca00078e1e07 */
[----:B------:R0:W-:Y:S02]  /*0ed0*/  STL.64 [R9], R4 ;  /* 0x0000000409007387 */ /* 0x0001e40000100a00 */
.L_x_6:
[----:B------:R-:W-:Y:S01]  /*0ee0*/  LEA R35, R3, UR74, 0x3 ;  /* 0x0000004a03237c11 */ /* 0x000fe2000f8e18ff */
[----:B------:R-:W2:Y:S04]  /*0ef0*/  LDCU.128 UR8, c[0x3][0x1a0] ;  /* 0x00c03400ff0877ac */ /* 0x000ea80008000c00 */
[----:B0-----:R-:W3:Y:S01]  /*0f00*/  LDL.64 R4, [R35] ;  /* 0x0000000023047983 */ /* 0x001ee20000100a00 */
[----:B------:R-:W-:Y:S01]  /*0f10*/  LOP3.LUT R3, R2, 0x1ffffff8, RZ, 0xc0, !PT ;  /* 0x1ffffff802037812 */ /* 0x000fe200078ec0ff */
[----:B------:R-:W0:Y:S04]  /*0f20*/  LDCU.128 UR20, c[0x3][0x1b0] ;  /* 0x00c03600ff1477ac */ /* 0x000e280008000c00 */
[----:B------:R-:W-:Y:S01]  /*0f30*/  IMAD.IADD R3, R0, 0x1, -R3 ;  /* 0x0000000100037824 */ /* 0x000fe200078e0a03 */
[----:B------:R-:W4:Y:S01]  /*0f40*/  LDCU.128 UR24, c[0x3][0x160] ;  /* 0x00c02c00ff1877ac */ /* 0x000f220008000c00 */
[----:B------:R-:W-:-:S02]  /*0f50*/  IMAD.MOV.U32 R0, RZ, RZ, 0x1 ;  /* 0x00000001ff007424 */ /* 0x000fc400078e00ff */
[----:B------:R-:W-:Y:S01]  /*0f60*/  IMAD.SHL.U32 R3, R3, 0x8, RZ ;  /* 0x0000000803037824 */ /* 0x000fe200078e00ff */
[----:B------:R-:W5:Y:S04]  /*0f70*/  LDCU.128 UR28, c[0x3][0x1c0] ;  /* 0x00c03800ff1c77ac */ /* 0x000f680008000c00 */
[CC--:B------:R-:W-:Y:S02]  /*0f80*/  SHF.L.U32 R33, R0.reuse, R3.reuse, RZ ;  /* 0x0000000300217219 */ /* 0x0c0fe400000006ff */
[----:B------:R-:W-:Y:S02]  /*0f90*/  SHF.L.U64.HI R3, R0, R3, RZ ;  /* 0x0000000300037219 */ /* 0x000fe400000102ff */
[----:B---3--:R-:W-:Y:S02]  /*0fa0*/  LOP3.LUT R32, R4, R33, RZ, 0x3c, !PT ;  /* 0x0000002104207212 */ /* 0x008fe400078e3cff */
[----:B------:R-:W-:-:S05]  /*0fb0*/  LOP3.LUT R33, R5, R3, RZ, 0x3c, !PT ;  /* 0x0000000305217212 */ /* 0x000fca00078e3cff */
[----:B------:R3:W-:Y:S04]  /*0fc0*/  STL.64 [R35], R32 ;  /* 0x0000002023007387 */ /* 0x0007e80000100a00 */
[----:B------:R-:W2:Y:S04]  /*0fd0*/  LDL.128 R48, [R1] ;  /* 0x0000000001307983 */ /* 0x000ea80000100c00 */
[----:B------:R-:W2:Y:S04]  /*0fe0*/  LDL.128 R20, [R1+0x50] ;  /* 0x0000500001147983 */ /* 0x000ea80000100c00 */
[----:B------:R-:W2:Y:S04]  /*0ff0*/  LDL.128 R24, [R1+0x30] ;  /* 0x0000300001187983 */ /* 0x000ea80000100c00 */
[----:B------:R-:W4:Y:S04]  /*1000*/  LDL.128 R40, [R1+0x80] ;  /* 0x0000800001287983 */ /* 0x000f280000100c00 */
[----:B------:R-:W5:Y:S04]  /*1010*/  LDL.128 R12, [R1+0x20] ;  /* 0x00002000010c7983 */ /* 0x000f680000100c00 */
[----:B------:R-:W5:Y:S04]  /*1020*/  LDL.128 R4, [R1+0x70] ;  /* 0x0000700001047983 */ /* 0x000f680000100c00 */
[----:B------:R-:W5:Y:S04]  /*1030*/  LDL.128 R8, [R1+0x40] ;  /* 0x0000400001087983 */ /* 0x000f680000100c00 */
[----:B------:R-:W5:Y:S04]  /*1040*/  LDL.128 R16, [R1+0xa0] ;  /* 0x0000a00001107983 */ /* 0x000f680000100c00 */
[----:B------:R-:W5:Y:S04]  /*1050*/  LDL.64 R2, [R1+0xc0] ;  /* 0x0000c00001027983 */ /* 0x000f680000100a00 */
[----:B------:R-:W5:Y:S04]  /*1060*/  LDL.128 R28, [R1+0x90] ;  /* 0x00009000011c7983 */ /* 0x000f680000100c00 */
[----:B---3--:R-:W3:Y:S04]  /*1070*/  LDL.128 R32, [R1+0x10] ;  /* 0x0000100001207983 */ /* 0x008ee80000100c00 */
[----:B------:R-:W3:Y:S04]  /*1080*/  LDL.128 R44, [R1+0x60] ;  /* 0x00006000012c7983 */ /* 0x000ee80000100c00 */
[----:B------:R-:W3:Y:S01]  /*1090*/  LDL.128 R36, [R1+0xb0] ;  /* 0x0000b00001247983 */ /* 0x000ee20000100c00 */
[----:B--2---:R-:W-:-:S02]  /*10a0*/  LOP3.LUT R53, R23, R25, R51, 0x96, !PT ;  /* 0x0000001917357212 */ /* 0x004fc400078e9633 */
[----:B------:R-:W-:Y:S02]  /*10b0*/  LOP3.LUT R59, R22, R24, R50, 0x96, !PT ;  /* 0x00000018163b7212 */ /* 0x000fe400078e9632 */
[----:B----4-:R-:W-:Y:S02]  /*10c0*/  LOP3.LUT R53, R53, 0x80000000, R41, 0x96, !PT ;  /* 0x8000000035357812 */ /* 0x010fe400078e9629 */
[----:B-----5:R-:W-:Y:S02]  /*10d0*/  LOP3.LUT R63, R21, R15, R49, 0x96, !PT ;  /* 0x0000000f153f7212 */ /* 0x020fe400078e9631 */
[----:B------:R-:W-:Y:S02]  /*10e0*/  LOP3.LUT R55, R4, R10, R12, 0x96, !PT ;  /* 0x0000000a04377212 */ /* 0x000fe400078e960c */
[----:B------:R-:W-:Y:S02]  /*10f0*/  LOP3.LUT R57, R5, R11, R13, 0x96, !PT ;  /* 0x0000000b05397212 */ /* 0x000fe400078e960d */
[----:B------:R-:W-:-:S02]  /*1100*/  LOP3.LUT R0, R18, R59, R40, 0x96, !PT ;  /* 0x0000003b12007212 */ /* 0x000fc400078e9628 */
[----:B------:R-:W-:Y:S02]  /*1110*/  LOP3.LUT R53, R53, R19, RZ, 0x3c, !PT ;  /* 0x0000001335357212 */ /* 0x000fe400078e3cff */
[----:B------:R-:W-:Y:S02]  /*1120*/  LOP3.LUT R59, R20, R14, R48, 0x96, !PT ;  /* 0x0000000e143b7212 */ /* 0x000fe400078e9630 */
[----:B------:R-:W-:Y:S02]  /*1130*/  SHF.L.W.U32.HI R52, R53, 0x1, R0 ;  /* 0x0000000135347819 */ /* 0x000fe40000010e00 */
[----:B------:R-:W-:Y:S02]  /*1140*/  LOP3.LUT R55, R2, R55, R30, 0x96, !PT ;  /* 0x0000003702377212 */ /* 0x000fe400078e961e */
[----:B------:R-:W-:Y:S02]  /*1150*/  LOP3.LUT R54, R3, R57, R31, 0x96, !PT ;  /* 0x0000003903367212 */ /* 0x000fe400078e961f */
[----:B------:R-:W-:-:S02]  /*1160*/  SHF.L.W.U32.HI R61, R0, 0x1, R53 ;  /* 0x00000001003d7819 */ /* 0x000fc40000010e35 */
[----:B------:R-:W-:Y:S02]  /*1170*/  LOP3.LUT R57, R52, R55, RZ, 0x3c, !PT ;  /* 0x0000003734397212 */ /* 0x000fe400078e3cff */
[----:B------:R-:W-:Y:S02]  /*1180*/  LOP3.LUT R61, R61, R54, RZ, 0x3c, !PT ;  /* 0x000000363d3d7212 */ /* 0x000fe400078e3cff */
[----:B------:R-:W-:Y:S02]  /*1190*/  SHF.L.W.U32.HI R56, R55, 0x1, R54 ;  /* 0x0000000137387819 */ /* 0x000fe40000010e36 */
[----:B------:R-:W-:Y:S02]  /*11a0*/  SHF.L.W.U32.HI R52, R54, 0x1, R55 ;  /* 0x0000000136347819 */ /* 0x000fe40000010e37 */
[----:B------:R-:W-:Y:S02]  /*11b0*/  LOP3.LUT R54, R57, R14, RZ, 0x3c, !PT ;  /* 0x0000000e39367212 */ /* 0x000fe400078e3cff */
[----:B------:R-:W-:-:S02]  /*11c0*/  LOP3.LUT R55, R61, R15, RZ, 0x3c, !PT ;  /* 0x0000000f3d377212 */ /* 0x000fc400078e3cff */
[----:B------:R-:W-:Y:S02]  /*11d0*/  LOP3.LUT R59, R16, R59, R6, 0x96, !PT ;  /* 0x0000003b103b7212 */ /* 0x000fe400078e9606 */
[----:B------:R-:W-:Y:S01]  /*11e0*/  LOP3.LUT R58, R17, R63, R7, 0x96, !PT ;  /* 0x0000003f113a7212 */ /* 0x000fe200078e9607 */
[----:B------:R-:W-:Y:S01]  /*11f0*/  STL.64 [R1+0x28], R54 ;  /* 0x0000283601007387 */ /* 0x000fe20000100a00 */
[----:B------:R-:W-:Y:S02]  /*1200*/  LOP3.LUT R14, R57, R6, RZ, 0x3c, !PT ;  /* 0x00000006390e7212 */ /* 0x000fe400078e3cff */
[----:B------:R-:W-:Y:S02]  /*1210*/  LOP3.LUT R15, R61, R7, RZ, 0x3c, !PT ;  /* 0x000000073d0f7212 */ /* 0x000fe400078e3cff */
[C---:B------:R-:W-:Y:S02]  /*1220*/  LOP3.LUT R48, R57.reuse, R48, RZ, 0x3c, !PT ;  /* 0x0000003039307212 */ /* 0x040fe400078e3cff */
[C---:B------:R-:W-:Y:S01]  /*1230*/  LOP3.LUT R20, R57.reuse, R20, RZ, 0x3c, !PT ;  /* 0x0000001439147212 */ /* 0x040fe200078e3cff */
[----:B------:R-:W-:Y:S01]  /*1240*/  STL.64 [R1+0x78], R14 ;  /* 0x0000780e01007387 */ /* 0x000fe20000100a00 */
[----:B------:R-:W-:-:S02]  /*1250*/  LOP3.LUT R6, R57, R16, RZ, 0x3c, !PT ;  /* 0x0000001039067212 */ /* 0x000fc400078e3cff */
[----:B------:R-:W-:Y:S02]  /*1260*/  LOP3.LUT R7, R61, R17, RZ, 0x3c, !PT ;  /* 0x000000113d077212 */ /* 0x000fe400078e3cff */
[----:B---3--:R-:W-:Y:S02]  /*1270*/  LOP3.LUT R57, R46, R8, R34, 0x96, !PT ;  /* 0x000000082e397212 */ /* 0x008fe400078e9622 */
[----:B------:R-:W-:Y:S01]  /*1280*/  LOP3.LUT R17, R47, R9, R35, 0x96, !PT ;  /* 0x000000092f117212 */ /* 0x000fe200078e9623 */
[----:B------:R-:W-:Y:S01]  /*1290*/  STL.64 [R1+0xa0], R6 ;  /* 0x0000a00601007387 */ /* 0x000fe20000100a00 */
[C---:B------:R-:W-:Y:S02]  /*12a0*/  LOP3.LUT R49, R61.reuse, R49, RZ, 0x3c, !PT ;  /* 0x000000313d317212 */ /* 0x040fe400078e3cff */
[----:B------:R-:W-:Y:S02]  /*12b0*/  LOP3.LUT R21, R61, R21, RZ, 0x3c, !PT ;  /* 0x000000153d157212 */ /* 0x000fe400078e3cff */
[----:B------:R-:W-:Y:S01]  /*12c0*/  LOP3.LUT R57, R38, R57, R28, 0x96, !PT ;  /* 0x0000003926397212 */ /* 0x000fe200078e961c */
[----:B------:R2:W-:Y:S01]  /*12d0*/  STL.64 [R1], R48 ;  /* 0x0000003001007387 */ /* 0x0005e20000100a00 */
[----:B------:R-:W-:-:S02]  /*12e0*/  LOP3.LUT R60, R39, R17, R29, 0x96, !PT ;  /* 0x00000011273c7212 */ /* 0x000fc400078e961d */
[----:B------:R-:W-:Y:S01]  /*12f0*/  LOP3.LUT R63, R44, R26, R32, 0x96, !PT ;  /* 0x0000001a2c3f7212 */ /* 0x000fe200078e9620 */
[----:B------:R3:W-:Y:S01]  /*1300*/  STL.64 [R1+0x50], R20 ;  /* 0x0000501401007387 */ /* 0x0007e20000100a00 */
[----:B------:R-:W-:Y:S02]  /*1310*/  LOP3.LUT R61, R45, R27, R33, 0x96, !PT ;  /* 0x0000001b2d3d7212 */ /* 0x000fe400078e9621 */
[----:B------:R-:W-:Y:S02]  /*1320*/  SHF.L.W.U32.HI R16, R57, 0x1, R60 ;  /* 0x0000000139107819 */ /* 0x000fe40000010e3c */
[----:B------:R-:W-:Y:S02]  /*1330*/  SHF.L.W.U32.HI R17, R60, 0x1, R57 ;  /* 0x000000013c117819 */ /* 0x000fe40000010e39 */
[----:B------:R-:W-:Y:S02]  /*1340*/  LOP3.LUT R63, R36, R63, R42, 0x96, !PT ;  /* 0x0000003f243f7212 */ /* 0x000fe400078e962a */
[----:B--2---:R-:W-:-:S02]  /*1350*/  LOP3.LUT R48, R37, R61, R43, 0x96, !PT ;  /* 0x0000003d25307212 */ /* 0x004fc400078e962b */
[----:B------:R-:W-:Y:S02]  /*1360*/  LOP3.LUT R55, R16, R53, RZ, 0x3c, !PT ;  /* 0x0000003510377212 */ /* 0x000fe400078e3cff */
[----:B------:R-:W-:Y:S02]  /*1370*/  LOP3.LUT R61, R17, R0, RZ, 0x3c, !PT ;  /* 0x00000000113d7212 */ /* 0x000fe400078e3cff */
[----:B------:R-:W-:Y:S02]  /*1380*/  SHF.L.W.U32.HI R16, R48, 0x1, R63 ;  /* 0x0000000130107819 */ /* 0x000fe40000010e3f */
[----:B------:R-:W-:Y:S02]  /*1390*/  SHF.L.W.U32.HI R17, R63, 0x1, R48 ;  /* 0x000000013f117819 */ /* 0x000fe40000010e30 */
[----:B------:R-:W-:Y:S02]  /*13a0*/  LOP3.LUT R15, R16, R59, RZ, 0x3c, !PT ;  /* 0x0000003b100f7212 */ /* 0x000fe400078e3cff */
[----:B------:R-:W-:-:S02]  /*13b0*/  LOP3.LUT R17, R17, R58, RZ, 0x3c, !PT ;  /* 0x0000003a11117212 */ /* 0x000fc400078e3cff */
[----:B---3--:R-:W-:Y:S02]  /*13c0*/  LOP3.LUT R20, R61, R26, RZ, 0x3c, !PT ;  /* 0x0000001a3d147212 */ /* 0x008fe400078e3cff */
[----:B------:R-:W-:Y:S02]  /*13d0*/  LOP3.LUT R21, R55, R27, RZ, 0x3c, !PT ;  /* 0x0000001b37157212 */ /* 0x000fe400078e3cff */
[----:B------:R-:W-:Y:S02]  /*13e0*/  LOP3.LUT R26, R61, R44, RZ, 0x3c, !PT ;  /* 0x0000002c3d1a7212 */ /* 0x000fe400078e3cff */
[----:B------:R-:W-:Y:S01]  /*13f0*/  LOP3.LUT R27, R55, R45, RZ, 0x3c, !PT ;  /* 0x0000002d371b7212 */ /* 0x000fe200078e3cff */
[----:B------:R-:W-:Y:S01]  /*1400*/  STL.64 [R1+0x38], R20 ;  /* 0x0000381401007387 */ /* 0x000fe20000100a00 */
[----:B------:R-:W-:Y:S02]  /*1410*/  LOP3.LUT R44, R15, R22, RZ, 0x3c, !PT ;  /* 0x000000160f2c7212 */ /* 0x000fe400078e3cff */
[----:B------:R-:W-:Y:S01]  /*1420*/  LOP3.LUT R45, R17, R23, RZ, 0x3c, !PT ;  /* 0x00000017112d7212 */ /* 0x000fe200078e3cff */
[----:B------:R-:W-:Y:S01]  /*1430*/  STL.64 [R1+0x60], R26 ;  /* 0x0000601a01007387 */ /* 0x000fe20000100a00 */
[----:B------:R-:W-:-:S02]  /*1440*/  LOP3.LUT R22, R15, R50, RZ, 0x3c, !PT ;  /* 0x000000320f167212 */ /* 0x000fc400078e3cff */
[----:B------:R-:W-:Y:S01]  /*1450*/  LOP3.LUT R23, R17, R51, RZ, 0x3c, !PT ;  /* 0x0000003311177212 */ /* 0x000fe200078e3cff */
[----:B------:R-:W-:Y:S01]  /*1460*/  STL.64 [R1+0x58], R44 ;  /* 0x0000582c01007387 */ /* 0x000fe20000100a00 */
[----:B------:R-:W2:Y:S01]  /*1470*/  LDC.64 R50, c[0x3][0x140] ;  /* 0x00c05000ff327b82 */ /* 0x000ea20000000a00 */
[----:B------:R-:W-:Y:S02]  /*1480*/  SHF.L.W.U32.HI R0, R59, 0x1, R58 ;  /* 0x000000013b007819 */ /* 0x000fe40000010e3a */
[----:B------:R-:W-:Y:S01]  /*1490*/  SHF.L.W.U32.HI R14, R58, 0x1, R59 ;  /* 0x000000013a0e7819 */ /* 0x000fe20000010e3b */
[----:B------:R-:W-:Y:S01]  /*14a0*/  STL.64 [R1+0x8], R22 ;  /* 0x0000081601007387 */ /* 0x000fe20000100a00 */
[----:B------:R-:W-:Y:S02]  /*14b0*/  LOP3.LUT R53, R52, R63, RZ, 0x3c, !PT ;  /* 0x0000003f34357212 */ /* 0x000fe400078e3cff */
[----:B------:R-:W-:Y:S02]  /*14c0*/  LOP3.LUT R49, R56, R48, RZ, 0x3c, !PT ;  /* 0x0000003038317212 */ /* 0x000fe400078e3cff */
[----:B------:R-:W-:-:S02]  /*14d0*/  LOP3.LUT R57, R14, R57, RZ, 0x3c, !PT ;  /* 0x000000390e397212 */ /* 0x000fc400078e3cff */
[----:B------:R-:W-:Y:S02]  /*14e0*/  LOP3.LUT R59, R0, R60, RZ, 0x3c, !PT ;  /* 0x0000003c003b7212 */ /* 0x000fe400078e3cff */
[----:B------:R-:W-:Y:S02]  /*14f0*/  LOP3.LUT R6, R61, R32, RZ, 0x3c, !PT ;  /* 0x000000203d067212 */ /* 0x000fe400078e3cff */
[----:B------:R-:W-:Y:S02]  /*1500*/  LOP3.LUT R7, R55, R33, RZ, 0x3c, !PT ;  /* 0x0000002137077212 */ /* 0x000fe400078e3cff */
[C---:B------:R-:W-:Y:S02]  /*1510*/  LOP3.LUT R24, R15.reuse, R24, RZ, 0x3c, !PT ;  /* 0x000000180f187212 */ /* 0x040fe400078e3cff */
[C---:B------:R-:W-:Y:S01]  /*1520*/  LOP3.LUT R40, R15.reuse, R40, RZ, 0x3c, !PT ;  /* 0x000000280f287212 */ /* 0x040fe200078e3cff */
[----:B------:R-:W-:Y:S01]  /*1530*/  STL.64 [R1+0x10], R6 ;  /* 0x0000100601007387 */ /* 0x000fe20000100a00 */
[----:B------:R-:W-:-:S02]  /*1540*/  LOP3.LUT R14, R15, R18, RZ, 0x3c, !PT ;  /* 0x000000120f0e7212 */ /* 0x000fc400078e3cff */
[----:B------:R-:W-:Y:S02]  /*1550*/  LOP3.LUT R32, R61, R42, RZ, 0x3c, !PT ;  /* 0x0000002a3d207212 */ /* 0x000fe400078e3cff */
[----:B------:R-:W-:Y:S02]  /*1560*/  LOP3.LUT R33, R55, R43, RZ, 0x3c, !PT ;  /* 0x0000002b37217212 */ /* 0x000fe400078e3cff */
[C---:B------:R-:W-:Y:S02]  /*1570*/  LOP3.LUT R25, R17.reuse, R25, RZ, 0x3c, !PT ;  /* 0x0000001911197212 */ /* 0x040fe400078e3cff */
[C---:B------:R-:W-:Y:S01]  /*1580*/  LOP3.LUT R41, R17.reuse, 0x80000000, R41, 0x96, !PT ;  /* 0x8000000011297812 */ /* 0x040fe200078e9629 */
[----:B------:R-:W-:Y:S01]  /*1590*/  STL.64 [R1+0x88], R32 ;  /* 0x0000882001007387 */ /* 0x000fe20000100a00 */
[----:B------:R-:W-:Y:S02]  /*15a0*/  LOP3.LUT R15, R17, R19, RZ, 0x3c, !PT ;  /* 0x00000013110f7212 */ /* 0x000fe400078e3cff */
[----:B------:R-:W-:Y:S01]  /*15b0*/  LOP3.LUT R36, R61, R36, RZ, 0x3c, !PT ;  /* 0x000000243d247212 */ /* 0x000fe200078e3cff */
[----:B------:R-:W-:Y:S01]  /*15c0*/  STL.64 [R1+0x30], R24 ;  /* 0x0000301801007387 */ /* 0x000fe20000100a00 */
[----:B------:R-:W-:-:S02]  /*15d0*/  LOP3.LUT R37, R55, R37, RZ, 0x3c, !PT ;  /* 0x0000002537257212 */ /* 0x000fc400078e3cff */
[----:B------:R-:W-:Y:S01]  /*15e0*/  LOP3.LUT R34, R53, R34, RZ, 0x3c, !PT ;  /* 0x0000002235227212 */ /* 0x000fe200078e3cff */
[----:B------:R-:W-:Y:S01]  /*15f0*/  STL.64 [R1+0x80], R40 ;  /* 0x0000802801007387 */ /* 0x000fe20000100a00 */
        /* <DEDUP_REMOVED lines=15> */
[----:B------:R-:W-:Y:S01]  /*16f0*/  LOP3.LUT R13, R59, R13, RZ, 0x3c, !PT ;  /* 0x0000000d3b0d7212 */ /* 0x000fe200078e3cff */
[----:B------:R-:W3:Y:S01]  /*1700*/  LDC.64 R48, c[0x3][0x148] ;  /* 0x00c05200ff307b82 */ /* 0x000ee20000000a00 */
[----:B------:R-:W-:Y:S01]  /*1710*/  LOP3.LUT R10, R57, R10, RZ, 0x3c, !PT ;  /* 0x0000000a390a7212 */ /* 0x000fe200078e3cff */
[----:B------:R-:W-:Y:S01]  /*1720*/  STL.64 [R1+0xb8], R38 ;  /* 0x0000b82601007387 */ /* 0x000fe20000100a00 */
[----:B------:R-:W-:-:S02]  /*1730*/  LOP3.LUT R11, R59, R11, RZ, 0x3c, !PT ;  /* 0x0000000b3b0b7212 */ /* 0x000fc400078e3cff */
[----:B------:R-:W-:Y:S01]  /*1740*/  LOP3.LUT R4, R57, R4, RZ, 0x3c, !PT ;  /* 0x0000000439047212 */ /* 0x000fe200078e3cff */
[----:B------:R-:W-:Y:S01]  /*1750*/  STL.64 [R1+0xa8], R14 ;  /* 0x0000a80e01007387 */ /* 0x000fe20000100a00 */
[----:B------:R-:W-:Y:S02]  /*1760*/  LOP3.LUT R5, R59, R5, RZ, 0x3c, !PT ;  /* 0x000000053b057212 */ /* 0x000fe400078e3cff */
[----:B------:R-:W-:Y:S01]  /*1770*/  LOP3.LUT R16, R57, R30, RZ, 0x3c, !PT ;  /* 0x0000001e39107212 */ /* 0x000fe200078e3cff */
[----:B------:R4:W-:Y:S01]  /*1780*/  STL.64 [R1+0x20], R12 ;  /* 0x0000200c01007387 */ /* 0x0009e20000100a00 */
[----:B------:R-:W-:Y:S02]  /*1790*/  LOP3.LUT R17, R59, R31, RZ, 0x3c, !PT ;  /* 0x0000001f3b117212 */ /* 0x000fe400078e3cff */
[----:B------:R-:W-:Y:S01]  /*17a0*/  LOP3.LUT R18, R57, R2, RZ, 0x3c, !PT ;  /* 0x0000000239127212 */ /* 0x000fe200078e3cff */
[----:B------:R-:W-:Y:S01]  /*17b0*/  STL.64 [R1+0x48], R10 ;  /* 0x0000480a01007387 */ /* 0x000fe20000100a00 */
[----:B------:R-:W-:-:S02]  /*17c0*/  LOP3.LUT R19, R59, R3, RZ, 0x3c, !PT ;  /* 0x000000033b137212 */ /* 0x000fc400078e3cff */
[----:B--2---:R-:W-:Y:S01]  /*17d0*/  LEA R56, R50, UR74, 0x3 ;  /* 0x0000004a32387c11 */ /* 0x004fe2000f8e18ff */
[----:B------:R2:W-:Y:S01]  /*17e0*/  STL.64 [R1+0x70], R4 ;  /* 0x0000700401007387 */ /* 0x0005e20000100a00 */
[----:B------:R-:W-:Y:S02]  /*17f0*/  UIADD3 UR4, UPT, UPT, -UR8, URZ, URZ ;  /* 0x000000ff08047290 */ /* 0x000fe4000fffe1ff */
[----:B------:R-:W-:Y:S01]  /*1800*/  ULOP3.LUT UR5, UR8, 0x3f, URZ, 0xc0, !UPT ;  /* 0x0000003f08057892 */ /* 0x000fe2000f8ec0ff */
[----:B------:R-:W-:Y:S01]  /*1810*/  STL.64 [R1+0x98], R16 ;  /* 0x0000981001007387 */ /* 0x000fe20000100a00 */
[----:B------:R-:W-:Y:S02]  /*1820*/  UIADD3 UR19, UPT, UPT, -UR9, URZ, URZ ;  /* 0x000000ff09137290 */ /* 0x000fe4000fffe1ff */
[----:B------:R-:W-:Y:S01]  /*1830*/  ULOP3.LUT UR18, UR9, 0x3f, URZ, 0xc0, !UPT ;  /* 0x0000003f09127892 */ /* 0x000fe2000f8ec0ff */
[----:B------:R-:W-:Y:S01]  /*1840*/  STL.64 [R1+0xc0], R18 ;  /* 0x0000c01201007387 */ /* 0x000fe20000100a00 */
[----:B------:R-:W-:Y:S01]  /*1850*/  LEA R51, R51, UR74, 0x3 ;  /* 0x0000004a33337c11 */ /* 0x000fe2000f8e18ff */
[----:B------:R-:W-:Y:S01]  /*1860*/  UIADD3 UR17, UPT, UPT, -UR10, URZ, URZ ;  /* 0x000000ff0a117290 */ /* 0x000fe2000fffe1ff */
[----:B----4-:R-:W4:Y:S01]  /*1870*/  LDC.64 R12, c[0x3][0x150] ;  /* 0x00c05400ff0c7b82 */ /* 0x010f220000000a00 */
[----:B------:R-:W5:Y:S01]  /*1880*/  LDL.64 R2, [R56] ;  /* 0x0000000038027983 */ /* 0x000f620000100a00 */
[----:B------:R-:W-:Y:S01]  /*1890*/  ULOP3.LUT UR4, UR4, 0x3f, URZ, 0xc0, !UPT ;  /* 0x0000003f04047892 */ /* 0x000fe2000f8ec0ff */
[C---:B--2---:R-:W-:Y:S01]  /*18a0*/  SHF.L.U64.HI R4, R22.reuse, UR5, R23 ;  /* 0x0000000516047c19 */ /* 0x044fe20008010217 */
[----:B------:R-:W-:Y:S01]  /*18b0*/  ULOP3.LUT UR19, UR19, 0x3f, URZ, 0xc0, !UPT ;  /* 0x0000003f13137892 */ /* 0x000fe2000f8ec0ff */
[----:B------:R-:W-:-:S03]  /*18c0*/  SHF.L.U32 R0, R22, UR5, RZ ;  /* 0x0000000516007c19 */ /* 0x000fc600080006ff */
[--C-:B------:R-:W-:Y:S01]  /*18d0*/  SHF.R.U64 R5, R22, UR4, R23.reuse ;  /* 0x0000000416057c19 */ /* 0x100fe20008001217 */
[----:B------:R-:W-:Y:S01]  /*18e0*/  ULOP3.LUT UR16, UR10, 0x3f, URZ, 0xc0, !UPT ;  /* 0x0000003f0a107892 */ /* 0x000fe2000f8ec0ff */
[----:B------:R-:W-:Y:S01]  /*18f0*/  SHF.R.U32.HI R7, RZ, UR4, R23 ;  /* 0x00000004ff077c19 */ /* 0x000fe20008011617 */
[----:B------:R-:W-:Y:S01]  /*1900*/  UIADD3 UR15, UPT, UPT, -UR11, URZ, URZ ;  /* 0x000000ff0b0f7290 */ /* 0x000fe2000fffe1ff */
[----:B------:R-:W-:Y:S01]  /*1910*/  LOP3.LUT R6, R0, R5, RZ, 0xfc, !PT ;  /* 0x0000000500067212 */ /* 0x000fe200078efcff */
[----:B------:R-:W-:Y:S01]  /*1920*/  ULOP3.LUT UR14, UR11, 0x3f, URZ, 0xc0, !UPT ;  /* 0x0000003f0b0e7892 */ /* 0x000fe2000f8ec0ff */
[----:B------:R-:W-:Y:S01]  /*1930*/  LOP3.LUT R7, R4, R7, RZ, 0xfc, !PT ;  /* 0x0000000704077212 */ /* 0x000fe200078efcff */
[----:B0-----:R-:W-:Y:S01]  /*1940*/  UIADD3 UR13, UPT, UPT, -UR20, URZ, URZ ;  /* 0x000000ff140d7290 */ /* 0x001fe2000fffe1ff */
[----:B---3--:R-:W-:Y:S01]  /*1950*/  LEA R50, R48, UR74, 0x3 ;  /* 0x0000004a30327c11 */ /* 0x008fe2000f8e18ff */
[----:B------:R-:W0:Y:S02]  /*1960*/  LDC.64 R14, c[0x3][0x158] ;  /* 0x00c05600ff0e7b82 */ /* 0x000e240000000a00 */
[----:B------:R2:W-:Y:S04]  /*1970*/  STL.64 [R56], R6 ;  /* 0x0000000638007387 */ /* 0x0005e80000100a00 */
[----:B------:R-:W3:Y:S01]  /*1980*/  LDL.64 R4, [R51] ;  /* 0x0000000033047983 */ /* 0x000ee20000100a00 */
[----:B-----5:R-:W-:-:S02]  /*1990*/  SHF.R.U32.HI R9, RZ, UR19, R3 ;  /* 0x00000013ff097c19 */ /* 0x020fc40008011603 */
[C-C-:B------:R-:W-:Y:S02]  /*19a0*/  SHF.L.U64.HI R8, R2.reuse, UR18, R3.reuse ;  /* 0x0000001202087c19 */ /* 0x140fe40008010203 */
[C---:B------:R-:W-:Y:S02]  /*19b0*/  SHF.R.U64 R3, R2.reuse, UR19, R3 ;  /* 0x0000001302037c19 */ /* 0x040fe40008001203 */
[----:B------:R-:W-:Y:S02]  /*19c0*/  SHF.L.U32 R2, R2, UR18, RZ ;  /* 0x0000001202027c19 */ /* 0x000fe400080006ff */
[----:B------:R-:W-:Y:S02]  /*19d0*/  LOP3.LUT R9, R8, R9, RZ, 0xfc, !PT ;  /* 0x0000000908097212 */ /* 0x000fe400078efcff */
[----:B------:R-:W-:-:S05]  /*19e0*/  LOP3.LUT R8, R2, R3, RZ, 0xfc, !PT ;  /* 0x0000000302087212 */ /* 0x000fca00078efcff */
[----:B------:R5:W-:Y:S04]  /*19f0*/  STL.64 [R51], R8 ;  /* 0x0000000833007387 */ /* 0x000be80000100a00 */
[----:B------:R-:W4:Y:S01]  /*1a00*/  LDL.64 R2, [R50] ;  /* 0x0000000032027983 */ /* 0x000f220000100a00 */
[----:B------:R-:W-:Y:S01]  /*1a10*/  ULOP3.LUT UR17, UR17, 0x3f, URZ, 0xc0, !UPT ;  /* 0x0000003f11117892 */ /* 0x000fe2000f8ec0ff */
[----:B---3--:R-:W-:Y:S01]  /*1a20*/  SHF.L.U64.HI R0, R4, UR16, R5 ;  /* 0x0000001004007c19 */ /* 0x008fe20008010205 */
[----:B------:R-:W-:-:S04]  /*1a30*/  ULOP3.LUT UR15, UR15, 0x3f, URZ, 0xc0, !UPT ;  /* 0x0000003f0f0f7892 */ /* 0x000fc8000f8ec0ff */
[--C-:B--2---:R-:W-:Y:S02]  /*1a40*/  SHF.R.U32.HI R7, RZ, UR17, R5.reuse ;  /* 0x00000011ff077c19 */ /* 0x104fe40008011605 */
[C---:B------:R-:W-:Y:S02]  /*1a50*/  SHF.R.U64 R5, R4.reuse, UR17, R5 ;  /* 0x0000001104057c19 */ /* 0x040fe40008001205 */
[----:B------:R-:W-:Y:S02]  /*1a60*/  SHF.L.U32 R4, R4, UR16, RZ ;  /* 0x0000001004047c19 */ /* 0x000fe400080006ff */
[----:B-----5:R-:W-:Y:S02]  /*1a70*/  LOP3.LUT R9, R0, R7, RZ, 0xfc, !PT ;  /* 0x0000000700097212 */ /* 0x020fe400078efcff */
[----:B------:R-:W-:Y:S02]  /*1a80*/  LOP3.LUT R8, R4, R5, RZ, 0xfc, !PT ;  /* 0x0000000504087212 */ /* 0x000fe400078efcff */
[----:B------:R-:W-:-:S03]  /*1a90*/  LEA R49, R49, UR74, 0x3 ;  /* 0x0000004a31317c11 */ /* 0x000fc6000f8e18ff */
[----:B------:R2:W-:Y:S04]  /*1aa0*/  STL.64 [R50], R8 ;  /* 0x0000000832007387 */ /* 0x0005e80000100a00 */
[----:B------:R-:W2:Y:S01]  /*1ab0*/  LDL.64 R4, [R49] ;  /* 0x0000000031047983 */ /* 0x000ea20000100a00 */
[--C-:B----4-:R-:W-:Y:S02]  /*1ac0*/  SHF.R.U32.HI R11, RZ, UR15, R3.reuse ;  /* 0x0000000fff0b7c19 */ /* 0x110fe40008011603 */
[C-C-:B------:R-:W-:Y:S02]  /*1ad0*/  SHF.L.U64.HI R10, R2.reuse, UR14, R3.reuse ;  /* 0x0000000e020a7c19 */ /* 0x140fe40008010203 */
[C---:B------:R-:W-:Y:S02]  /*1ae0*/  SHF.R.U64 R3, R2.reuse, UR15, R3 ;  /* 0x0000000f02037c19 */ /* 0x040fe40008001203 */
[----:B------:R-:W-:-:S02]  /*1af0*/  SHF.L.U32 R2, R2, UR14, RZ ;  /* 0x0000000e02027c19 */ /* 0x000fc400080006ff */
[----:B------:R-:W-:Y:S02]  /*1b00*/  LOP3.LUT R11, R10, R11, RZ, 0xfc, !PT ;  /* 0x0000000b0a0b7212 */ /* 0x000fe400078efcff */
[----:B------:R-:W-:Y:S02]  /*1b10*/  LOP3.LUT R10, R2, R3, RZ, 0xfc, !PT ;  /* 0x00000003020a7212 */ /* 0x000fe400078efcff */
[----:B------:R-:W-:-:S03]  /*1b20*/  LEA R3, R12, UR74, 0x3 ;  /* 0x0000004a0c037c11 */ /* 0x000fc6000f8e18ff */
[----:B------:R3:W-:Y:S04]  /*1b30*/  STL.64 [R49], R10 ;  /* 0x0000000a31007387 */ /* 0x0007e80000100a00 */
[----:B------:R-:W3:Y:S01]  /*1b40*/  LDL.64 R6, [R3] ;  /* 0x0000000003067983 */ /* 0x000ee20000100a00 */
[----:B------:R-:W-:Y:S02]  /*1b50*/  ULOP3.LUT UR13, UR13, 0x3f, URZ, 0xc0, !UPT ;  /* 0x0000003f0d0d7892 */ /* 0x000fe4000f8ec0ff */
[----:B------:R-:W-:Y:S02]  /*1b60*/  ULOP3.LUT UR12, UR20, 0x3f, URZ, 0xc0, !UPT ;  /* 0x0000003f140c7892 */ /* 0x000fe4000f8ec0ff */
[----:B------:R-:W-:Y:S02]  /*1b70*/  UIADD3 UR11, UPT, UPT, -UR21, URZ, URZ ;  /* 0x000000ff150b7290 */ /* 0x000fe4000fffe1ff */
[--C-:B--2---:R-:W-:Y:S01]  /*1b80*/  SHF.R.U32.HI R9, RZ, UR13, R5.reuse ;  /* 0x0000000dff097c19 */ /* 0x104fe20008011605 */
[----:B------:R-:W-:Y:S01]  /*1b90*/  ULOP3.LUT UR10, UR21, 0x3f, URZ, 0xc0, !UPT ;  /* 0x0000003f150a7892 */ /* 0x000fe2000f8ec0ff */
[C-C-:B------:R-:W-:Y:S01]  /*1ba0*/  SHF.L.U64.HI R8, R4.reuse, UR12, R5.reuse ;  /* 0x0000000c04087c19 */ /* 0x140fe20008010205 */
[----:B------:R-:W-:Y:S01]  /*1bb0*/  ULOP3.LUT UR11, UR11, 0x3f, URZ, 0xc0, !UPT ;  /* 0x0000003f0b0b7892 */ /* 0x000fe2000f8ec0ff */
[----:B------:R-:W-:-:S02]  /*1bc0*/  SHF.R.U64 R5, R4, UR13, R5 ;  /* 0x0000000d04057c19 */ /* 0x000fc40008001205 */
[----:B------:R-:W-:Y:S02]  /*1bd0*/  SHF.L.U32 R4, R4, UR12, RZ ;  /* 0x0000000c04047c19 */ /* 0x000fe400080006ff */
[----:B------:R-:W-:Y:S02]  /*1be0*/  LOP3.LUT R9, R8, R9, RZ, 0xfc, !PT ;  /* 0x0000000908097212 */ /* 0x000fe400078efcff */
[----:B------:R-:W-:Y:S02]  /*1bf0*/  LOP3.LUT R8, R4, R5, RZ, 0xfc, !PT ;  /* 0x0000000504087212 */ /* 0x000fe400078efcff */
[----:B------:R-:W-:-:S03]  /*1c00*/  LEA R48, R13, UR74, 0x3 ;  /* 0x0000004a0d307c11 */ /* 0x000fc6000f8e18ff */
[----:B------:R2:W-:Y:S01]  /*1c10*/  STL.64 [R3], R8 ;  /* 0x0000000803007387 */ /* 0x0005e20000100a00 */
[----:B0-----:R-:W-:-:S03]  /*1c20*/  LEA R0, R14, UR74, 0x3 ;  /* 0x0000004a0e007c11 */ /* 0x001fc6000f8e18ff */
[----:B------:R-:W2:Y:S01]  /*1c30*/  LDL.64 R4, [R48] ;  /* 0x0000000030047983 */ /* 0x000ea20000100a00 */
[--C-:B---3--:R-:W-:Y:S02]  /*1c40*/  SHF.R.U32.HI R11, RZ, UR11, R7.reuse ;  /* 0x0000000bff0b7c19 */ /* 0x108fe40008011607 */
[C-C-:B------:R-:W-:Y:S02]  /*1c50*/  SHF.L.U64.HI R10, R6.reuse, UR10, R7.reuse ;  /* 0x0000000a060a7c19 */ /* 0x140fe40008010207 */
[C---:B------:R-:W-:Y:S02]  /*1c60*/  SHF.R.U64 R7, R6.reuse, UR11, R7 ;  /* 0x0000000b06077c19 */ /* 0x040fe40008001207 */
[----:B------:R-:W-:Y:S02]  /*1c70*/  SHF.L.U32 R6, R6, UR10, RZ ;  /* 0x0000000a06067c19 */ /* 0x000fe400080006ff */
[----:B------:R-:W-:Y:S02]  /*1c80*/  LOP3.LUT R11, R10, R11, RZ, 0xfc, !PT ;  /* 0x0000000b0a0b7212 */ /* 0x000fe400078efcff */
[----:B------:R-:W-:-:S05]  /*1c90*/  LOP3.LUT R10, R6, R7, RZ, 0xfc, !PT ;  /* 0x00000007060a7212 */ /* 0x000fca00078efcff */
[----:B------:R0:W-:Y:S04]  /*1ca0*/  STL.64 [R48], R10 ;  /* 0x0000000a30007387 */ /* 0x0001e80000100a00 */
[----:B------:R-:W0:Y:S01]  /*1cb0*/  LDL.64 R6, [R0] ;  /* 0x0000000000067983 */ /* 0x000e220000100a00 */
[----:B------:R-:W-:Y:S02]  /*1cc0*/  UIADD3 UR9, UPT, UPT, -UR22, URZ, URZ ;  /* 0x000000ff16097290 */ /* 0x000fe4000fffe1ff */
[----:B------:R-:W-:Y:S02]  /*1cd0*/  ULOP3.LUT UR8, UR22, 0x3f, URZ, 0xc0, !UPT ;  /* 0x0000003f16087892 */ /* 0x000fe4000f8ec0ff */
[----:B------:R-:W-:Y:S02]  /*1ce0*/  ULOP3.LUT UR9, UR9, 0x3f, URZ, 0xc0, !UPT ;  /* 0x0000003f09097892 */ /* 0x000fe4000f8ec0ff */
[----:B------:R-:W-:-:S02]  /*1cf0*/  UIADD3 UR7, UPT, UPT, -UR23, URZ, URZ ;  /* 0x000000ff17077290 */ /* 0x000fc4000fffe1ff */
[C-C-:B--2---:R-:W-:Y:S01]  /*1d00*/  SHF.L.U64.HI R8, R4.reuse, UR8, R5.reuse ;  /* 0x0000000804087c19 */ /* 0x144fe20008010205 */
[----:B------:R-:W-:Y:S01]  /*1d10*/  ULOP3.LUT UR6, UR23, 0x3f, URZ, 0xc0, !UPT ;  /* 0x0000003f17067892 */ /* 0x000fe2000f8ec0ff */
[--C-:B------:R-:W-:Y:S01]  /*1d20*/  SHF.R.U32.HI R9, RZ, UR9, R5.reuse ;  /* 0x00000009ff097c19 */ /* 0x100fe20008011605 */
[----:B------:R-:W-:Y:S01]  /*1d30*/  ULOP3.LUT UR7, UR7, 0x3f, URZ, 0xc0, !UPT ;  /* 0x0000003f07077892 */ /* 0x000fe2000f8ec0ff */
[C---:B------:R-:W-:Y:S01]  /*1d40*/  SHF.R.U64 R5, R4.reuse, UR9, R5 ;  /* 0x0000000904057c19 */ /* 0x040fe20008001205 */
[----:B------:R-:W-:Y:S01]  /*1d50*/  ULEA UR33, UR24, UR74, 0x3 ;  /* 0x0000004a18217291 */ /* 0x000fe2000f8e18ff */
[----:B------:R-:W-:Y:S01]  /*1d60*/  SHF.L.U32 R4, R4, UR8, RZ ;  /* 0x0000000804047c19 */ /* 0x000fe200080006ff */
[----:B------:R-:W-:Y:S01]  /*1d70*/  UIADD3 UR32, UPT, UPT, -UR28, URZ, URZ ;  /* 0x000000ff1c207290 */ /* 0x000fe2000fffe1ff */
[----:B------:R-:W-:Y:S01]  /*1d80*/  LOP3.LUT R9, R8, R9, RZ, 0xfc, !PT ;  /* 0x0000000908097212 */ /* 0x000fe200078efcff */
[----:B------:R-:W-:Y:S01]  /*1d90*/  ULOP3.LUT UR34, UR28, 0x3f, URZ, 0xc0, !UPT ;  /* 0x0000003f1c227892 */ /* 0x000fe2000f8ec0ff */
[----:B------:R-:W-:Y:S01]  /*1da0*/  LOP3.LUT R8, R4, R5, RZ, 0xfc, !PT ;  /* 0x0000000504087212 */ /* 0x000fe200078efcff */
[----:B------:R-:W-:Y:S01]  /*1db0*/  UIADD3 UR35, UPT, UPT, -UR29, URZ, URZ ;  /* 0x000000ff1d237290 */ /* 0x000fe2000fffe1ff */
[----:B------:R-:W-:Y:S01]  /*1dc0*/  LEA R2, R15, UR74, 0x3 ;  /* 0x0000004a0f027c11 */ /* 0x000fe2000f8e18ff */
[----:B------:R-:W-:-:S02]  /*1dd0*/  ULOP3.LUT UR37, UR29, 0x3f, URZ, 0xc0, !UPT ;  /* 0x0000003f1d257892 */ /* 0x000fc4000f8ec0ff */
[----:B------:R2:W-:Y:S01]  /*1de0*/  STL.64 [R0], R8 ;  /* 0x0000000800007387 */ /* 0x0005e20000100a00 */
[----:B------:R-:W-:Y:S02]  /*1df0*/  ULEA UR36, UR25, UR74, 0x3 ;  /* 0x0000004a19247291 */ /* 0x000fe4000f8e18ff */
[----:B------:R-:W-:Y:S01]  /*1e00*/  ULEA UR39, UR26, UR74, 0x3 ;  /* 0x0000004a1a277291 */ /* 0x000fe2000f8e18ff */
[----:B------:R-:W2:Y:S01]  /*1e10*/  LDL.64 R4, [R2] ;  /* 0x0000000002047983 */ /* 0x000ea20000100a00 */
[----:B------:R-:W-:Y:S01]  /*1e20*/  UIADD3 UR38, UPT, UPT, -UR30, URZ, URZ ;  /* 0x000000ff1e267290 */ /* 0x000fe2000fffe1ff */
[----:B------:R-:W3:Y:S01]  /*1e30*/  LDCU.128 UR20, c[0x3][0x170] ;  /* 0x00c02e00ff1477ac */ /* 0x000ee20008000c00 */
[--C-:B0-----:R-:W-:Y:S02]  /*1e40*/  SHF.R.U32.HI R11, RZ, UR7, R7.reuse ;  /* 0x00000007ff0b7c19 */ /* 0x101fe40008011607 */
[C-C-:B------:R-:W-:Y:S02]  /*1e50*/  SHF.L.U64.HI R10, R6.reuse, UR6, R7.reuse ;  /* 0x00000006060a7c19 */ /* 0x140fe40008010207 */
[----:B------:R-:W-:-:S02]  /*1e60*/  SHF.R.U64 R7, R6, UR7, R7 ;  /* 0x0000000706077c19 */ /* 0x000fc40008001207 */
[----:B------:R-:W-:Y:S02]  /*1e70*/  SHF.L.U32 R6, R6, UR6, RZ ;  /* 0x0000000606067c19 */ /* 0x000fe400080006ff */
[----:B------:R-:W-:Y:S02]  /*1e80*/  LOP3.LUT R11, R10, R11, RZ, 0xfc, !PT ;  /* 0x0000000b0a0b7212 */ /* 0x000fe400078efcff */
[----:B------:R-:W-:-:S05]  /*1e90*/  LOP3.LUT R10, R6, R7, RZ, 0xfc, !PT ;  /* 0x00000007060a7212 */ /* 0x000fca00078efcff */
[----:B------:R0:W-:Y:S04]  /*1ea0*/  STL.64 [R2], R10 ;  /* 0x0000000a02007387 */ /* 0x0001e80000100a00 */
[----:B------:R-:W0:Y:S01]  /*1eb0*/  LDL.64 R6, [UR33] ;  /* 0x00000021ff067983 */ /* 0x000e220008100a00 */
[----:B------:R-:W-:Y:S02]  /*1ec0*/  ULOP3.LUT UR32, UR32, 0x3f, URZ, 0xc0, !UPT ;  /* 0x0000003f20207892 */ /* 0x000fe4000f8ec0ff */
[----:B------:R-:W-:-:S04]  /*1ed0*/  ULOP3.LUT UR35, UR35, 0x3f, URZ, 0xc0, !UPT ;  /* 0x0000003f23237892 */ /* 0x000fc8000f8ec0ff */
[--C-:B--2---:R-:W-:Y:S02]  /*1ee0*/  SHF.R.U32.HI R9, RZ, UR32, R5.reuse ;  /* 0x00000020ff097c19 */ /* 0x104fe40008011605 */
[C-C-:B------:R-:W-:Y:S02]  /*1ef0*/  SHF.L.U64.HI R8, R4.reuse, UR34, R5.reuse ;  /* 0x0000002204087c19 */ /* 0x140fe40008010205 */
[C---:B------:R-:W-:Y:S02]  /*1f00*/  SHF.R.U64 R5, R4.reuse, UR32, R5 ;  /* 0x0000002004057c19 */ /* 0x040fe40008001205 */
[----:B------:R-:W-:Y:S02]  /*1f10*/  SHF.L.U32 R4, R4, UR34, RZ ;  /* 0x0000002204047c19 */ /* 0x000fe400080006ff */
[----:B------:R-:W-:Y:S02]  /*1f20*/  LOP3.LUT R9, R8, R9, RZ, 0xfc, !PT ;  /* 0x0000000908097212 */ /* 0x000fe400078efcff */
[----:B------:R-:W-:-:S05]  /*1f30*/  LOP3.LUT R8, R4, R5, RZ, 0xfc, !PT ;  /* 0x0000000504087212 */ /* 0x000fca00078efcff */
[----:B------:R2:W-:Y:S04]  /*1f40*/  STL.64 [UR33], R8 ;  /* 0x00000008ff007987 */ /* 0x0005e80008100a21 */
[----:B------:R-:W2:Y:S01]  /*1f50*/  LDL.64 R4, [UR36] ;  /* 0x00000024ff047983 */ /* 0x000ea20008100a00 */
[--C-:B0-----:R-:W-:Y:S02]  /*1f60*/  SHF.R.U32.HI R11, RZ, UR35, R7.reuse ;  /* 0x00000023ff0b7c19 */ /* 0x101fe40008011607 */
[C-C-:B------:R-:W-:Y:S02]  /*1f70*/  SHF.L.U64.HI R10, R6.reuse, UR37, R7.reuse ;  /* 0x00000025060a7c19 */ /* 0x140fe40008010207 */
[C---:B------:R-:W-:Y:S02]  /*1f80*/  SHF.R.U64 R7, R6.reuse, UR35, R7 ;  /* 0x0000002306077c19 */ /* 0x040fe40008001207 */
[----:B------:R-:W-:-:S02]  /*1f90*/  SHF.L.U32 R6, R6, UR37, RZ ;  /* 0x0000002506067c19 */ /* 0x000fc400080006ff */
[----:B------:R-:W-:Y:S02]  /*1fa0*/  LOP3.LUT R11, R10, R11, RZ, 0xfc, !PT ;  /* 0x0000000b0a0b7212 */ /* 0x000fe400078efcff */
[----:B------:R-:W-:-:S05]  /*1fb0*/  LOP3.LUT R10, R6, R7, RZ, 0xfc, !PT ;  /* 0x00000007060a7212 */ /* 0x000fca00078efcff */
[----:B------:R0:W-:Y:S04]  /*1fc0*/  STL.64 [UR36], R10 ;  /* 0x0000000aff007987 */ /* 0x0001e80008100a24 */
[----:B------:R-:W0:Y:S01]  /*1fd0*/  LDL.64 R6, [UR39] ;  /* 0x00000027ff067983 */ /* 0x000e220008100a00 */
[----:B------:R-:W-:Y:S02]  /*1fe0*/  ULOP3.LUT UR38, UR38, 0x3f, URZ, 0xc0, !UPT ;  /* 0x0000003f26267892 */ /* 0x000fe4000f8ec0ff */
[----:B------:R-:W-:Y:S02]  /*1ff0*/  ULOP3.LUT UR40, UR30, 0x3f, URZ, 0xc0, !UPT ;  /* 0x0000003f1e287892 */ /* 0x000fe4000f8ec0ff */
[----:B------:R-:W-:Y:S02]  /*2000*/  UIADD3 UR41, UPT, UPT, -UR31, URZ, URZ ;  /* 0x000000ff1f297290 */ /* 0x000fe4000fffe1ff */
[----:B------:R-:W-:Y:S01]  /*2010*/  ULOP3.LUT UR43, UR31, 0x3f, URZ, 0xc0, !UPT ;  /* 0x0000003f1f2b7892 */ /* 0x000fe2000f8ec0ff */
[--C-:B--2---:R-:W-:Y:S01]  /*2020*/  SHF.R.U32.HI R9, RZ, UR38, R5.reuse ;  /* 0x00000026ff097c19 */ /* 0x104fe20008011605 */
[----:B------:R-:W-:Y:S01]  /*2030*/  ULOP3.LUT UR41, UR41, 0x3f, URZ, 0xc0, !UPT ;  /* 0x0000003f29297892 */ /* 0x000fe2000f8ec0ff */
[C-C-:B------:R-:W-:Y:S01]  /*2040*/  SHF.L.U64.HI R8, R4.reuse, UR40, R5.reuse ;  /* 0x0000002804087c19 */ /* 0x140fe20008010205 */
[----:B------:R-:W-:Y:S01]  /*2050*/  ULEA UR42, UR27, UR74, 0x3 ;  /* 0x0000004a1b2a7291 */ /* 0x000fe2000f8e18ff */
[C---:B------:R-:W-:Y:S01]  /*2060*/  SHF.R.U64 R5, R4.reuse, UR38, R5 ;  /* 0x0000002604057c19 */ /* 0x040fe20008001205 */
[----:B---3--:R-:W-:Y:S01]  /*2070*/  ULEA UR45, UR20, UR74, 0x3 ;  /* 0x0000004a142d7291 */ /* 0x008fe2000f8e18ff */
[----:B------:R-:W-:Y:S01]  /*2080*/  SHF.L.U32 R4, R4, UR40, RZ ;  /* 0x0000002804047c19 */ /* 0x000fe200080006ff */
[----:B------:R-:W2:Y:S01]  /*2090*/  LDCU.128 UR28, c[0x3][0x1d0] ;  /* 0x00c03a00ff1c77ac */ /* 0x000ea20008000c00 */
[----:B------:R-:W-:-:S02]  /*20a0*/  LOP3.LUT R9, R8, R9, RZ, 0xfc, !PT ;  /* 0x0000000908097212 */ /* 0x000fc400078efcff */
[----:B------:R-:W-:Y:S01]  /*20b0*/  LOP3.LUT R8, R4, R5, RZ, 0xfc, !PT ;  /* 0x0000000504087212 */ /* 0x000fe200078efcff */
[----:B------:R-:W-:Y:S02]  /*20c0*/  ULEA UR48, UR21, UR74, 0x3 ;  /* 0x0000004a15307291 */ /* 0x000fe4000f8e18ff */
[----:B------:R-:W-:Y:S02]  /*20d0*/  ULEA UR51, UR22, UR74, 0x3 ;  /* 0x0000004a16337291 */ /* 0x000fe4000f8e18ff */
[----:B------:R3:W-:Y:S01]  /*20e0*/  STL.64 [UR39], R8 ;  /* 0x00000008ff007987 */ /* 0x0007e20008100a27 */
[----:B------:R-:W4:Y:S03]  /*20f0*/  LDCU.128 UR24, c[0x3][0x180] ;  /* 0x00c03000ff1877ac */ /* 0x000f260008000c00 */
[----:B------:R-:W3:Y:S01]  /*2100*/  LDL.64 R4, [UR42] ;  /* 0x0000002aff047983 */ /* 0x000ee20008100a00 */
[----:B0-----:R-:W-:-:S02]  /*2110*/  SHF.R.U32.HI R11, RZ, UR41, R7 ;  /* 0x00000029ff0b7c19 */ /* 0x001fc40008011607 */
[C-C-:B------:R-:W-:Y:S02]  /*2120*/  SHF.L.U64.HI R10, R6.reuse, UR43, R7.reuse ;  /* 0x0000002b060a7c19 */ /* 0x140fe40008010207 */
[C---:B------:R-:W-:Y:S02]  /*2130*/  SHF.R.U64 R7, R6.reuse, UR41, R7 ;  /* 0x0000002906077c19 */ /* 0x040fe40008001207 */
[----:B------:R-:W-:Y:S02]  /*2140*/  SHF.L.U32 R6, R6, UR43, RZ ;  /* 0x0000002b06067c19 */ /* 0x000fe400080006ff */
[----:B------:R-:W-:Y:S02]  /*2150*/  LOP3.LUT R11, R10, R11, RZ, 0xfc, !PT ;  /* 0x0000000b0a0b7212 */ /* 0x000fe400078efcff */
[----:B------:R-:W-:-:S05]  /*2160*/  LOP3.LUT R10, R6, R7, RZ, 0xfc, !PT ;  /* 0x00000007060a7212 */ /* 0x000fca00078efcff */
[----:B------:R0:W-:Y:S04]  /*2170*/  STL.64 [UR42], R10 ;  /* 0x0000000aff007987 */ /* 0x0001e80008100a2a */
[----:B------:R-:W0:Y:S01]  /*2180*/  LDL.64 R6, [UR45] ;  /* 0x0000002dff067983 */ /* 0x000e220008100a00 */
[----:B--2---:R-:W-:Y:S02]  /*2190*/  UIADD3 UR44, UPT, UPT, -UR28, URZ, URZ ;  /* 0x000000ff1c2c7290 */ /* 0x004fe4000fffe1ff */
[----:B------:R-:W-:Y:S02]  /*21a0*/  ULOP3.LUT UR46, UR28, 0x3f, URZ, 0xc0, !UPT ;  /* 0x0000003f1c2e7892 */ /* 0x000fe4000f8ec0ff */
[----:B------:R-:W-:Y:S02]  /*21b0*/  ULOP3.LUT UR44, UR44, 0x3f, URZ, 0xc0, !UPT ;  /* 0x0000003f2c2c7892 */ /* 0x000fe4000f8ec0ff */
[----:B------:R-:W-:-:S02]  /*21c0*/  UIADD3 UR47, UPT, UPT, -UR29, URZ, URZ ;  /* 0x000000ff1d2f7290 */ /* 0x000fc4000fffe1ff */
[C-C-:B---3--:R-:W-:Y:S01]  /*21d0*/  SHF.L.U64.HI R8, R4.reuse, UR46, R5.reuse ;  /* 0x0000002e04087c19 */ /* 0x148fe20008010205 */
[----:B------:R-:W-:Y:S01]  /*21e0*/  ULOP3.LUT UR49, UR29, 0x3f, URZ, 0xc0, !UPT ;  /* 0x0000003f1d317892 */ /* 0x000fe2000f8ec0ff */
[--C-:B------:R-:W-:Y:S01]  /*21f0*/  SHF.R.U32.HI R9, RZ, UR44, R5.reuse ;  /* 0x0000002cff097c19 */ /* 0x100fe20008011605 */
[----:B------:R-:W-:Y:S01]  /*2200*/  ULOP3.LUT UR47, UR47, 0x3f, URZ, 0xc0, !UPT ;  /* 0x0000003f2f2f7892 */ /* 0x000fe2000f8ec0ff */
        /* <DEDUP_REMOVED lines=25> */
[----:B----4-:R-:W-:Y:S01]  /*23a0*/  ULEA UR56, UR24, UR74, 0x3 ;  /* 0x0000004a18387291 */ /* 0x010fe2000f8e18ff */
[----:B------:R-:W-:Y:S01]  /*23b0*/  LOP3.LUT R9, R8, R9, RZ, 0xfc, !PT ;  /* 0x0000000908097212 */ /* 0x000fe200078efcff */
[----:B------:R-:W2:Y:S01]  /*23c0*/  LDCU.128 UR20, c[0x3][0x1e0] ;  /* 0x00c03c00ff1477ac */ /* 0x000ea20008000c00 */
[----:B------:R-:W-:Y:S01]  /*23d0*/  LOP3.LUT R8, R4, R5, RZ, 0xfc, !PT ;  /* 0x0000000504087212 */ /* 0x000fe200078efcff */
[----:B------:R-:W-:-:S04]  /*23e0*/  ULEA UR58, UR25, UR74, 0x3 ;  /* 0x0000004a193a7291 */ /* 0x000fc8000f8e18ff */
[----:B------:R3:W-:Y:S01]  /*23f0*/  STL.64 [UR51], R8 ;  /* 0x00000008ff007987 */ /* 0x0007e20008100a33 */
[----:B------:R-:W-:Y:S01]  /*2400*/  ULEA UR60, UR26, UR74, 0x3 ;  /* 0x0000004a1a3c7291 */ /* 0x000fe2000f8e18ff */
[----:B------:R-:W4:Y:S02]  /*2410*/  LDCU.128 UR28, c[0x3][0x190] ;  /* 0x00c03200ff1c77ac */ /* 0x000f240008000c00 */
[----:B------:R-:W3:Y:S01]  /*2420*/  LDL.64 R4, [UR54] ;  /* 0x00000036ff047983 */ /* 0x000ee20008100a00 */
        /* <DEDUP_REMOVED lines=44> */
[----:B------:R-:W-:-:S05]  /*26f0*/  LOP3.LUT R8, R4, R5, RZ, 0xfc, !PT ;  /* 0x0000000504087212 */ /* 0x000fca00078efcff */
[----:B------:R3:W-:Y:S04]  /*2700*/  STL.64 [UR60], R8 ;  /* 0x00000008ff007987 */ /* 0x0007e80008100a3c */
        /* <DEDUP_REMOVED lines=19> */
[----:B------:R-:W-:Y:S01]  /*2840*/  LOP3.LUT R9, R8, R9, RZ, 0xfc, !PT ;  /* 0x0000000908097212 */ /* 0x000fe200078efcff */
[----:B------:R-:W-:Y:S01]  /*2850*/  ULEA UR29, UR29, UR74, 0x3 ;  /* 0x0000004a1d1d7291 */ /* 0x000fe2000f8e18ff */
[----:B------:R-:W-:Y:S01]  /*2860*/  LOP3.LUT R8, R4, R5, RZ, 0xfc, !PT ;  /* 0x0000000504087212 */ /* 0x000fe200078efcff */
[----:B------:R-:W-:-:S04]  /*2870*/  ULEA UR68, UR30, UR74, 0x3 ;  /* 0x0000004a1e447291 */ /* 0x000fc8000f8e18ff */
[----:B------:R2:W-:Y:S01]  /*2880*/  STL.64 [UR64], R8 ;  /* 0x00000008ff007987 */ /* 0x0005e20008100a40 */
[--C-:B0-----:R-:W-:Y:S02]  /*2890*/  SHF.R.U32.HI R11, RZ, UR65, R7.reuse ;  /* 0x00000041ff0b7c19 */ /* 0x101fe40008011607 */
[C-C-:B------:R-:W-:Y:S02]  /*28a0*/  SHF.L.U64.HI R10, R6.reuse, UR67, R7.reuse ;  /* 0x00000043060a7c19 */ /* 0x140fe40008010207 */
[C---:B------:R-:W-:Y:S02]  /*28b0*/  SHF.R.U64 R5, R6.reuse, UR65, R7 ;  /* 0x0000004106057c19 */ /* 0x040fe40008001207 */
[----:B------:R-:W-:Y:S02]  /*28c0*/  SHF.L.U32 R6, R6, UR67, RZ ;  /* 0x0000004306067c19 */ /* 0x000fe400080006ff */
[----:B------:R-:W-:Y:S02]  /*28d0*/  LOP3.LUT R11, R10, R11, RZ, 0xfc, !PT ;  /* 0x0000000b0a0b7212 */ /* 0x000fe400078efcff */
[----:B------:R-:W-:-:S02]  /*28e0*/  LOP3.LUT R10, R6, R5, RZ, 0xfc, !PT ;  /* 0x00000005060a7212 */ /* 0x000fc400078efcff */
[----:B------:R-:W3:Y:S04]  /*28f0*/  LDL.64 R4, [UR29] ;  /* 0x0000001dff047983 */ /* 0x000ee80008100a00 */
[----:B------:R0:W-:Y:S04]  /*2900*/  STL.64 [UR29], R10 ;  /* 0x0000000aff007987 */ /* 0x0001e80008100a1d */
[----:B------:R-:W4:Y:S01]  /*2910*/  LDL.64 R6, [UR68] ;  /* 0x00000044ff067983 */ /* 0x000f220008100a00 */
[----:B------:R-:W-:Y:S02]  /*2920*/  UIADD3 UR30, UPT, UPT, -UR22, URZ, URZ ;  /* 0x000000ff161e7290 */ /* 0x000fe4000fffe1ff */
[----:B------:R-:W-:-:S02]  /*2930*/  UIADD3 UR71, UPT, UPT, -UR23, URZ, URZ ;  /* 0x000000ff17477290 */ /* 0x000fc4000fffe1ff */
[----:B------:R-:W-:Y:S02]  /*2940*/  ULOP3.LUT UR30, UR30, 0x3f, URZ, 0xc0, !UPT ;  /* 0x0000003f1e1e7892 */ /* 0x000fe4000f8ec0ff */
[----:B------:R-:W-:Y:S02]  /*2950*/  ULOP3.LUT UR69, UR22, 0x3f, URZ, 0xc0, !UPT ;  /* 0x0000003f16457892 */ /* 0x000fe4000f8ec0ff */
[----:B------:R-:W-:Y:S02]  /*2960*/  ULOP3.LUT UR70, UR23, 0x3f, URZ, 0xc0, !UPT ;  /* 0x0000003f17467892 */ /* 0x000fe4000f8ec0ff */
[----:B------:R-:W-:Y:S02]  /*2970*/  ULOP3.LUT UR71, UR71, 0x3f, URZ, 0xc0, !UPT ;  /* 0x0000003f47477892 */ /* 0x000fe4000f8ec0ff */
[----:B------:R-:W-:Y:S01]  /*2980*/  ULEA UR31, UR31, UR74, 0x3 ;  /* 0x0000004a1f1f7291 */ /* 0x000fe2000f8e18ff */
[----:B------:R-:W5:Y:S01]  /*2990*/  LDCU.128 UR20, c[0x3][0x80] ;  /* 0x00c01000ff1477ac */ /* 0x000f620008000c00 */
[----:B---3--:R-:W-:-:S02]  /*29a0*/  SHF.R.U32.HI R37, RZ, UR30, R5 ;  /* 0x0000001eff257c19 */ /* 0x008fc40008011605 */
[C-C-:B------:R-:W-:Y:S02]  /*29b0*/  SHF.L.U64.HI R36, R4.reuse, UR69, R5.reuse ;  /* 0x0000004504247c19 */ /* 0x140fe40008010205 */
[C---:B--2---:R-:W-:Y:S02]  /*29c0*/  SHF.R.U64 R9, R4.reuse, UR30, R5 ;  /* 0x0000001e04097c19 */ /* 0x044fe40008001205 */
[----:B------:R-:W-:Y:S02]  /*29d0*/  SHF.L.U32 R4, R4, UR69, RZ ;  /* 0x0000004504047c19 */ /* 0x000fe400080006ff */
[--C-:B----4-:R-:W-:Y:S02]  /*29e0*/  SHF.R.U32.HI R41, RZ, UR71, R7.reuse ;  /* 0x00000047ff297c19 */ /* 0x110fe40008011607 */
[C-C-:B------:R-:W-:Y:S02]  /*29f0*/  SHF.L.U64.HI R40, R6.reuse, UR70, R7.reuse ;  /* 0x0000004606287c19 */ /* 0x140fe40008010207 */
[----:B------:R-:W-:-:S02]  /*2a00*/  SHF.R.U64 R5, R6, UR71, R7 ;  /* 0x0000004706057c19 */ /* 0x000fc40008001207 */
[----:B------:R-:W-:Y:S02]  /*2a10*/  SHF.L.U32 R6, R6, UR70, RZ ;  /* 0x0000004606067c19 */ /* 0x000fe400080006ff */
[----:B------:R-:W-:Y:S02]  /*2a20*/  LOP3.LUT R37, R36, R37, RZ, 0xfc, !PT ;  /* 0x0000002524257212 */ /* 0x000fe400078efcff */
[----:B------:R-:W-:Y:S02]  /*2a30*/  LOP3.LUT R36, R4, R9, RZ, 0xfc, !PT ;  /* 0x0000000904247212 */ /* 0x000fe400078efcff */
[----:B------:R-:W-:Y:S02]  /*2a40*/  LOP3.LUT R41, R40, R41, RZ, 0xfc, !PT ;  /* 0x0000002928297212 */ /* 0x000fe400078efcff */
[----:B------:R-:W-:Y:S01]  /*2a50*/  LOP3.LUT R40, R6, R5, RZ, 0xfc, !PT ;  /* 0x0000000506287212 */ /* 0x000fe200078efcff */
[----:B------:R2:W-:Y:S04]  /*2a60*/  STL.64 [UR68], R36 ;  /* 0x00000024ff007987 */ /* 0x0005e80008100a44 */
[----:B------:R3:W-:Y:S04]  /*2a70*/  STL.64 [UR31], R40 ;  /* 0x00000028ff007987 */ /* 0x0007e80008100a1f */
[----:B------:R-:W4:Y:S04]  /*2a80*/  LDL.128 R52, [R1+0x20] ;  /* 0x0000200001347983 */ /* 0x000f280000100c00 */
[----:B------:R-:W4:Y:S04]  /*2a90*/  LDL.128 R4, [R1+0x30] ;  /* 0x0000300001047983 */ /* 0x000f280000100c00 */
[----:B0-----:R-:W5:Y:S04]  /*2aa0*/  LDL.128 R8, [R1+0x40] ;  /* 0x0000400001087983 */ /* 0x001f680000100c00 */
[----:B------:R-:W5:Y:S04]  /*2ab0*/  LDL.128 R12, [R1+0x50] ;  /* 0x00005000010c7983 */ /* 0x000f680000100c00 */
[----:B------:R-:W5:Y:S04]  /*2ac0*/  LDL.128 R16, [R1+0x60] ;  /* 0x0000600001107983 */ /* 0x000f680000100c00 */
[----:B------:R-:W5:Y:S04]  /*2ad0*/  LDL.128 R20, [R1+0x70] ;  /* 0x0000700001147983 */ /* 0x000f680000100c00 */
[----:B------:R-:W5:Y:S04]  /*2ae0*/  LDL.128 R24, [R1+0x80] ;  /* 0x0000800001187983 */ /* 0x000f680000100c00 */
[----:B------:R-:W5:Y:S04]  /*2af0*/  LDL.128 R28, [R1+0x90] ;  /* 0x00009000011c7983 */ /* 0x000f680000100c00 */
[----:B------:R-:W5:Y:S04]  /*2b00*/  LDL.128 R32, [R1] ;  /* 0x0000000001207983 */ /* 0x000f680000100c00 */
[----:B--2---:R-:W2:Y:S04]  /*2b10*/  LDL.128 R36, [R1+0x10] ;  /* 0x0000100001247983 */ /* 0x004ea80000100c00 */
[----:B---3--:R-:W3:Y:S04]  /*2b20*/  LDL.128 R40, [R1+0xa0] ;  /* 0x0000a00001287983 */ /* 0x008ee80000100c00 */
[----:B------:R-:W3:Y:S04]  /*2b30*/  LDL.128 R44, [R1+0xb0] ;  /* 0x0000b000012c7983 */ /* 0x000ee80000100c00 */
[----:B------:R-:W3:Y:S01]  /*2b40*/  LDL.64 R58, [R1+0xc0] ;  /* 0x0000c000013a7983 */ /* 0x000ee20000100a00 */
[----:B----4-:R-:W-:-:S02]  /*2b50*/  LOP3.LUT R60, R55, R7, R5, 0xb4, !PT ;  /* 0x00000007373c7212 */ /* 0x010fc400078eb405 */
[----:B------:R-:W-:Y:S02]  /*2b60*/  LOP3.LUT R62, R54, R6, R4, 0xb4, !PT ;  /* 0x00000006363e7212 */ /* 0x000fe400078eb404 */
[----:B-----5:R-:W-:Y:S02]  /*2b70*/  LOP3.LUT R61, R5, R9, R7, 0xb4, !PT ;  /* 0x00000009053d7212 */ /* 0x020fe400078eb407 */
[----:B------:R-:W-:Y:S02]  /*2b80*/  LOP3.LUT R57, R4, R8, R6, 0xb4, !PT ;  /* 0x0000000804397212 */ /* 0x000fe400078eb406 */
[----:B------:R-:W-:Y:S02]  /*2b90*/  LOP3.LUT R7, R7, R11, R9, 0xb4, !PT ;  /* 0x0000000b07077212 */ /* 0x000fe400078eb409 */
[----:B------:R-:W-:Y:S02]  /*2ba0*/  LOP3.LUT R6, R6, R10, R8, 0xb4, !PT ;  /* 0x0000000a06067212 */ /* 0x000fe400078eb408 */
[----:B------:R-:W-:-:S02]  /*2bb0*/  LOP3.LUT R9, R9, R55, R11, 0xb4, !PT ;  /* 0x0000003709097212 */ /* 0x000fc400078eb40b */
[----:B------:R-:W-:Y:S02]  /*2bc0*/  LOP3.LUT R5, R11, R5, R55, 0xb4, !PT ;  /* 0x000000050b057212 */ /* 0x000fe400078eb437 */
[----:B------:R-:W-:Y:S02]  /*2bd0*/  LOP3.LUT R8, R8, R54, R10, 0xb4, !PT ;  /* 0x0000003608087212 */ /* 0x000fe400078eb40a */
        /* <DEDUP_REMOVED lines=21> */
[----:B--2---:R-:W-:-:S02]  /*2d30*/  LOP3.LUT R63, R36, UR20, R34, 0x9c, !PT ;  /* 0x00000014243f7c12 */ /* 0x004fc4000f8e9c22 */
[----:B------:R-:W-:Y:S02]  /*2d40*/  LOP3.LUT R24, R34, R38, R36, 0xb4, !PT ;  /* 0x0000002622187212 */ /* 0x000fe400078eb424 */
[----:B------:R-:W-:Y:S02]  /*2d50*/  LOP3.LUT R29, R36, R52, R38, 0xb4, !PT ;  /* 0x00000034241d7212 */ /* 0x000fe400078eb426 */
[----:B------:R-:W-:Y:S02]  /*2d60*/  LOP3.LUT R30, R38, R32, R52, 0xb4, !PT ;  /* 0x00000020261e7212 */ /* 0x000fe400078eb434 */
[----:B------:R-:W-:Y:S02]  /*2d70*/  LOP3.LUT R31, R37, UR21, R35, 0x9c, !PT ;  /* 0x00000015251f7c12 */ /* 0x000fe4000f8e9c23 */
[----:B------:R-:W-:Y:S02]  /*2d80*/  LOP3.LUT R25, R35, R39, R37, 0xb4, !PT ;  /* 0x0000002723197212 */ /* 0x000fe400078eb425 */
[----:B------:R-:W-:-:S02]  /*2d90*/  LOP3.LUT R36, R37, R53, R39, 0xb4, !PT ;  /* 0x0000003525247212 */ /* 0x000fc400078eb427 */
[----:B------:R-:W-:Y:S02]  /*2da0*/  LOP3.LUT R38, R39, R33, R53, 0xb4, !PT ;  /* 0x0000002127267212 */ /* 0x000fe400078eb435 */
[----:B------:R-:W-:Y:S02]  /*2db0*/  LOP3.LUT R34, R52, R34, R32, 0xb4, !PT ;  /* 0x0000002234227212 */ /* 0x000fe400078eb420 */
[----:B------:R-:W-:Y:S02]  /*2dc0*/  LOP3.LUT R35, R53, R35, R33, 0xb4, !PT ;  /* 0x0000002335237212 */ /* 0x000fe400078eb421 */
[----:B---3--:R-:W-:Y:S02]  /*2dd0*/  LOP3.LUT R39, R40, R44, R42, 0xb4, !PT ;  /* 0x0000002c28277212 */ /* 0x008fe400078eb42a */
        /* <DEDUP_REMOVED lines=14> */
[----:B------:R-:W-:Y:S02]  /*2ec0*/  LOP3.LUT R10, R63, R32, RZ, 0x3c, !PT ;  /* 0x000000203f0a7212 */ /* 0x000fe400078e3cff */
[----:B------:R-:W-:Y:S02]  /*2ed0*/  LOP3.LUT R43, R47, R43, R22, 0x96, !PT ;  /* 0x0000002b2f2b7212 */ /* 0x000fe400078e9616 */
[----:B------:R-:W-:Y:S02]  /*2ee0*/  SHF.L.W.U32.HI R32, R42, 0x1, R41 ;  /* 0x000000012a207819 */ /* 0x000fe40000010e29 */
[----:B------:R-:W-:Y:S02]  /*2ef0*/  LOP3.LUT R58, R31, R33, RZ, 0x3c, !PT ;  /* 0x000000211f3a7212 */ /* 0x000fe400078e3cff */
[----:B------:R-:W-:Y:S02]  /*2f00*/  LOP3.LUT R33, R32, R43, RZ, 0x3c, !PT ;  /* 0x0000002b20217212 */ /* 0x000fe400078e3cff */
[----:B------:R-:W-:-:S02]  /*2f10*/  LOP3.LUT R31, R14, R62, R11, 0x96, !PT ;  /* 0x0000003e0e1f7212 */ /* 0x000fc400078e960b */
[C---:B------:R-:W-:Y:S02]  /*2f20*/  LOP3.LUT R68, R33.reuse, R14, RZ, 0x3c, !PT ;  /* 0x0000000e21447212 */ /* 0x040fe400078e3cff */
[----:B------:R-:W-:Y:S02]  /*2f30*/  LOP3.LUT R14, R20, R5, R35, 0x96, !PT ;  /* 0x00000005140e7212 */ /* 0x000fe400078e9623 */
[----:B------:R-:W-:Y:S02]  /*2f40*/  LOP3.LUT R31, R10, R31, R39, 0x96, !PT ;  /* 0x0000001f0a1f7212 */ /* 0x000fe400078e9627 */
[----:B------:R-:W-:Y:S02]  /*2f50*/  LOP3.LUT R72, R33, R39, RZ, 0x3c, !PT ;  /* 0x0000002721487212 */ /* 0x000fe400078e3cff */
[----:B------:R-:W-:Y:S02]  /*2f60*/  LOP3.LUT R14, R40, R14, R23, 0x96, !PT ;  /* 0x0000000e280e7212 */ /* 0x000fe400078e9617 */
[----:B------:R-:W-:-:S02]  /*2f70*/  SHF.L.W.U32.HI R39, R41, 0x1, R42 ;  /* 0x0000000129277819 */ /* 0x000fc40000010e2a */
[----:B------:R-:W-:Y:S02]  /*2f80*/  LOP3.LUT R32, R33, R11, RZ, 0x3c, !PT ;  /* 0x0000000b21207212 */ /* 0x000fe400078e3cff */
[----:B------:R-:W-:Y:S02]  /*2f90*/  LOP3.LUT R11, R12, R60, R55, 0x96, !PT ;  /* 0x0000003c0c0b7212 */ /* 0x000fe400078e9637 */
[----:B------:R-:W-:Y:S02]  /*2fa0*/  LOP3.LUT R39, R39, R14, RZ, 0x3c, !PT ;  /* 0x0000000e27277212 */ /* 0x000fe400078e3cff */
[----:B------:R-:W-:Y:S02]  /*2fb0*/  LOP3.LUT R70, R58, R11, R37, 0x96, !PT ;  /* 0x0000000b3a467212 */ /* 0x000fe400078e9625 */
[----:B------:R-:W-:Y:S02]  /*2fc0*/  LOP3.LUT R11, R39, R58, RZ, 0x3c, !PT ;  /* 0x0000003a270b7212 */ /* 0x000fe400078e3cff */
[----:B------:R-:W-:-:S02]  /*2fd0*/  LOP3.LUT R59, R65, R6, R29, 0x96, !PT ;  /* 0x00000006413b7212 */ /* 0x000fc400078e961d */
[----:B------:R-:W-:Y:S02]  /*2fe0*/  LOP3.LUT R58, R16, R7, R36, 0x96, !PT ;  /* 0x00000007103a7212 */ /* 0x000fe400078e9624 */
[----:B------:R-:W-:Y:S02]  /*2ff0*/  LOP3.LUT R59, R44, R59, R15, 0x96, !PT ;  /* 0x0000003b2c3b7212 */ /* 0x000fe400078e960f */
[----:B------:R-:W-:Y:S02]  /*3000*/  LOP3.LUT R58, R45, R58, R26, 0x96, !PT ;  /* 0x0000003a2d3a7212 */ /* 0x000fe400078e961a */
[----:B------:R-:W-:Y:S02]  /*3010*/  LOP3.LUT R10, R33, R10, RZ, 0x3c, !PT ;  /* 0x0000000a210a7212 */ /* 0x000fe400078e3cff */
[C---:B------:R-:W-:Y:S02]  /*3020*/  LOP3.LUT R69, R39.reuse, R12, RZ, 0x3c, !PT ;  /* 0x0000000c27457212 */ /* 0x040fe400078e3cff */
[----:B------:R-:W-:Y:S01]  /*3030*/  SHF.L.W.U32.HI R12, R58, 0x1, R59 ;  /* 0x000000013a0c7819 */ /* 0x000fe20000010e3b */
[----:B------:R0:W-:Y:S01]  /*3040*/  STL.64 [R1], R10 ;  /* 0x0000000a01007387 */ /* 0x0001e20000100a00 */
[----:B------:R-:W-:-:S02]  /*3050*/  LOP3.LUT R73, R39, R37, RZ, 0x3c, !PT ;  /* 0x0000002527497212 */ /* 0x000fc400078e3cff */
[----:B------:R-:W-:-:S04]  /*3060*/  LOP3.LUT R37, R12, R31, RZ, 0x3c, !PT ;  /* 0x0000001f0c257212 */ /* 0x000fc800078e3cff */
[----:B------:R-:W-:Y:S02]  /*3070*/  LOP3.LUT R74, R37, R52, RZ, 0x3c, !PT ;  /* 0x00000034254a7212 */ /* 0x000fe400078e3cff */
[----:B0-----:R-:W-:-:S04]  /*3080*/  SHF.L.W.U32.HI R11, R59, 0x1, R58 ;  /* 0x000000013b0b7819 */ /* 0x001fc80000010e3a */
[----:B------:R-:W-:Y:S02]  /*3090*/  LOP3.LUT R52, R11, R70, RZ, 0x3c, !PT ;  /* 0x000000460b347212 */ /* 0x000fe400078e3cff */
[----:B------:R-:W-:Y:S02]  /*30a0*/  LOP3.LUT R63, R39, R60, RZ, 0x3c, !PT ;  /* 0x0000003c273f7212 */ /* 0x000fe400078e3cff */
[----:B------:R-:W-:Y:S02]  /*30b0*/  LOP3.LUT R60, R37, R13, RZ, 0x3c, !PT ;  /* 0x0000000d253c7212 */ /* 0x000fe400078e3cff */
[C---:B------:R-:W-:Y:S02]  /*30c0*/  LOP3.LUT R11, R52.reuse, R61, RZ, 0x3c, !PT ;  /* 0x0000003d340b7212 */ /* 0x040fe400078e3cff */
[C---:B------:R-:W-:Y:S02]  /*30d0*/  LOP3.LUT R13, R52.reuse, R54, RZ, 0x3c, !PT ;  /* 0x00000036340d7212 */ /* 0x040fe400078e3cff */
[----:B------:R-:W-:-:S02]  /*30e0*/  LOP3.LUT R61, R52, R21, RZ, 0x3c, !PT ;  /* 0x00000015343d7212 */ /* 0x000fc400078e3cff */
[C---:B------:R-:W-:Y:S02]  /*30f0*/  LOP3.LUT R25, R52.reuse, R25, RZ, 0x3c, !PT ;  /* 0x0000001934197212 */ /* 0x040fe400078e3cff */
[----:B------:R-:W-:Y:S02]  /*3100*/  LOP3.LUT R75, R52, R66, RZ, 0x3c, !PT ;  /* 0x00000042344b7212 */ /* 0x000fe400078e3cff */
[----:B------:R-:W-:Y:S02]  /*3110*/  SHF.L.W.U32.HI R52, R14, 0x1, R43 ;  /* 0x000000010e347819 */ /* 0x000fe40000010e2b */
[----:B------:R-:W-:Y:S02]  /*3120*/  LOP3.LUT R62, R33, R62, RZ, 0x3c, !PT ;  /* 0x0000003e213e7212 */ /* 0x000fe400078e3cff */
[----:B------:R-:W-:Y:S02]  /*3130*/  LOP3.LUT R33, R39, R55, RZ, 0x3c, !PT ;  /* 0x0000003727217212 */ /* 0x000fe400078e3cff */
[----:B------:R-:W-:-:S02]  /*3140*/  LOP3.LUT R59, R52, R59, RZ, 0x3c, !PT ;  /* 0x0000003b343b7212 */ /* 0x000fc400078e3cff */
[----:B------:R-:W-:Y:S02]  /*3150*/  LOP3.LUT R39, R17, R8, R30, 0x96, !PT ;  /* 0x0000000811277212 */ /* 0x000fe400078e961e */
[----:B------:R-:W-:Y:S02]  /*3160*/  LOP3.LUT R52, R18, R9, R38, 0x96, !PT ;  /* 0x0000000912347212 */ /* 0x000fe400078e9626 */
[----:B------:R-:W-:Y:S02]  /*3170*/  LOP3.LUT R39, R46, R39, R27, 0x96, !PT ;  /* 0x000000272e277212 */ /* 0x000fe400078e961b */
[----:B------:R-:W-:Y:S02]  /*3180*/  LOP3.LUT R52, R53, R52, R28, 0x96, !PT ;  /* 0x0000003435347212 */ /* 0x000fe400078e961c */
[C---:B------:R-:W-:Y:S02]  /*3190*/  LOP3.LUT R24, R37.reuse, R24, RZ, 0x3c, !PT ;  /* 0x0000001825187212 */ /* 0x040fe400078e3cff */
[----:B------:R-:W-:-:S02]  /*31a0*/  LOP3.LUT R10, R37, R57, RZ, 0x3c, !PT ;  /* 0x00000039250a7212 */ /* 0x000fc400078e3cff */
[----:B------:R-:W-:Y:S02]  /*31b0*/  LOP3.LUT R12, R37, R64, RZ, 0x3c, !PT ;  /* 0x00000040250c7212 */ /* 0x000fe400078e3cff */
[----:B------:R-:W-:Y:S02]  /*31c0*/  SHF.L.W.U32.HI R37, R39, 0x1, R52 ;  /* 0x0000000127257819 */ /* 0x000fe40000010e34 */
[----:B------:R-:W-:Y:S02]  /*31d0*/  SHF.L.W.U32.HI R21, R43, 0x1, R14 ;  /* 0x000000012b157819 */ /* 0x000fe40000010e0e */
[----:B------:R-:W-:Y:S02]  /*31e0*/  LOP3.LUT R37, R37, R42, RZ, 0x3c, !PT ;  /* 0x0000002a25257212 */ /* 0x000fe400078e3cff */
[----:B------:R-:W-:Y:S02]  /*31f0*/  SHF.L.W.U32.HI R42, R70, 0x1, R31 ;  /* 0x00000001462a7819 */ /* 0x000fe40000010e1f */
[----:B------:R-:W-:Y:S01]  /*3200*/  SHF.L.W.U32.HI R31, R31, 0x1, R70 ;  /* 0x000000011f1f7819 */ /* 0x000fe20000010e46 */
[----:B------:R-:W-:Y:S01]  /*3210*/  STL.64 [R1+0x28], R62 ;  /* 0x0000283e01007387 */ /* 0x000fe20000100a00 */
[----:B------:R-:W-:-:S02]  /*3220*/  LOP3.LUT R21, R21, R58, RZ, 0x3c, !PT ;  /* 0x0000003a15157212 */ /* 0x000fc400078e3cff */
[----:B------:R-:W-:Y:S01]  /*3230*/  SHF.L.W.U32.HI R14, R52, 0x1, R39 ;  /* 0x00000001340e7819 */ /* 0x000fe20000010e27 */
        /* <DEDUP_REMOVED lines=14> */
[C---:B------:R-:W-:Y:S01]  /*3320*/  LOP3.LUT R54, R59.reuse, R27, RZ, 0x3c, !PT ;  /* 0x0000001b3b367212 */ /* 0x040fe200078e3cff */
[----:B------:R-:W-:Y:S01]  /*3330*/  STL.64 [R1+0x80], R60 ;  /* 0x0000803c01007387 */ /* 0x000fe20000100a00 */
[----:B------:R-:W-:-:S02]  /*3340*/  LOP3.LUT R58, R59, R46, RZ, 0x3c, !PT ;  /* 0x0000002e3b3a7212 */ /* 0x000fc400078e3cff */
[C---:B------:R-:W-:Y:S01]  /*3350*/  LOP3.LUT R55, R21.reuse, R28, RZ, 0x3c, !PT ;  /* 0x0000001c15377212 */ /* 0x040fe200078e3cff */
[----:B------:R-:W-:Y:S01]  /*3360*/  STL.64 [R1+0xa8], R74 ;  /* 0x0000a84a01007387 */ /* 0x000fe20000100a00 */
[----:B------:R-:W-:Y:S02]  /*3370*/  LOP3.LUT R59, R21, R53, RZ, 0x3c, !PT ;  /* 0x00000035153b7212 */ /* 0x000fe400078e3cff */
[C---:B------:R-:W-:Y:S01]  /*3380*/  LOP3.LUT R27, R37.reuse, R16, RZ, 0x3c, !PT ;  /* 0x00000010251b7212 */ /* 0x040fe200078e3cff */
[----:B------:R-:W-:Y:S01]  /*3390*/  STL.64 [R1+0x18], R30 ;  /* 0x0000181e01007387 */ /* 0x000fe20000100a00 */
[C---:B------:R-:W-:Y:S02]  /*33a0*/  LOP3.LUT R17, R37.reuse, R36, RZ, 0x3c, !PT ;  /* 0x0000002425117212 */ /* 0x040fe400078e3cff */
[----:B------:R-:W-:Y:S01]  /*33b0*/  LOP3.LUT R16, R14, R29, RZ, 0x3c, !PT ;  /* 0x0000001d0e107212 */ /* 0x000fe200078e3cff */
[----:B------:R0:W-:Y:S01]  /*33c0*/  STL.64 [R1+0x40], R8 ;  /* 0x0000400801007387 */ /* 0x0001e20000100a00 */
[----:B------:R-:W-:-:S02]  /*33d0*/  LOP3.LUT R7, R37, R7, RZ, 0x3c, !PT ;  /* 0x0000000725077212 */ /* 0x000fc400078e3cff */
[C---:B------:R-:W-:Y:S01]  /*33e0*/  LOP3.LUT R67, R37.reuse, R26, RZ, 0x3c, !PT ;  /* 0x0000001a25437212 */ /* 0x040fe200078e3cff */
[----:B------:R-:W-:Y:S01]  /*33f0*/  STL.64 [R1+0x68], R42 ;  /* 0x0000682a01007387 */ /* 0x000fe20000100a00 */
[C---:B------:R-:W-:Y:S02]  /*3400*/  LOP3.LUT R6, R14.reuse, R6, RZ, 0x3c, !PT ;  /* 0x000000060e067212 */ /* 0x040fe400078e3cff */
[C---:B------:R-:W-:Y:S01]  /*3410*/  LOP3.LUT R26, R14.reuse, R65, RZ, 0x3c, !PT ;  /* 0x000000410e1a7212 */ /* 0x040fe200078e3cff */
[----:B------:R-:W-:Y:S01]  /*3420*/  STL.64 [R1+0x90], R54 ;  /* 0x0000903601007387 */ /* 0x000fe20000100a00 */
[C---:B------:R-:W-:Y:S02]  /*3430*/  LOP3.LUT R66, R14.reuse, R15, RZ, 0x3c, !PT ;  /* 0x0000000f0e427212 */ /* 0x040fe400078e3cff */
[----:B------:R-:W-:Y:S01]  /*3440*/  LOP3.LUT R37, R37, R45, RZ, 0x3c, !PT ;  /* 0x0000002d25257212 */ /* 0x000fe200078e3cff */
[----:B------:R-:W-:Y:S01]  /*3450*/  STL.64 [R1+0xb8], R58 ;  /* 0x0000b83a01007387 */ /* 0x000fe20000100a00 */
[----:B------:R-:W-:-:S02]  /*3460*/  LOP3.LUT R36, R14, R44, RZ, 0x3c, !PT ;  /* 0x0000002c0e247212 */ /* 0x000fc400078e3cff */
[C---:B------:R-:W-:Y:S01]  /*3470*/  LOP3.LUT R34, R39.reuse, R34, RZ, 0x3c, !PT ;  /* 0x0000002227227212 */ /* 0x040fe200078e3cff */
[----:B------:R-:W-:Y:S01]  /*3480*/  STL.64 [R1+0x10], R16 ;  /* 0x0000101001007387 */ /* 0x000fe20000100a00 */
[C---:B------:R-:W-:Y:S02]  /*3490*/  LOP3.LUT R35, R52.reuse, R35, RZ, 0x3c, !PT ;  /* 0x0000002334237212 */ /* 0x040fe400078e3cff */
[C---:B------:R-:W-:Y:S01]  /*34a0*/  LOP3.LUT R4, R39.reuse, R4, RZ, 0x3c, !PT ;  /* 0x0000000427047212 */ /* 0x040fe200078e3cff */
[----:B------:R2:W-:Y:S01]  /*34b0*/  STL.64 [R1+0x38], R6 ;  /* 0x0000380601007387 */ /* 0x0005e20000100a00 */
[C---:B------:R-:W-:Y:S02]  /*34c0*/  LOP3.LUT R5, R52.reuse, R5, RZ, 0x3c, !PT ;  /* 0x0000000534057212 */ /* 0x040fe400078e3cff */
[----:B------:R-:W-:Y:S01]  /*34d0*/  LOP3.LUT R14, R39, R19, RZ, 0x3c, !PT ;  /* 0x00000013270e7212 */ /* 0x000fe200078e3cff */
[----:B------:R-:W-:Y:S01]  /*34e0*/  STL.64 [R1+0x60], R26 ;  /* 0x0000601a01007387 */ /* 0x000fe20000100a00 */
[----:B------:R-:W-:-:S02]  /*34f0*/  LOP3.LUT R15, R52, R20, RZ, 0x3c, !PT ;  /* 0x00000014340f7212 */ /* 0x000fc400078e3cff */
[C---:B------:R-:W-:Y:S01]  /*3500*/  LOP3.LUT R22, R39.reuse, R22, RZ, 0x3c, !PT ;  /* 0x0000001627167212 */ /* 0x040fe200078e3cff */
[----:B------:R-:W-:Y:S01]  /*3510*/  STL.64 [R1+0x88], R66 ;  /* 0x0000884201007387 */ /* 0x000fe20000100a00 */
[C---:B------:R-:W-:Y:S02]  /*3520*/  LOP3.LUT R23, R52.reuse, R23, RZ, 0x3c, !PT ;  /* 0x0000001734177212 */ /* 0x040fe400078e3cff */
[----:B------:R-:W-:Y:S01]  /*3530*/  LOP3.LUT R18, R39, R47, RZ, 0x3c, !PT ;  /* 0x0000002f27127212 */ /* 0x000fe200078e3cff */
[----:B------:R-:W-:Y:S01]  /*3540*/  STL.64 [R1+0xb0], R36 ;  /* 0x0000b02401007387 */ /* 0x000fe20000100a00 */
[----:B------:R-:W-:-:S03]  /*3550*/  LOP3.LUT R19, R52, R40, RZ, 0x3c, !PT ;  /* 0x0000002834137212 */ /* 0x000fc600078e3cff */
[----:B------:R-:W-:Y:S04]  /*3560*/  STL.64 [R1+0x20], R34 ;  /* 0x0000202201007387 */ /* 0x000fe80000100a00 */
[----:B------:R3:W-:Y:S04]  /*3570*/  STL.64 [R1+0x48], R4 ;  /* 0x0000480401007387 */ /* 0x0007e80000100a00 */
[----:B------:R-:W-:Y:S04]  /*3580*/  STL.64 [R1+0x70], R14 ;  /* 0x0000700e01007387 */ /* 0x000fe80000100a00 */
[----:B------:R-:W-:Y:S04]  /*3590*/  STL.64 [R1+0x98], R22 ;  /* 0x0000981601007387 */ /* 0x000fe80000100a00 */
[----:B------:R-:W-:Y:S04]  /*35a0*/  STL.64 [R1+0xc0], R18 ;  /* 0x0000c01201007387 */ /* 0x000fe80000100a00 */
[----:B------:R-:W-:Y:S04]  /*35b0*/  STL.64 [R1+0x8], R24 ;  /* 0x0000081801007387 */ /* 0x000fe80000100a00 */
[----:B0-----:R-:W4:Y:S01]  /*35c0*/  LDL.64 R8, [R56] ;  /* 0x0000000038087983 */ /* 0x001f220000100a00 */
[----:B--2---:R-:W-:-:S02]  /*35d0*/  SHF.L.U64.HI R7, R24, UR5, R25 ;  /* 0x0000000518077c19 */ /* 0x004fc40008010219 */
[--C-:B------:R-:W-:Y:S02]  /*35e0*/  SHF.R.U32.HI R10, RZ, UR4, R25.reuse ;  /* 0x00000004ff0a7c19 */ /* 0x100fe40008011619 */
[C---:B------:R-:W-:Y:S02]  /*35f0*/  SHF.R.U64 R11, R24.reuse, UR4, R25 ;  /* 0x00000004180b7c19 */ /* 0x040fe40008001219 */
[----:B------:R-:W-:Y:S02]  /*3600*/  SHF.L.U32 R6, R24, UR5, RZ ;  /* 0x0000000518067c19 */ /* 0x000fe400080006ff */
[----:B------:R-:W-:Y:S02]  /*3610*/  LOP3.LUT R13, R7, R10, RZ, 0xfc, !PT ;  /* 0x0000000a070d7212 */ /* 0x000fe400078efcff */
[----:B------:R-:W-:-:S05]  /*3620*/  LOP3.LUT R12, R6, R11, RZ, 0xfc, !PT ;  /* 0x0000000b060c7212 */ /* 0x000fca00078efcff */
[----:B------:R0:W-:Y:S01]  /*3630*/  STL.64 [R56], R12 ;  /* 0x0000000c38007387 */ /* 0x0001e20000100a00 */
[--C-:B----4-:R-:W-:Y:S02]  /*3640*/  SHF.R.U32.HI R7, RZ, UR19, R9.reuse ;  /* 0x00000013ff077c19 */ /* 0x110fe40008011609 */
[C-C-:B---3--:R-:W-:Y:S02]  /*3650*/  SHF.L.U64.HI R4, R8.reuse, UR18, R9.reuse ;  /* 0x0000001208047c19 */ /* 0x148fe40008010209 */
[C---:B------:R-:W-:Y:S02]  /*3660*/  SHF.R.U64 R5, R8.reuse, UR19, R9 ;  /* 0x0000001308057c19 */ /* 0x040fe40008001209 */
[----:B------:R-:W-:Y:S02]  /*3670*/  SHF.L.U32 R8, R8, UR18, RZ ;  /* 0x0000001208087c19 */ /* 0x000fe400080006ff */
[----:B------:R-:W-:Y:S02]  /*3680*/  LOP3.LUT R9, R4, R7, RZ, 0xfc, !PT ;  /* 0x0000000704097212 */ /* 0x000fe400078efcff */
[----:B------:R-:W2:Y:S01]  /*3690*/  LDL.64 R6, [R51] ;  /* 0x0000000033067983 */ /* 0x000ea20000100a00 */
[----:B------:R-:W-:-:S05]  /*36a0*/  LOP3.LUT R8, R8, R5, RZ, 0xfc, !PT ;  /* 0x0000000508087212 */ /* 0x000fca00078efcff */
[----:B------:R3:W-:Y:S04]  /*36b0*/  STL.64 [R51], R8 ;  /* 0x0000000833007387 */ /* 0x0007e80000100a00 */
[----:B------:R-:W0:Y:S01]  /*36c0*/  LDL.64 R4, [R50] ;  /* 0x0000000032047983 */ /* 0x000e220000100a00 */
[--C-:B--2---:R-:W-:Y:S02]  /*36d0*/  SHF.R.U32.HI R11, RZ, UR17, R7.reuse ;  /* 0x00000011ff0b7c19 */ /* 0x104fe40008011607 */
[C-C-:B------:R-:W-:Y:S02]  /*36e0*/  SHF.L.U64.HI R10, R6.reuse, UR16, R7.reuse ;  /* 0x00000010060a7c19 */ /* 0x140fe40008010207 */
[C---:B------:R-:W-:Y:S02]  /*36f0*/  SHF.R.U64 R7, R6.reuse, UR17, R7 ;  /* 0x0000001106077c19 */ /* 0x040fe40008001207 */
[----:B------:R-:W-:-:S02]  /*3700*/  SHF.L.U32 R6, R6, UR16, RZ ;  /* 0x0000001006067c19 */ /* 0x000fc400080006ff */
[----:B------:R-:W-:Y:S02]  /*3710*/  LOP3.LUT R11, R10, R11, RZ, 0xfc, !PT ;  /* 0x0000000b0a0b7212 */ /* 0x000fe400078efcff */
[----:B------:R-:W-:Y:S02]  /*3720*/  LOP3.LUT R10, R6, R7, RZ, 0xfc, !PT ;  /* 0x00000007060a7212 */ /* 0x000fe400078efcff */
[--C-:B0-----:R-:W-:Y:S02]  /*3730*/  SHF.R.U32.HI R12, RZ, UR15, R5.reuse ;  /* 0x0000000fff0c7c19 */ /* 0x101fe40008011605 */
[C-C-:B------:R-:W-:Y:S02]  /*3740*/  SHF.L.U64.HI R7, R4.reuse, UR14, R5.reuse ;  /* 0x0000000e04077c19 */ /* 0x140fe40008010205 */
[C---:B------:R-:W-:Y:S02]  /*3750*/  SHF.R.U64 R13, R4.reuse, UR15, R5 ;  /* 0x0000000f040d7c19 */ /* 0x040fe40008001205 */
[----:B------:R-:W-:Y:S01]  /*3760*/  SHF.L.U32 R6, R4, UR14, RZ ;  /* 0x0000000e04067c19 */ /* 0x000fe200080006ff */
[----:B------:R-:W-:Y:S01]  /*3770*/  STL.64 [R50], R10 ;  /* 0x0000000a32007387 */ /* 0x000fe20000100a00 */
[----:B---3--:R-:W-:-:S02]  /*3780*/  LOP3.LUT R9, R7, R12, RZ, 0xfc, !PT ;  /* 0x0000000c07097212 */ /* 0x008fc400078efcff */
[----:B------:R-:W-:Y:S01]  /*3790*/  LOP3.LUT R8, R6, R13, RZ, 0xfc, !PT ;  /* 0x0000000d06087212 */ /* 0x000fe200078efcff */
[----:B------:R-:W2:Y:S04]  /*37a0*/  LDL.64 R4, [R49] ;  /* 0x0000000031047983 */ /* 0x000ea80000100a00 */
[----:B------:R0:W-:Y:S04]  /*37b0*/  STL.64 [R49], R8 ;  /* 0x0000000831007387 */ /* 0x0001e80000100a00 */
[----:B------:R-:W3:Y:S01]  /*37c0*/  LDL.64 R6, [R3] ;  /* 0x0000000003067983 */ /* 0x000ee20000100a00 */
[----:B--2---:R-:W-:-:S02]  /*37d0*/  SHF.R.U32.HI R13, RZ, UR13, R5 ;  /* 0x0000000dff0d7c19 */ /* 0x004fc40008011605 */
[C-C-:B------:R-:W-:Y:S02]  /*37e0*/  SHF.L.U64.HI R12, R4.reuse, UR12, R5.reuse ;  /* 0x0000000c040c7c19 */ /* 0x140fe40008010205 */
[C---:B------:R-:W-:Y:S02]  /*37f0*/  SHF.R.U64 R5, R4.reuse, UR13, R5 ;  /* 0x0000000d04057c19 */ /* 0x040fe40008001205 */
[----:B------:R-:W-:Y:S02]  /*3800*/  SHF.L.U32 R4, R4, UR12, RZ ;  /* 0x0000000c04047c19 */ /* 0x000fe400080006ff */
[----:B------:R-:W-:Y:S02]  /*3810*/  LOP3.LUT R13, R12, R13, RZ, 0xfc, !PT ;  /* 0x0000000d0c0d7212 */ /* 0x000fe400078efcff */
[----:B------:R-:W-:Y:S02]  /*3820*/  LOP3.LUT R12, R4, R5, RZ, 0xfc, !PT ;  /* 0x00000005040c7212 */ /* 0x000fe400078efcff */
[----:B---3--:R-:W-:-:S02]  /*3830*/  SHF.R.U32.HI R5, RZ, UR11, R7 ;  /* 0x0000000bff057c19 */ /* 0x008fc40008011607 */
[C-C-:B------:R-:W-:Y:S02]  /*3840*/  SHF.L.U64.HI R4, R6.reuse, UR10, R7.reuse ;  /* 0x0000000a06047c19 */ /* 0x140fe40008010207 */
[C---:B------:R-:W-:Y:S02]  /*3850*/  SHF.R.U64 R7, R6.reuse, UR11, R7 ;  /* 0x0000000b06077c19 */ /* 0x040fe40008001207 */
[----:B------:R-:W-:Y:S01]  /*3860*/  SHF.L.U32 R6, R6, UR10, RZ ;  /* 0x0000000a06067c19 */ /* 0x000fe200080006ff */
[----:B------:R-:W-:Y:S01]  /*3870*/  STL.64 [R3], R12 ;  /* 0x0000000c03007387 */ /* 0x000fe20000100a00 */
[----:B0-----:R-:W-:Y:S02]  /*3880*/  LOP3.LUT R9, R4, R5, RZ, 0xfc, !PT ;  /* 0x0000000504097212 */ /* 0x001fe400078efcff */
        /* <DEDUP_REMOVED lines=19> */
[----:B------:R-:W3:Y:S01]  /*39c0*/  LDL.64 R6, [UR33] ;  /* 0x00000021ff067983 */ /* 0x000ee20008100a00 */
        /* <DEDUP_REMOVED lines=10> */
[----:B------:R-:W-:Y:S01]  /*3a70*/  STL.64 [UR33], R12 ;  /* 0x0000000cff007987 */ /* 0x000fe20008100a21 */
[----:B0-----:R-:W-:Y:S02]  /*3a80*/  LOP3.LUT R9, R4, R5, RZ, 0xfc, !PT ;  /* 0x0000000504097212 */ /* 0x001fe400078efcff */
[----:B------:R-:W-:Y:S01]  /*3a90*/  LOP3.LUT R8, R6, R7, RZ, 0xfc, !PT ;  /* 0x0000000706087212 */ /* 0x000fe200078efcff */
[----:B------:R-:W2:Y:S04]  /*3aa0*/  LDL.64 R4, [UR36] ;  /* 0x00000024ff047983 */ /* 0x000ea80008100a00 */
[----:B------:R0:W-:Y:S04]  /*3ab0*/  STL.64 [UR36], R8 ;  /* 0x00000008ff007987 */ /* 0x0001e80008100a24 */
        /* <DEDUP_REMOVED lines=75> */
[----:B------:R2:W-:Y:S01]  /*3f70*/  STL.64 [UR60], R10 ;  /* 0x0000000aff007987 */ /* 0x0005e20008100a3c */
[----:B0-----:R-:W-:Y:S02]  /*3f80*/  LOP3.LUT R9, R4, R5, RZ, 0xfc, !PT ;  /* 0x0000000504097212 */ /* 0x001fe400078efcff */
[----:B------:R-:W-:Y:S01]  /*3f90*/  LOP3.LUT R8, R6, R7, RZ, 0xfc, !PT ;  /* 0x0000000706087212 */ /* 0x000fe200078efcff */
[----:B------:R-:W3:Y:S04]  /*3fa0*/  LDL.64 R4, [UR27] ;  /* 0x0000001bff047983 */ /* 0x000ee80008100a00 */
[----:B------:R0:W-:Y:S04]  /*3fb0*/  STL.64 [UR27], R8 ;  /* 0x00000008ff007987 */ /* 0x0001e80008100a1b */
[----:B------:R-:W4:Y:S01]  /*3fc0*/  LDL.64 R6, [UR64] ;  /* 0x00000040ff067983 */ /* 0x000f220008100a00 */
[----:B---3--:R-:W-:-:S02]  /*3fd0*/  SHF.R.U32.HI R13, RZ, UR28, R5 ;  /* 0x0000001cff0d7c19 */ /* 0x008fc40008011605 */
[C-C-:B------:R-:W-:Y:S02]  /*3fe0*/  SHF.L.U64.HI R12, R4.reuse, UR66, R5.reuse ;  /* 0x00000042040c7c19 */ /* 0x140fe40008010205 */
[C---:B------:R-:W-:Y:S02]  /*3ff0*/  SHF.R.U64 R5, R4.reuse, UR28, R5 ;  /* 0x0000001c04057c19 */ /* 0x040fe40008001205 */
[----:B------:R-:W-:Y:S02]  /*4000*/  SHF.L.U32 R4, R4, UR66, RZ ;  /* 0x0000004204047c19 */ /* 0x000fe400080006ff */
[----:B------:R-:W-:Y:S02]  /*4010*/  LOP3.LUT R13, R12, R13, RZ, 0xfc, !PT ;  /* 0x0000000d0c0d7212 */ /* 0x000fe400078efcff */
[----:B------:R-:W-:Y:S02]  /*4020*/  LOP3.LUT R12, R4, R5, RZ, 0xfc, !PT ;  /* 0x00000005040c7212 */ /* 0x000fe400078efcff */
[----:B----4-:R-:W-:-:S02]  /*4030*/  SHF.L.U64.HI R4, R6, UR67, R7 ;  /* 0x0000004306047c19 */ /* 0x010fc40008010207 */
[C-C-:B------:R-:W-:Y:S02]  /*4040*/  SHF.R.U64 R5, R6.reuse, UR65, R7.reuse ;  /* 0x0000004106057c19 */ /* 0x140fe40008001207 */
[----:B--2---:R-:W-:Y:S02]  /*4050*/  SHF.R.U32.HI R11, RZ, UR65, R7 ;  /* 0x00000041ff0b7c19 */ /* 0x004fe40008011607 */
[----:B------:R-:W-:Y:S02]  /*4060*/  SHF.L.U32 R6, R6, UR67, RZ ;  /* 0x0000004306067c19 */ /* 0x000fe400080006ff */
[----:B0-----:R-:W-:Y:S02]  /*4070*/  LOP3.LUT R9, R4, R11, RZ, 0xfc, !PT ;  /* 0x0000000b04097212 */ /* 0x001fe400078efcff */
[----:B------:R-:W-:Y:S01]  /*4080*/  LOP3.LUT R8, R6, R5, RZ, 0xfc, !PT ;  /* 0x0000000506087212 */ /* 0x000fe200078efcff */
[----:B------:R-:W-:Y:S04]  /*4090*/  STL.64 [UR64], R12 ;  /* 0x0000000cff007987 */ /* 0x000fe80008100a40 */
[----:B------:R-:W2:Y:S04]  /*40a0*/  LDL.64 R4, [UR29] ;  /* 0x0000001dff047983 */ /* 0x000ea80008100a00 */
[----:B------:R0:W-:Y:S04]  /*40b0*/  STL.64 [UR29], R8 ;  /* 0x00000008ff007987 */ /* 0x0001e80008100a1d */
[----:B------:R-:W3:Y:S01]  /*40c0*/  LDL.64 R6, [UR68] ;  /* 0x00000044ff067983 */ /* 0x000ee20008100a00 */
[----:B--2---:R-:W-:-:S02]  /*40d0*/  SHF.R.U32.HI R37, RZ, UR30, R5 ;  /* 0x0000001eff257c19 */ /* 0x004fc40008011605 */
[C-C-:B------:R-:W-:Y:S02]  /*40e0*/  SHF.L.U64.HI R36, R4.reuse, UR69, R5.reuse ;  /* 0x0000004504247c19 */ /* 0x140fe40008010205 */
[C---:B------:R-:W-:Y:S02]  /*40f0*/  SHF.R.U64 R11, R4.reuse, UR30, R5 ;  /* 0x0000001e040b7c19 */ /* 0x040fe40008001205 */
[----:B------:R-:W-:Y:S02]  /*4100*/  SHF.L.U32 R4, R4, UR69, RZ ;  /* 0x0000004504047c19 */ /* 0x000fe400080006ff */
[--C-:B---3--:R-:W-:Y:S02]  /*4110*/  SHF.R.U32.HI R41, RZ, UR71, R7.reuse ;  /* 0x00000047ff297c19 */ /* 0x108fe40008011607 */
        /* <DEDUP_REMOVED lines=56> */
[----:B------:R-:W-:Y:S01]  /*44a0*/  LOP3.LUT R31, R37, UR23, R35, 0x9c, !PT ;  /* 0x00000017251f7c12 */ /* 0x000fe2000f8e9c23 */
[----:B------:R-:W0:Y:S01]  /*44b0*/  LDCU.128 UR20, c[0x3][0x90] ;  /* 0x00c01200ff1477ac */ /* 0x000e220008000c00 */
        /* <DEDUP_REMOVED lines=48> */
[----:B--2---:R-:W-:-:S04]  /*47c0*/  SHF.L.W.U32.HI R11, R59, 0x1, R58 ;  /* 0x000000013b0b7819 */ /* 0x004fc80000010e3a */
        /* <DEDUP_REMOVED lines=83> */
[----:B--2---:R-:W2:Y:S01]  /*4d00*/  LDL.64 R8, [R56] ;  /* 0x0000000038087983 */ /* 0x004ea20000100a00 */
[----:B---3--:R-:W-:-:S02]  /*4d10*/  SHF.L.U64.HI R7, R24, UR5, R25 ;  /* 0x0000000518077c19 */ /* 0x008fc40008010219 */
[--C-:B------:R-:W-:Y:S02]  /*4d20*/  SHF.R.U32.HI R10, RZ, UR4, R25.reuse ;  /* 0x00000004ff0a7c19 */ /* 0x100fe40008011619 */
[C---:B------:R-:W-:Y:S02]  /*4d30*/  SHF.R.U64 R11, R24.reuse, UR4, R25 ;  /* 0x00000004180b7c19 */ /* 0x040fe40008001219 */
[----:B------:R-:W-:Y:S02]  /*4d40*/  SHF.L.U32 R6, R24, UR5, RZ ;  /* 0x0000000518067c19 */ /* 0x000fe400080006ff */
[----:B------:R-:W-:Y:S02]  /*4d50*/  LOP3.LUT R13, R7, R10, RZ, 0xfc, !PT ;  /* 0x0000000a070d7212 */ /* 0x000fe400078efcff */
[----:B------:R-:W-:-:S05]  /*4d60*/  LOP3.LUT R12, R6, R11, RZ, 0xfc, !PT ;  /* 0x0000000b060c7212 */ /* 0x000fca00078efcff */
[----:B------:R3:W-:Y:S01]  /*4d70*/  STL.64 [R56], R12 ;  /* 0x0000000c38007387 */ /* 0x0007e20000100a00 */
[--C-:B--2---:R-:W-:Y:S02]  /*4d80*/  SHF.R.U32.HI R7, RZ, UR19, R9.reuse ;  /* 0x00000013ff077c19 */ /* 0x104fe40008011609 */
[C-C-:B----4-:R-:W-:Y:S02]  /*4d90*/  SHF.L.U64.HI R4, R8.reuse, UR18, R9.reuse ;  /* 0x0000001208047c19 */ /* 0x150fe40008010209 */
[C---:B------:R-:W-:Y:S02]  /*4da0*/  SHF.R.U64 R5, R8.reuse, UR19, R9 ;  /* 0x0000001308057c19 */ /* 0x040fe40008001209 */
[----:B------:R-:W-:Y:S02]  /*4db0*/  SHF.L.U32 R8, R8, UR18, RZ ;  /* 0x0000001208087c19 */ /* 0x000fe400080006ff */
[----:B------:R-:W-:Y:S02]  /*4dc0*/  LOP3.LUT R9, R4, R7, RZ, 0xfc, !PT ;  /* 0x0000000704097212 */ /* 0x000fe400078efcff */
[----:B------:R-:W2:Y:S01]  /*4dd0*/  LDL.64 R6, [R51] ;  /* 0x0000000033067983 */ /* 0x000ea20000100a00 */
[----:B------:R-:W-:-:S05]  /*4de0*/  LOP3.LUT R8, R8, R5, RZ, 0xfc, !PT ;  /* 0x0000000508087212 */ /* 0x000fca00078efcff */
[----:B------:R4:W-:Y:S04]  /*4df0*/  STL.64 [R51], R8 ;  /* 0x0000000833007387 */ /* 0x0009e80000100a00 */
[----:B------:R-:W3:Y:S01]  /*4e00*/  LDL.64 R4, [R50] ;  /* 0x0000000032047983 */ /* 0x000ee20000100a00 */
[--C-:B--2---:R-:W-:Y:S02]  /*4e10*/  SHF.R.U32.HI R11, RZ, UR17, R7.reuse ;  /* 0x00000011ff0b7c19 */ /* 0x104fe40008011607 */
[C-C-:B------:R-:W-:Y:S02]  /*4e20*/  SHF.L.U64.HI R10, R6.reuse, UR16, R7.reuse ;  /* 0x00000010060a7c19 */ /* 0x140fe40008010207 */
[C---:B------:R-:W-:Y:S02]  /*4e30*/  SHF.R.U64 R7, R6.reuse, UR17, R7 ;  /* 0x0000001106077c19 */ /* 0x040fe40008001207 */
[----:B------:R-:W-:-:S02]  /*4e40*/  SHF.L.U32 R6, R6, UR16, RZ ;  /* 0x0000001006067c19 */ /* 0x000fc400080006ff */
[----:B------:R-:W-:Y:S02]  /*4e50*/  LOP3.LUT R11, R10, R11, RZ, 0xfc, !PT ;  /* 0x0000000b0a0b7212 */ /* 0x000fe400078efcff */
[----:B------:R-:W-:Y:S02]  /*4e60*/  LOP3.LUT R10, R6, R7, RZ, 0xfc, !PT ;  /* 0x00000007060a7212 */ /* 0x000fe400078efcff */
[--C-:B---3--:R-:W-:Y:S02]  /*4e70*/  SHF.R.U32.HI R12, RZ, UR15, R5.reuse ;  /* 0x0000000fff0c7c19 */ /* 0x108fe40008011605 */
[C-C-:B------:R-:W-:Y:S02]  /*4e80*/  SHF.L.U64.HI R7, R4.reuse, UR14, R5.reuse ;  /* 0x0000000e04077c19 */ /* 0x140fe40008010205 */
[C---:B------:R-:W-:Y:S02]  /*4e90*/  SHF.R.U64 R13, R4.reuse, UR15, R5 ;  /* 0x0000000f040d7c19 */ /* 0x040fe40008001205 */
[----:B------:R-:W-:Y:S01]  /*4ea0*/  SHF.L.U32 R6, R4, UR14, RZ ;  /* 0x0000000e04067c19 */ /* 0x000fe200080006ff */
[----:B------:R-:W-:Y:S01]  /*4eb0*/  STL.64 [R50], R10 ;  /* 0x0000000a32007387 */ /* 0x000fe20000100a00 */
[----:B----4-:R-:W-:-:S02]  /*4ec0*/  LOP3.LUT R9, R7, R12, RZ, 0xfc, !PT ;  /* 0x0000000c07097212 */ /* 0x010fc400078efcff */
[----:B------:R-:W-:Y:S01]  /*4ed0*/  LOP3.LUT R8, R6, R13, RZ, 0xfc, !PT ;  /* 0x0000000d06087212 */ /* 0x000fe200078efcff */
[----:B------:R-:W2:Y:S04]  /*4ee0*/  LDL.64 R4, [R49] ;  /* 0x0000000031047983 */ /* 0x000ea80000100a00 */
[----:B------:R3:W-:Y:S04]  /*4ef0*/  STL.64 [R49], R8 ;  /* 0x0000000831007387 */ /* 0x0007e80000100a00 */
[----:B------:R-:W4:Y:S01]  /*4f00*/  LDL.64 R6, [R3] ;  /* 0x0000000003067983 */ /* 0x000f220000100a00 */
[----:B--2---:R-:W-:-:S02]  /*4f10*/  SHF.R.U32.HI R13, RZ, UR13, R5 ;  /* 0x0000000dff0d7c19 */ /* 0x004fc40008011605 */
[C-C-:B------:R-:W-:Y:S02]  /*4f20*/  SHF.L.U64.HI R12, R4.reuse, UR12, R5.reuse ;  /* 0x0000000c040c7c19 */ /* 0x140fe40008010205 */
[C---:B------:R-:W-:Y:S02]  /*4f30*/  SHF.R.U64 R5, R4.reuse, UR13, R5 ;  /* 0x0000000d04057c19 */ /* 0x040fe40008001205 */
[----:B------:R-:W-:Y:S02]  /*4f40*/  SHF.L.U32 R4, R4, UR12, RZ ;  /* 0x0000000c04047c19 */ /* 0x000fe400080006ff */
[----:B------:R-:W-:Y:S02]  /*4f50*/  LOP3.LUT R13, R12, R13, RZ, 0xfc, !PT ;  /* 0x0000000d0c0d7212 */ /* 0x000fe400078efcff */
[----:B------:R-:W-:Y:S02]  /*4f60*/  LOP3.LUT R12, R4, R5, RZ, 0xfc, !PT ;  /* 0x00000005040c7212 */ /* 0x000fe400078efcff */
[----:B----4-:R-:W-:-:S02]  /*4f70*/  SHF.R.U32.HI R5, RZ, UR11, R7 ;  /* 0x0000000bff057c19 */ /* 0x010fc40008011607 */
[C-C-:B------:R-:W-:Y:S02]  /*4f80*/  SHF.L.U64.HI R4, R6.reuse, UR10, R7.reuse ;  /* 0x0000000a06047c19 */ /* 0x140fe40008010207 */
[C---:B------:R-:W-:Y:S02]  /*4f90*/  SHF.R.U64 R7, R6.reuse, UR11, R7 ;  /* 0x0000000b06077c19 */ /* 0x040fe40008001207 */
[----:B------:R-:W-:Y:S01]  /*4fa0*/  SHF.L.U32 R6, R6, UR10, RZ ;  /* 0x0000000a06067c19 */ /* 0x000fe200080006ff */
[----:B------:R-:W-:Y:S01]  /*4fb0*/  STL.64 [R3], R12 ;  /* 0x0000000c03007387 */ /* 0x000fe20000100a00 */
[----:B---3--:R-:W-:Y:S02]  /*4fc0*/  LOP3.LUT R9, R4, R5, RZ, 0xfc, !PT ;  /* 0x0000000504097212 */ /* 0x008fe400078efcff */
        /* <DEDUP_REMOVED lines=19> */
[----:B------:R-:W4:Y:S01]  /*5100*/  LDL.64 R6, [UR33] ;  /* 0x00000021ff067983 */ /* 0x000f220008100a00 */
        /* <DEDUP_REMOVED lines=10> */
[----:B------:R-:W-:Y:S01]  /*51b0*/  STL.64 [UR33], R12 ;  /* 0x0000000cff007987 */ /* 0x000fe20008100a21 */
[----:B---3--:R-:W-:Y:S02]  /*51c0*/  LOP3.LUT R9, R4, R5, RZ, 0xfc, !PT ;  /* 0x0000000504097212 */ /* 0x008fe400078efcff */
[----:B------:R-:W-:Y:S01]  /*51d0*/  LOP3.LUT R8, R6, R7, RZ, 0xfc, !PT ;  /* 0x0000000706087212 */ /* 0x000fe200078efcff */
[----:B------:R-:W2:Y:S04]  /*51e0*/  LDL.64 R4, [UR36] ;  /* 0x00000024ff047983 */ /* 0x000ea80008100a00 */
[----:B------:R3:W-:Y:S04]  /*51f0*/  STL.64 [UR36], R8 ;  /* 0x00000008ff007987 */ /* 0x0007e80008100a24 */
        /* <DEDUP_REMOVED lines=75> */
[----:B------:R2:W-:Y:S01]  /*56b0*/  STL.64 [UR60], R10 ;  /* 0x0000000aff007987 */ /* 0x0005e20008100a3c */
[----:B---3--:R-:W-:Y:S02]  /*56c0*/  LOP3.LUT R9, R4, R5, RZ, 0xfc, !PT ;  /* 0x0000000504097212 */ /* 0x008fe400078efcff */
[----:B------:R-:W-:Y:S01]  /*56d0*/  LOP3.LUT R8, R6, R7, RZ, 0xfc, !PT ;  /* 0x0000000706087212 */ /* 0x000fe200078efcff */
[----:B------:R-:W3:Y:S04]  /*56e0*/  LDL.64 R4, [UR27] ;  /* 0x0000001bff047983 */ /* 0x000ee80008100a00 */
[----:B------:R4:W-:Y:S04]  /*56f0*/  STL.64 [UR27], R8 ;  /* 0x00000008ff007987 */ /* 0x0009e80008100a1b */
[----:B------:R-:W5:Y:S01]  /*5700*/  LDL.64 R6, [UR64] ;  /* 0x00000040ff067983 */ /* 0x000f620008100a00 */
[----:B---3--:R-:W-:-:S02]  /*5710*/  SHF.R.U32.HI R13, RZ, UR28, R5 ;  /* 0x0000001cff0d7c19 */ /* 0x008fc40008011605 */
[C-C-:B------:R-:W-:Y:S02]  /*5720*/  SHF.L.U64.HI R12, R4.reuse, UR66, R5.reuse ;  /* 0x00000042040c7c19 */ /* 0x140fe40008010205 */
[C---:B------:R-:W-:Y:S02]  /*5730*/  SHF.R.U64 R5, R4.reuse, UR28, R5 ;  /* 0x0000001c04057c19 */ /* 0x040fe40008001205 */
[----:B------:R-:W-:Y:S02]  /*5740*/  SHF.L.U32 R4, R4, UR66, RZ ;  /* 0x0000004204047c19 */ /* 0x000fe400080006ff */
[----:B------:R-:W-:Y:S02]  /*5750*/  LOP3.LUT R13, R12, R13, RZ, 0xfc, !PT ;  /* 0x0000000d0c0d7212 */ /* 0x000fe400078efcff */
[----:B------:R-:W-:Y:S02]  /*5760*/  LOP3.LUT R12, R4, R5, RZ, 0xfc, !PT ;  /* 0x00000005040c7212 */ /* 0x000fe400078efcff */
[----:B-----5:R-:W-:-:S02]  /*5770*/  SHF.L.U64.HI R4, R6, UR67, R7 ;  /* 0x0000004306047c19 */ /* 0x020fc40008010207 */
[C-C-:B------:R-:W-:Y:S02]  /*5780*/  SHF.R.U64 R5, R6.reuse, UR65, R7.reuse ;  /* 0x0000004106057c19 */ /* 0x140fe40008001207 */
[----:B--2---:R-:W-:Y:S02]  /*5790*/  SHF.R.U32.HI R11, RZ, UR65, R7 ;  /* 0x00000041ff0b7c19 */ /* 0x004fe40008011607 */
[----:B------:R-:W-:Y:S02]  /*57a0*/  SHF.L.U32 R6, R6, UR67, RZ ;  /* 0x0000004306067c19 */ /* 0x000fe400080006ff */
[----:B----4-:R-:W-:Y:S02]  /*57b0*/  LOP3.LUT R9, R4, R11, RZ, 0xfc, !PT ;  /* 0x0000000b04097212 */ /* 0x010fe400078efcff */
[----:B------:R-:W-:Y:S01]  /*57c0*/  LOP3.LUT R8, R6, R5, RZ, 0xfc, !PT ;  /* 0x0000000506087212 */ /* 0x000fe200078efcff */
[----:B------:R-:W-:Y:S04]  /*57d0*/  STL.64 [UR64], R12 ;  /* 0x0000000cff007987 */ /* 0x000fe80008100a40 */
[----:B------:R-:W2:Y:S04]  /*57e0*/  LDL.64 R4, [UR29] ;  /* 0x0000001dff047983 */ /* 0x000ea80008100a00 */
[----:B------:R3:W-:Y:S04]  /*57f0*/  STL.64 [UR29], R8 ;  /* 0x00000008ff007987 */ /* 0x0007e80008100a1d */
[----:B------:R-:W4:Y:S01]  /*5800*/  LDL.64 R6, [UR68] ;  /* 0x00000044ff067983 */ /* 0x000f220008100a00 */
[----:B--2---:R-:W-:-:S02]  /*5810*/  SHF.R.U32.HI R37, RZ, UR30, R5 ;  /* 0x0000001eff257c19 */ /* 0x004fc40008011605 */
[C-C-:B------:R-:W-:Y:S02]  /*5820*/  SHF.L.U64.HI R36, R4.reuse, UR69, R5.reuse ;  /* 0x0000004504247c19 */ /* 0x140fe40008010205 */
[C---:B------:R-:W-:Y:S02]  /*5830*/  SHF.R.U64 R11, R4.reuse, UR30, R5 ;  /* 0x0000001e040b7c19 */ /* 0x040fe40008001205 */
        /* <DEDUP_REMOVED lines=11> */
[----:B------:R-:W5:Y:S04]  /*58f0*/  LDL.128 R52, [R1+0x20] ;  /* 0x0000200001347983 */ /* 0x000f680000100c00 */
[----:B------:R-:W5:Y:S04]  /*5900*/  LDL.128 R4, [R1+0x30] ;  /* 0x0000300001047983 */ /* 0x000f680000100c00 */
[----:B---3--:R-:W3:Y:S04]  /*5910*/  LDL.128 R8, [R1+0x40] ;  /* 0x0000400001087983 */ /* 0x008ee80000100c00 */
[----:B------:R-:W3:Y:S04]  /*5920*/  LDL.128 R12, [R1+0x50] ;  /* 0x00005000010c7983 */ /* 0x000ee80000100c00 */
[----:B------:R-:W3:Y:S04]  /*5930*/  LDL.128 R16, [R1+0x60] ;  /* 0x0000600001107983 */ /* 0x000ee80000100c00 */
[----:B------:R-:W3:Y:S04]  /*5940*/  LDL.128 R20, [R1+0x70] ;  /* 0x0000700001147983 */ /* 0x000ee80000100c00 */
[----:B------:R-:W3:Y:S04]  /*5950*/  LDL.128 R24, [R1+0x80] ;  /* 0x0000800001187983 */ /* 0x000ee80000100c00 */
[----:B------:R-:W3:Y:S04]  /*5960*/  LDL.128 R28, [R1+0x90] ;  /* 0x00009000011c7983 */ /* 0x000ee80000100c00 */
[----:B------:R-:W0:Y:S04]  /*5970*/  LDL.128 R32, [R1] ;  /* 0x0000000001207983 */ /* 0x000e280000100c00 */
[----:B--2---:R-:W0:Y:S04]  /*5980*/  LDL.128 R36, [R1+0x10] ;  /* 0x0000100001247983 */ /* 0x004e280000100c00 */
[----:B----4-:R-:W2:Y:S04]  /*5990*/  LDL.128 R40, [R1+0xa0] ;  /* 0x0000a00001287983 */ /* 0x010ea80000100c00 */
[----:B------:R-:W2:Y:S04]  /*59a0*/  LDL.128 R44, [R1+0xb0] ;  /* 0x0000b000012c7983 */ /* 0x000ea80000100c00 */
[----:B------:R-:W4:Y:S01]  /*59b0*/  LDL.64 R58, [R1+0xc0] ;  /* 0x0000c000013a7983 */ /* 0x000f220000100a00 */
[----:B-----5:R-:W-:-:S02]  /*59c0*/  LOP3.LUT R60, R55, R7, R5, 0xb4, !PT ;  /* 0x00000007373c7212 */ /* 0x020fc400078eb405 */
[----:B------:R-:W-:Y:S02]  /*59d0*/  LOP3.LUT R62, R54, R6, R4, 0xb4, !PT ;  /* 0x00000006363e7212 */ /* 0x000fe400078eb404 */
[----:B---3--:R-:W-:Y:S02]  /*59e0*/  LOP3.LUT R61, R5, R9, R7, 0xb4, !PT ;  /* 0x00000009053d7212 */ /* 0x008fe400078eb407 */
        /* <DEDUP_REMOVED lines=27> */
[----:B0-----:R-:W-:-:S02]  /*5ba0*/  LOP3.LUT R63, R36, UR20, R34, 0x9c, !PT ;  /* 0x00000014243f7c12 */ /* 0x001fc4000f8e9c22 */
        /* <DEDUP_REMOVED lines=9> */
[----:B--2---:R-:W-:Y:S02]  /*5c40*/  LOP3.LUT R39, R40, R44, R42, 0xb4, !PT ;  /* 0x0000002c28277212 */ /* 0x004fe400078eb42a */
[----:B------:R-:W-:Y:S02]  /*5c50*/  LOP3.LUT R37, R41, R45, R43, 0xb4, !PT ;  /* 0x0000002d29257212 */ /* 0x000fe400078eb42b */
[----:B------:R-:W-:-:S02]  /*5c60*/  LOP3.LUT R52, R42, R46, R44, 0xb4, !PT ;  /* 0x0000002e2a347212 */ /* 0x000fc400078eb42c */
[----:B------:R-:W-:Y:S02]  /*5c70*/  LOP3.LUT R66, R43, R47, R45, 0xb4, !PT ;  /* 0x0000002f2b427212 */ /* 0x000fe400078eb42d */
[----:B----4-:R-:W-:Y:S02]  /*5c80*/  LOP3.LUT R44, R44, R58, R46, 0xb4, !PT ;  /* 0x0000003a2c2c7212 */ /* 0x010fe400078eb42e */
        /* <DEDUP_REMOVED lines=2384> */
[----:B--2---:R-:W-:-:S02]  /*f190*/  SHF.R.U64 R13, R4, UR13, R5 ;  /* 0x0000000d040d7c19 */ /* 0x004fc40008001205 */
[C---:B------:R-:W-:Y:S02]  /*f1a0*/  SHF.L.U32 R12, R4.reuse, UR12, RZ ;  /* 0x0000000c040c7c19 */ /* 0x040fe400080006ff */
[--C-:B------:R-:W-:Y:S02]  /*f1b0*/  SHF.R.U32.HI R15, RZ, UR13, R5.reuse ;  /* 0x0000000dff0f7c19 */ /* 0x100fe40008011605 */
[----:B------:R-:W-:Y:S02]  /*f1c0*/  SHF.L.U64.HI R4, R4, UR12, R5 ;  /* 0x0000000c04047c19 */ /* 0x000fe40008010205 */
        /* <DEDUP_REMOVED lines=3550> */
[----:B--2---:R-:W-:Y:S02]  /*1cfb0*/  LOP3.LUT R39, R40, R44, R42, 0xb4, !PT ;  /* 0x0000002c28277212 */ /* 0x004fe400078eb42a */
[----:B------:R-:W-:Y:S02]  /*1cfc0*/  LOP3.LUT R52, R42, R46, R44, 0xb4, !PT ;  /* 0x0000002e2a347212 */ /* 0x000fe400078eb42c */
[----:B----4-:R-:W-:Y:S02]  /*1cfd0*/  LOP3.LUT R37, R44, R58, R46, 0xb4, !PT ;  /* 0x0000003a2c257212 */ /* 0x010fe400078eb42e */
[----:B------:R-:W-:-:S02]  /*1cfe0*/  LOP3.LUT R67, R43, R47, R45, 0xb4, !PT ;  /* 0x0000002f2b437212 */ /* 0x000fc400078eb42d */
[----:B------:R-:W-:Y:S02]  /*1cff0*/  LOP3.LUT R44, R45, R59, R47, 0xb4, !PT ;  /* 0x0000003b2d2c7212 */ /* 0x000fe400078eb42f */
[----:B------:R-:W-:Y:S02]  /*1d000*/  LOP3.LUT R69, R47, R41, R59, 0xb4, !PT ;  /* 0x000000292f457212 */ /* 0x000fe400078eb43b */
[----:B------:R-:W-:Y:S02]  /*1d010*/  LOP3.LUT R47, R58, R42, R40, 0xb4, !PT ;  /* 0x0000002a3a2f7212 */ /* 0x000fe400078eb428 */
[----:B------:R-:W-:Y:S02]  /*1d020*/  LOP3.LUT R10, R31, R32, RZ, 0x3c, !PT ;  /* 0x000000201f0a7212 */ /* 0x000fe400078e3cff */
        /* <DEDUP_REMOVED lines=10> */
[----:B------:R-:W-:Y:S02]  /*1d0d0*/  SHF.L.W.U32.HI R58, R42, 0x1, R31 ;  /* 0x000000012a3a7819 */ /* 0x000fe40000010e1f */
[----:B------:R-:W-:Y:S02]  /*1d0e0*/  LOP3.LUT R41, R13, R62, R11, 0x96, !PT ;  /* 0x0000003e0d297212 */ /* 0x000fe400078e960b */
[----:B------:R-:W-:Y:S02]  /*1d0f0*/  LOP3.LUT R58, R58, R43, RZ, 0x3c, !PT ;  /* 0x0000002b3a3a7212 */ /* 0x000fe400078e3cff */
[----:B------:R-:W-:-:S02]  /*1d100*/  LOP3.LUT R41, R10, R41, R39, 0x96, !PT ;  /* 0x000000290a297212 */ /* 0x000fc400078e9627 */
[C---:B------:R-:W-:Y:S02]  /*1d110*/  LOP3.LUT R10, R58.reuse, R10, RZ, 0x3c, !PT ;  /* 0x0000000a3a0a7212 */ /* 0x040fe400078e3cff */
[C---:B------:R-:W-:Y:S02]  /*1d120*/  LOP3.LUT R12, R58.reuse, R62, RZ, 0x3c, !PT ;  /* 0x0000003e3a0c7212 */ /* 0x040fe400078e3cff */
[C---:B------:R-:W-:Y:S02]  /*1d130*/  LOP3.LUT R32, R58.reuse, R11, RZ, 0x3c, !PT ;  /* 0x0000000b3a207212 */ /* 0x040fe400078e3cff */
[C---:B------:R-:W-:Y:S02]  /*1d140*/  LOP3.LUT R70, R58.reuse, R13, RZ, 0x3c, !PT ;  /* 0x0000000d3a467212 */ /* 0x040fe400078e3cff */
[----:B------:R-:W-:Y:S02]  /*1d150*/  LOP3.LUT R72, R58, R39, RZ, 0x3c, !PT ;  /* 0x000000273a487212 */ /* 0x000fe400078e3cff */
[----:B------:R-:W-:-:S02]  /*1d160*/  LOP3.LUT R58, R20, R5, R35, 0x96, !PT ;  /* 0x00000005143a7212 */ /* 0x000fc400078e9623 */
[----:B------:R-:W-:Y:S02]  /*1d170*/  SHF.L.W.U32.HI R11, R31, 0x1, R42 ;  /* 0x000000011f0b7819 */ /* 0x000fe40000010e2a */
[----:B------:R-:W-:Y:S02]  /*1d180*/  LOP3.LUT R58, R40, R58, R25, 0x96, !PT ;  /* 0x0000003a283a7212 */ /* 0x000fe400078e9619 */
[----:B------:R-:W-:Y:S02]  /*1d190*/  LOP3.LUT R46, R65, R33, RZ, 0x3c, !PT ;  /* 0x00000021412e7212 */ /* 0x000fe400078e3cff */
[----:B------:R-:W-:Y:S02]  /*1d1a0*/  LOP3.LUT R62, R11, R58, RZ, 0x3c, !PT ;  /* 0x0000003a0b3e7212 */ /* 0x000fe400078e3cff */
[----:B------:R-:W-:Y:S02]  /*1d1b0*/  LOP3.LUT R11, R21, R61, R54, 0x96, !PT ;  /* 0x0000003d150b7212 */ /* 0x000fe400078e9636 */
[----:B------:R-:W-:-:S02]  /*1d1c0*/  SHF.L.W.U32.HI R39, R43, 0x1, R58 ;  /* 0x000000012b277819 */ /* 0x000fc40000010e3a */
[----:B------:R-:W-:Y:S02]  /*1d1d0*/  LOP3.LUT R68, R46, R11, R53, 0x96, !PT ;  /* 0x0000000b2e447212 */ /* 0x000fe400078e9635 */
[----:B------:R-:W-:Y:S02]  /*1d1e0*/  LOP3.LUT R11, R62, R46, RZ, 0x3c, !PT ;  /* 0x0000002e3e0b7212 */ /* 0x000fe400078e3cff */
[----:B------:R-:W-:Y:S02]  /*1d1f0*/  SHF.L.W.U32.HI R58, R58, 0x1, R43 ;  /* 0x000000013a3a7819 */ /* 0x000fe40000010e2b */
[----:B------:R-:W-:Y:S02]  /*1d200*/  LOP3.LUT R43, R16, R7, R30, 0x96, !PT ;  /* 0x00000007102b7212 */ /* 0x000fe400078e961e */
[----:B------:R-:W-:Y:S02]  /*1d210*/  LOP3.LUT R46, R19, R8, R38, 0x96, !PT ;  /* 0x00000008132e7212 */ /* 0x000fe400078e9626 */
[----:B------:R-:W-:-:S02]  /*1d220*/  LOP3.LUT R13, R62, R61, RZ, 0x3c, !PT ;  /* 0x0000003d3e0d7212 */ /* 0x000fc400078e3cff */
[----:B------:R-:W-:Y:S02]  /*1d230*/  LOP3.LUT R43, R45, R43, R26, 0x96, !PT ;  /* 0x0000002b2d2b7212 */ /* 0x000fe400078e961a */
[----:B------:R-:W-:Y:S01]  /*1d240*/  LOP3.LUT R46, R69, R46, R28, 0x96, !PT ;  /* 0x0000002e452e7212 */ /* 0x000fe200078e961c */
[----:B------:R0:W-:Y:S01]  /*1d250*/  STL.64 [R1], R10 ;  /* 0x0000000a01007387 */ /* 0x0001e20000100a00 */
[----:B------:R-:W-:Y:S02]  /*1d260*/  LOP3.LUT R71, R62, R21, RZ, 0x3c, !PT ;  /* 0x000000153e477212 */ /* 0x000fe400078e3cff */
[----:B------:R-:W-:Y:S01]  /*1d270*/  SHF.L.W.U32.HI R21, R43, 0x1, R46 ;  /* 0x000000012b157819 */ /* 0x000fe20000010e2e */
[----:B------:R2:W-:Y:S03]  /*1d280*/  STL.64 [R1+0x28], R12 ;  /* 0x0000280c01007387 */ /* 0x0005e60000100a00 */
[----:B------:R-:W-:-:S02]  /*1d290*/  LOP3.LUT R21, R21, R42, RZ, 0x3c, !PT ;  /* 0x0000002a15157212 */ /* 0x000fc400078e3cff */
[----:B0-----:R-:W-:Y:S02]  /*1d2a0*/  LOP3.LUT R10, R66, R63, R36, 0x96, !PT ;  /* 0x0000003f420a7212 */ /* 0x001fe400078e9624 */
[----:B--2---:R-:W-:Y:S02]  /*1d2b0*/  LOP3.LUT R13, R9, R6, R29, 0x96, !PT ;  /* 0x00000006090d7212 */ /* 0x004fe400078e961d */
[----:B------:R-:W-:Y:S02]  /*1d2c0*/  LOP3.LUT R10, R44, R10, R27, 0x96, !PT ;  /* 0x0000000a2c0a7212 */ /* 0x000fe400078e961b */
[----:B------:R-:W-:Y:S02]  /*1d2d0*/  LOP3.LUT R13, R37, R13, R14, 0x96, !PT ;  /* 0x0000000d250d7212 */ /* 0x000fe400078e960e */
[----:B------:R-:W-:Y:S02]  /*1d2e0*/  SHF.L.W.U32.HI R42, R46, 0x1, R43 ;  /* 0x000000012e2a7819 */ /* 0x000fe40000010e2b */
[----:B------:R-:W-:-:S02]  /*1d2f0*/  LOP3.LUT R33, R62, R54, RZ, 0x3c, !PT ;  /* 0x000000363e217212 */ /* 0x000fc400078e3cff */
[----:B------:R-:W-:Y:S02]  /*1d300*/  SHF.L.W.U32.HI R12, R10, 0x1, R13 ;  /* 0x000000010a0c7819 */ /* 0x000fe40000010e0d */
[----:B------:R-:W-:Y:S02]  /*1d310*/  LOP3.LUT R42, R42, R31, RZ, 0x3c, !PT ;  /* 0x0000001f2a2a7212 */ /* 0x000fe400078e3cff */
[----:B------:R-:W-:Y:S01]  /*1d320*/  SHF.L.W.U32.HI R31, R13, 0x1, R10 ;  /* 0x000000010d1f7819 */ /* 0x000fe20000010e0a */
[----:B------:R0:W-:Y:S01]  /*1d330*/  STL.64 [R1+0x50], R32 ;  /* 0x0000502001007387 */ /* 0x0001e20000100a00 */
[----:B------:R-:W-:Y:S02]  /*1d340*/  LOP3.LUT R11, R12, R41, RZ, 0x3c, !PT ;  /* 0x000000290c0b7212 */ /* 0x000fe400078e3cff */
[----:B------:R-:W-:Y:S02]  /*1d350*/  SHF.L.W.U32.HI R12, R68, 0x1, R41 ;  /* 0x00000001440c7819 */ /* 0x000fe40000010e29 */
[----:B------:R-:W-:-:S02]  /*1d360*/  LOP3.LUT R73, R62, R53, RZ, 0x3c, !PT ;  /* 0x000000353e497212 */ /* 0x000fc400078e3cff */
[----:B0-----:R-:W-:Y:S02]  /*1d370*/  SHF.L.W.U32.HI R33, R41, 0x1, R68 ;  /* 0x0000000129217819 */ /* 0x001fe40000010e44 */
[----:B------:R-:W-:Y:S02]  /*1d380*/  LOP3.LUT R68, R31, R68, RZ, 0x3c, !PT ;  /* 0x000000441f447212 */ /* 0x000fe400078e3cff */
[----:B------:R-:W-:Y:S02]  /*1d390*/  LOP3.LUT R41, R58, R13, RZ, 0x3c, !PT ;  /* 0x0000000d3a297212 */ /* 0x000fe400078e3cff */
[----:B------:R-:W-:Y:S02]  /*1d3a0*/  LOP3.LUT R31, R12, R43, RZ, 0x3c, !PT ;  /* 0x0000002b0c1f7212 */ /* 0x000fe400078e3cff */
[----:B------:R-:W-:Y:S02]  /*1d3b0*/  LOP3.LUT R12, R11, R57, RZ, 0x3c, !PT ;  /* 0x000000390b0c7212 */ /* 0x000fe400078e3cff */
[----:B------:R-:W-:-:S02]  /*1d3c0*/  LOP3.LUT R13, R68, R60, RZ, 0x3c, !PT ;  /* 0x0000003c440d7212 */ /* 0x000fc400078e3cff */
[----:B------:R-:W-:Y:S02]  /*1d3d0*/  LOP3.LUT R39, R39, R10, RZ, 0x3c, !PT ;  /* 0x0000000a27277212 */ /* 0x000fe400078e3cff */
[----:B------:R-:W-:Y:S02]  /*1d3e0*/  LOP3.LUT R46, R33, R46, RZ, 0x3c, !PT ;  /* 0x0000002e212e7212 */ /* 0x000fe400078e3cff */
[C---:B------:R-:W-:Y:S02]  /*1d3f0*/  LOP3.LUT R64, R11.reuse, R64, RZ, 0x3c, !PT ;  /* 0x000000400b407212 */ /* 0x040fe400078e3cff */
[----:B------:R-:W-:Y:S01]  /*1d400*/  LOP3.LUT R65, R68, R55, RZ, 0x3c, !PT ;  /* 0x0000003744417212 */ /* 0x000fe200078e3cff */
[----:B------:R-:W-:Y:S01]  /*1d410*/  STL.64 [R1+0x78], R70 ;  /* 0x0000784601007387 */ /* 0x000fe20000100a00 */
[C---:B------:R-:W-:Y:S02]  /*1d420*/  LOP3.LUT R10, R11.reuse, R24, RZ, 0x3c, !PT ;  /* 0x000000180b0a7212 */ /* 0x040fe400078e3cff */
[----:B------:R-:W-:-:S02]  /*1d430*/  LOP3.LUT R32, R11, R15, RZ, 0x3c, !PT ;  /* 0x0000000f0b207212 */ /* 0x000fc400078e3cff */
[----:B------:R-:W-:Y:S02]  /*1d440*/  LOP3.LUT R52, R11, R52, RZ, 0x3c, !PT ;  /* 0x000000340b347212 */ /* 0x000fe400078e3cff */
[C---:B------:R-:W-:Y:S01]  /*1d450*/  LOP3.LUT R33, R68.reuse, R18, RZ, 0x3c, !PT ;  /* 0x0000001244217212 */ /* 0x040fe200078e3cff */
[----:B------:R-:W-:Y:S01]  /*1d460*/  STL.64 [R1+0xa0], R72 ;  /* 0x0000a04801007387 */ /* 0x000fe20000100a00 */
[C---:B------:R-:W-:Y:S02]  /*1d470*/  LOP3.LUT R11, R68.reuse, R23, RZ, 0x3c, !PT ;  /* 0x00000017440b7212 */ /* 0x040fe400078e3cff */
[----:B------:R-:W-:Y:S01]  /*1d480*/  LOP3.LUT R53, R68, R67, RZ, 0x3c, !PT ;  /* 0x0000004344357212 */ /* 0x000fe200078e3cff */
        /* <DEDUP_REMOVED lines=14> */
[----:B------:R-:W-:Y:S01]  /*1d570*/  LOP3.LUT R43, R21, R44, RZ, 0x3c, !PT ;  /* 0x0000002c152b7212 */ /* 0x000fe200078e3cff */
[----:B------:R-:W-:Y:S01]  /*1d580*/  STL.64 [R1+0x10], R54 ;  /* 0x0000103601007387 */ /* 0x000fe20000100a00 */
[C---:B------:R-:W-:Y:S02]  /*1d590*/  LOP3.LUT R36, R41.reuse, R7, RZ, 0x3c, !PT ;  /* 0x0000000729247212 */ /* 0x040fe400078e3cff */
[----:B------:R-:W-:Y:S01]  /*1d5a0*/  LOP3.LUT R6, R41, R30, RZ, 0x3c, !PT ;  /* 0x0000001e29067212 */ /* 0x000fe200078e3cff */
[----:B------:R-:W-:Y:S01]  /*1d5b0*/  STL.64 [R1+0x38], R58 ;  /* 0x0000383a01007387 */ /* 0x000fe20000100a00 */
[C---:B------:R-:W-:Y:S02]  /*1d5c0*/  LOP3.LUT R7, R39.reuse, R38, RZ, 0x3c, !PT ;  /* 0x0000002627077212 */ /* 0x040fe400078e3cff */
[----:B------:R-:W-:Y:S01]  /*1d5d0*/  LOP3.LUT R37, R39, R8, RZ, 0x3c, !PT ;  /* 0x0000000827257212 */ /* 0x000fe200078e3cff */
[----:B------:R-:W-:Y:S01]  /*1d5e0*/  STL.64 [R1+0x60], R60 ;  /* 0x0000603c01007387 */ /* 0x000fe20000100a00 */
[----:B------:R-:W-:-:S02]  /*1d5f0*/  LOP3.LUT R18, R41, R16, RZ, 0x3c, !PT ;  /* 0x0000001029127212 */ /* 0x000fc400078e3cff */
[----:B------:R-:W-:Y:S01]  /*1d600*/  LOP3.LUT R19, R39, R19, RZ, 0x3c, !PT ;  /* 0x0000001327137212 */ /* 0x000fe200078e3cff */
[----:B------:R2:W-:Y:S01]  /*1d610*/  STL.64 [R1+0x88], R14 ;  /* 0x0000880e01007387 */ /* 0x0005e20000100a00 */
[C---:B------:R-:W-:Y:S02]  /*1d620*/  LOP3.LUT R26, R41.reuse, R26, RZ, 0x3c, !PT ;  /* 0x0000001a291a7212 */ /* 0x040fe400078e3cff */
[----:B------:R-:W-:Y:S01]  /*1d630*/  LOP3.LUT R44, R41, R45, RZ, 0x3c, !PT ;  /* 0x0000002d292c7212 */ /* 0x000fe200078e3cff */
        /* <DEDUP_REMOVED lines=16> */
[----:B------:R-:W-:Y:S02]  /*1d740*/  LOP3.LUT R16, R31, R47, RZ, 0x3c, !PT ;  /* 0x0000002f1f107212 */ /* 0x000fe400078e3cff */
[----:B------:R-:W-:Y:S01]  /*1d750*/  LOP3.LUT R17, R46, R40, RZ, 0x3c, !PT ;  /* 0x000000282e117212 */ /* 0x000fe200078e3cff */
[----:B------:R-:W-:Y:S04]  /*1d760*/  STL.64 [R1+0x20], R34 ;  /* 0x0000202201007387 */ /* 0x000fe80000100a00 */
[----:B------:R4:W-:Y:S04]  /*1d770*/  STL.64 [R1+0x48], R4 ;  /* 0x0000480401007387 */ /* 0x0009e80000100a00 */
[----:B------:R5:W-:Y:S04]  /*1d780*/  STL.64 [R1+0x70], R8 ;  /* 0x0000700801007387 */ /* 0x000be80000100a00 */
[----:B------:R-:W-:Y:S04]  /*1d790*/  STL.64 [R1+0x98], R22 ;  /* 0x0000981601007387 */ /* 0x000fe80000100a00 */
[----:B------:R-:W-:Y:S04]  /*1d7a0*/  STL.64 [R1+0xc0], R16 ;  /* 0x0000c01001007387 */ /* 0x000fe80000100a00 */
[----:B0-----:R-:W4:Y:S01]  /*1d7b0*/  LDL.64 R12, [R56] ;  /* 0x00000000380c7983 */ /* 0x001f220000100a00 */
[----:B--2---:R-:W-:-:S02]  /*1d7c0*/  SHF.R.U64 R15, R10, UR4, R11 ;  /* 0x000000040a0f7c19 */ /* 0x004fc4000800120b */
[C-C-:B---3--:R-:W-:Y:S02]  /*1d7d0*/  SHF.L.U64.HI R7, R10.reuse, UR5, R11.reuse ;  /* 0x000000050a077c19 */ /* 0x148fe4000801020b */
[----:B------:R-:W-:Y:S02]  /*1d7e0*/  SHF.L.U32 R6, R10, UR5, RZ ;  /* 0x000000050a067c19 */ /* 0x000fe400080006ff */
[----:B------:R-:W-:Y:S02]  /*1d7f0*/  SHF.R.U32.HI R10, RZ, UR4, R11 ;  /* 0x00000004ff0a7c19 */ /* 0x000fe4000801160b */
[----:B------:R-:W-:Y:S02]  /*1d800*/  LOP3.LUT R14, R6, R15, RZ, 0xfc, !PT ;  /* 0x0000000f060e7212 */ /* 0x000fe400078efcff */
[----:B------:R-:W-:-:S05]  /*1d810*/  LOP3.LUT R15, R7, R10, RZ, 0xfc, !PT ;  /* 0x0000000a070f7212 */ /* 0x000fca00078efcff */
[----:B------:R-:W-:Y:S01]  /*1d820*/  STL.64 [R56], R14 ;  /* 0x0000000e38007387 */ /* 0x000fe20000100a00 */
[--C-:B----4-:R-:W-:Y:S02]  /*1d830*/  SHF.R.U32.HI R7, RZ, UR19, R13.reuse ;  /* 0x00000013ff077c19 */ /* 0x110fe4000801160d */
[C-C-:B------:R-:W-:Y:S02]  /*1d840*/  SHF.L.U64.HI R4, R12.reuse, UR18, R13.reuse ;  /* 0x000000120c047c19 */ /* 0x140fe4000801020d */
[C---:B------:R-:W-:Y:S02]  /*1d850*/  SHF.R.U64 R5, R12.reuse, UR19, R13 ;  /* 0x000000130c057c19 */ /* 0x040fe4000800120d */
[----:B------:R-:W-:Y:S02]  /*1d860*/  SHF.L.U32 R12, R12, UR18, RZ ;  /* 0x000000120c0c7c19 */ /* 0x000fe400080006ff */
[----:B-----5:R-:W-:Y:S02]  /*1d870*/  LOP3.LUT R9, R4, R7, RZ, 0xfc, !PT ;  /* 0x0000000704097212 */ /* 0x020fe400078efcff */
        /* <DEDUP_REMOVED lines=15> */
[----:B0-----:R-:W-:-:S02]  /*1d970*/  LOP3.LUT R9, R7, R12, RZ, 0xfc, !PT ;  /* 0x0000000c07097212 */ /* 0x001fc400078efcff */
        /* <DEDUP_REMOVED lines=1113> */
[----:B------:R-:W-:Y:S04]  /*21f10*/  STL.64 [R50], R10 ;  /* 0x0000000a32007387 */ /* 0x000fe80000100a00 */
[----:B------:R-:W2:Y:S01]  /*21f20*/  LDL.64 R4, [R49] ;  /* 0x0000000031047983 */ /* 0x000ea20000100a00 */
[----:B----4-:R-:W-:-:S02]  /*21f30*/  LOP3.LUT R9, R7, R12, RZ, 0xfc, !PT ;  /* 0x0000000c07097212 */ /* 0x010fc400078efcff */
[----:B------:R-:W-:-:S05]  /*21f40*/  LOP3.LUT R8, R6, R13, RZ, 0xfc, !PT ;  /* 0x0000000d06087212 */ /* 0x000fca00078efcff */
[----:B------:R3:W-:Y:S04]  /*21f50*/  STL.64 [R49], R8 ;  /* 0x0000000831007387 */ /* 0x0007e80000100a00 */
[----:B------:R-:W4:Y:S01]  /*21f60*/  LDL.64 R6, [R3] ;  /* 0x0000000003067983 */ /* 0x000f220000100a00 */
[--C-:B--2---:R-:W-:Y:S02]  /*21f70*/  SHF.R.U32.HI R13, RZ, UR13, R5.reuse ;  /* 0x0000000dff0d7c19 */ /* 0x104fe40008011605 */
[C-C-:B------:R-:W-:Y:S02]  /*21f80*/  SHF.L.U64.HI R12, R4.reuse, UR12, R5.reuse ;  /* 0x0000000c040c7c19 */ /* 0x140fe40008010205 */
[C---:B------:R-:W-:Y:S02]  /*21f90*/  SHF.R.U64 R5, R4.reuse, UR13, R5 ;  /* 0x0000000d04057c19 */ /* 0x040fe40008001205 */
[----:B------:R-:W-:-:S02]  /*21fa0*/  SHF.L.U32 R4, R4, UR12, RZ ;  /* 0x0000000c04047c19 */ /* 0x000fc400080006ff */
[----:B------:R-:W-:Y:S02]  /*21fb0*/  LOP3.LUT R13, R12, R13, RZ, 0xfc, !PT ;  /* 0x0000000d0c0d7212 */ /* 0x000fe400078efcff */
[----:B------:R-:W-:Y:S02]  /*21fc0*/  LOP3.LUT R12, R4, R5, RZ, 0xfc, !PT ;  /* 0x00000005040c7212 */ /* 0x000fe400078efcff */
[--C-:B----4-:R-:W-:Y:S02]  /*21fd0*/  SHF.R.U32.HI R5, RZ, UR11, R7.reuse ;  /* 0x0000000bff057c19 */ /* 0x110fe40008011607 */
[C-C-:B------:R-:W-:Y:S02]  /*21fe0*/  SHF.L.U64.HI R4, R6.reuse, UR10, R7.reuse ;  /* 0x0000000a06047c19 */ /* 0x140fe40008010207 */
[C---:B------:R-:W-:Y:S02]  /*21ff0*/  SHF.R.U64 R7, R6.reuse, UR11, R7 ;  /* 0x0000000b06077c19 */ /* 0x040fe40008001207 */
[----:B------:R-:W-:Y:S01]  /*22000*/  SHF.L.U32 R6, R6, UR10, RZ ;  /* 0x0000000a06067c19 */ /* 0x000fe200080006ff */
[----:B------:R-:W-:Y:S01]  /*22010*/  STL.64 [R3], R12 ;  /* 0x0000000c03007387 */ /* 0x000fe20000100a00 */
[----:B---3--:R-:W-:-:S03]  /*22020*/  LOP3.LUT R9, R4, R5, RZ, 0xfc, !PT ;  /* 0x0000000504097212 */ /* 0x008fc600078efcff */
[----:B------:R-:W2:Y:S01]  /*22030*/  LDL.64 R4, [R48] ;  /* 0x0000000030047983 */ /* 0x000ea20000100a00 */
        /* <DEDUP_REMOVED lines=18> */
[----:B------:R-:W4:Y:S01]  /*22160*/  LDL.64 R6, [UR33] ;  /* 0x00000021ff067983 */ /* 0x000f220008100a00 */
        /* <DEDUP_REMOVED lines=10> */
[----:B------:R-:W-:Y:S01]  /*22210*/  STL.64 [UR33], R12 ;  /* 0x0000000cff007987 */ /* 0x000fe20008100a21 */
[----:B---3--:R-:W-:-:S03]  /*22220*/  LOP3.LUT R9, R4, R5, RZ, 0xfc, !PT ;  /* 0x0000000504097212 */ /* 0x008fc600078efcff */
[----:B------:R-:W2:Y:S01]  /*22230*/  LDL.64 R4, [UR36] ;  /* 0x00000024ff047983 */ /* 0x000ea20008100a00 */
[----:B------:R-:W-:-:S05]  /*22240*/  LOP3.LUT R8, R6, R7, RZ, 0xfc, !PT ;  /* 0x0000000706087212 */ /* 0x000fca00078efcff */
[----:B------:R3:W-:Y:S04]  /*22250*/  STL.64 [UR36], R8 ;  /* 0x00000008ff007987 */ /* 0x0007e80008100a24 */
        /* <DEDUP_REMOVED lines=75> */
[----:B------:R2:W-:Y:S01]  /*22710*/  STL.64 [UR60], R10 ;  /* 0x0000000aff007987 */ /* 0x0005e20008100a3c */
[----:B---3--:R-:W-:-:S03]  /*22720*/  LOP3.LUT R9, R4, R5, RZ, 0xfc, !PT ;  /* 0x0000000504097212 */ /* 0x008fc600078efcff */
[----:B------:R-:W3:Y:S01]  /*22730*/  LDL.64 R4, [UR27] ;  /* 0x0000001bff047983 */ /* 0x000ee20008100a00 */
[----:B------:R-:W-:-:S05]  /*22740*/  LOP3.LUT R8, R6, R7, RZ, 0xfc, !PT ;  /* 0x0000000706087212 */ /* 0x000fca00078efcff */
[----:B------:R4:W-:Y:S04]  /*22750*/  STL.64 [UR27], R8 ;  /* 0x00000008ff007987 */ /* 0x0009e80008100a1b */
[----:B------:R-:W5:Y:S01]  /*22760*/  LDL.64 R6, [UR64] ;  /* 0x00000040ff067983 */ /* 0x000f620008100a00 */
[--C-:B---3--:R-:W-:Y:S02]  /*22770*/  SHF.R.U32.HI R13, RZ, UR28, R5.reuse ;  /* 0x0000001cff0d7c19 */ /* 0x108fe40008011605 */
[C-C-:B------:R-:W-:Y:S02]  /*22780*/  SHF.L.U64.HI R12, R4.reuse, UR66, R5.reuse ;  /* 0x00000042040c7c19 */ /* 0x140fe40008010205 */
[C---:B------:R-:W-:Y:S02]  /*22790*/  SHF.R.U64 R5, R4.reuse, UR28, R5 ;  /* 0x0000001c04057c19 */ /* 0x040fe40008001205 */
[----:B------:R-:W-:-:S02]  /*227a0*/  SHF.L.U32 R4, R4, UR66, RZ ;  /* 0x0000004204047c19 */ /* 0x000fc400080006ff */
[----:B------:R-:W-:Y:S02]  /*227b0*/  LOP3.LUT R13, R12, R13, RZ, 0xfc, !PT ;  /* 0x0000000d0c0d7212 */ /* 0x000fe400078efcff */
[----:B------:R-:W-:Y:S02]  /*227c0*/  LOP3.LUT R12, R4, R5, RZ, 0xfc, !PT ;  /* 0x00000005040c7212 */ /* 0x000fe400078efcff */
[C-C-:B-----5:R-:W-:Y:S02]  /*227d0*/  SHF.L.U64.HI R4, R6.reuse, UR67, R7.reuse ;  /* 0x0000004306047c19 */ /* 0x160fe40008010207 */
[C-C-:B------:R-:W-:Y:S02]  /*227e0*/  SHF.R.U64 R5, R6.reuse, UR65, R7.reuse ;  /* 0x0000004106057c19 */ /* 0x140fe40008001207 */
[----:B--2---:R-:W-:Y:S02]  /*227f0*/  SHF.R.U32.HI R11, RZ, UR65, R7 ;  /* 0x00000041ff0b7c19 */ /* 0x004fe40008011607 */
[----:B------:R-:W-:-:S02]  /*22800*/  SHF.L.U32 R6, R6, UR67, RZ ;  /* 0x0000004306067c19 */ /* 0x000fc400080006ff */
        /* <DEDUP_REMOVED lines=34> */
[----:B---3--:R-:W-:Y:S02]  /*22a30*/  LOP3.LUT R61, R5, R9, R7, 0xb4, !PT ;  /* 0x00000009053d7212 */ /* 0x008fe400078eb407 */
        /* <DEDUP_REMOVED lines=63> */
[----:B------:R-:W-:Y:S02]  /*22e30*/  SHF.L.W.U32.HI R39, R41, 0x1, R42 ;  /* 0x0000000129277819 */ /* 0x000fe40000010e2a */
[----:B------:R-:W-:-:S02]  /*22e40*/  LOP3.LUT R14, R40, R14, R23, 0x96, !PT ;  /* 0x0000000e280e7212 */ /* 0x000fc400078e9617 */
[----:B------:R-:W-:Y:S02]  /*22e50*/  LOP3.LUT R32, R33, R11, RZ, 0x3c, !PT ;  /* 0x0000000b21207212 */ /* 0x000fe400078e3cff */
[----:B------:R-:W-:Y:S02]  /*22e60*/  LOP3.LUT R11, R12, R60, R55, 0x96, !PT ;  /* 0x0000003c0c0b7212 */ /* 0x000fe400078e9637 */
[----:B------:R-:W-:Y:S02]  /*22e70*/  LOP3.LUT R39, R39, R14, RZ, 0x3c, !PT ;  /* 0x0000000e27277212 */ /* 0x000fe400078e3cff */
[----:B------:R-:W-:Y:S02]  /*22e80*/  LOP3.LUT R70, R58, R11, R37, 0x96, !PT ;  /* 0x0000000b3a467212 */ /* 0x000fe400078e9625 */
[----:B------:R-:W-:Y:S02]  /*22e90*/  LOP3.LUT R59, R65, R6, R29, 0x96, !PT ;  /* 0x00000006413b7212 */ /* 0x000fe400078e961d */
[----:B------:R-:W-:-:S02]  /*22ea0*/  LOP3.LUT R11, R39, R58, RZ, 0x3c, !PT ;  /* 0x0000003a270b7212 */ /* 0x000fc400078e3cff */
[----:B------:R-:W-:Y:S02]  /*22eb0*/  LOP3.LUT R58, R16, R7, R36, 0x96, !PT ;  /* 0x00000007103a7212 */ /* 0x000fe400078e9624 */
[----:B------:R-:W-:Y:S02]  /*22ec0*/  LOP3.LUT R59, R44, R59, R15, 0x96, !PT ;  /* 0x0000003b2c3b7212 */ /* 0x000fe400078e960f */
[----:B------:R-:W-:Y:S02]  /*22ed0*/  LOP3.LUT R58, R45, R58, R26, 0x96, !PT ;  /* 0x0000003a2d3a7212 */ /* 0x000fe400078e961a */
[----:B------:R-:W-:Y:S02]  /*22ee0*/  LOP3.LUT R10, R33, R10, RZ, 0x3c, !PT ;  /* 0x0000000a210a7212 */ /* 0x000fe400078e3cff */
[----:B------:R-:W-:Y:S02]  /*22ef0*/  LOP3.LUT R69, R39, R12, RZ, 0x3c, !PT ;  /* 0x0000000c27457212 */ /* 0x000fe400078e3cff */
[----:B------:R-:W-:-:S02]  /*22f00*/  SHF.L.W.U32.HI R12, R58, 0x1, R59 ;  /* 0x000000013a0c7819 */ /* 0x000fc40000010e3b */
[----:B------:R-:W-:Y:S01]  /*22f10*/  LOP3.LUT R73, R39, R37, RZ, 0x3c, !PT ;  /* 0x0000002527497212 */ /* 0x000fe200078e3cff */
[----:B------:R0:W-:Y:S01]  /*22f20*/  STL.64 [R1], R10 ;  /* 0x0000000a01007387 */ /* 0x0001e20000100a00 */
[----:B------:R-:W-:-:S04]  /*22f30*/  LOP3.LUT R37, R12, R31, RZ, 0x3c, !PT ;  /* 0x0000001f0c257212 */ /* 0x000fc800078e3cff */
[----:B------:R-:W-:Y:S02]  /*22f40*/  LOP3.LUT R74, R37, R52, RZ, 0x3c, !PT ;  /* 0x00000034254a7212 */ /* 0x000fe400078e3cff */
[----:B0-----:R-:W-:Y:S02]  /*22f50*/  SHF.L.W.U32.HI R11, R59, 0x1, R58 ;  /* 0x000000013b0b7819 */ /* 0x001fe40000010e3a */
[----:B------:R-:W-:Y:S02]  /*22f60*/  LOP3.LUT R63, R39, R60, RZ, 0x3c, !PT ;  /* 0x0000003c273f7212 */ /* 0x000fe400078e3cff */
[----:B------:R-:W-:Y:S02]  /*22f70*/  LOP3.LUT R52, R11, R70, RZ, 0x3c, !PT ;  /* 0x000000460b347212 */ /* 0x000fe400078e3cff */
[----:B------:R-:W-:Y:S02]  /*22f80*/  LOP3.LUT R60, R37, R13, RZ, 0x3c, !PT ;  /* 0x0000000d253c7212 */ /* 0x000fe400078e3cff */
[----:B------:R-:W-:-:S02]  /*22f90*/  LOP3.LUT R11, R52, R61, RZ, 0x3c, !PT ;  /* 0x0000003d340b7212 */ /* 0x000fc400078e3cff */
[C---:B------:R-:W-:Y:S02]  /*22fa0*/  LOP3.LUT R13, R52.reuse, R54, RZ, 0x3c, !PT ;  /* 0x00000036340d7212 */ /* 0x040fe400078e3cff */
[C---:B------:R-:W-:Y:S02]  /*22fb0*/  LOP3.LUT R61, R52.reuse, R21, RZ, 0x3c, !PT ;  /* 0x00000015343d7212 */ /* 0x040fe400078e3cff */
[C---:B------:R-:W-:Y:S02]  /*22fc0*/  LOP3.LUT R25, R52.reuse, R25, RZ, 0x3c, !PT ;  /* 0x0000001934197212 */ /* 0x040fe400078e3cff */
[----:B------:R-:W-:Y:S02]  /*22fd0*/  LOP3.LUT R75, R52, R66, RZ, 0x3c, !PT ;  /* 0x00000042344b7212 */ /* 0x000fe400078e3cff */
[----:B------:R-:W-:Y:S02]  /*22fe0*/  SHF.L.W.U32.HI R52, R14, 0x1, R43 ;  /* 0x000000010e347819 */ /* 0x000fe40000010e2b */
[----:B------:R-:W-:-:S02]  /*22ff0*/  LOP3.LUT R62, R33, R62, RZ, 0x3c, !PT ;  /* 0x0000003e213e7212 */ /* 0x000fc400078e3cff */
[----:B------:R-:W-:Y:S02]  /*23000*/  LOP3.LUT R33, R39, R55, RZ, 0x3c, !PT ;  /* 0x0000003727217212 */ /* 0x000fe400078e3cff */
[----:B------:R-:W-:Y:S02]  /*23010*/  LOP3.LUT R39, R17, R8, R30, 0x96, !PT ;  /* 0x0000000811277212 */ /* 0x000fe400078e961e */
[----:B------:R-:W-:Y:S02]  /*23020*/  LOP3.LUT R59, R52, R59, RZ, 0x3c, !PT ;  /* 0x0000003b343b7212 */ /* 0x000fe400078e3cff */
[----:B------:R-:W-:Y:S02]  /*23030*/  LOP3.LUT R52, R18, R9, R38, 0x96, !PT ;  /* 0x0000000912347212 */ /* 0x000fe400078e9626 */
[----:B------:R-:W-:Y:S02]  /*23040*/  LOP3.LUT R39, R46, R39, R27, 0x96, !PT ;  /* 0x000000272e277212 */ /* 0x000fe400078e961b */
[----:B------:R-:W-:-:S02]  /*23050*/  LOP3.LUT R52, R53, R52, R28, 0x96, !PT ;  /* 0x0000003435347212 */ /* 0x000fc400078e961c */
[C---:B------:R-:W-:Y:S02]  /*23060*/  LOP3.LUT R24, R37.reuse, R24, RZ, 0x3c, !PT ;  /* 0x0000001825187212 */ /* 0x040fe400078e3cff */
[C---:B------:R-:W-:Y:S02]  /*23070*/  LOP3.LUT R10, R37.reuse, R57, RZ, 0x3c, !PT ;  /* 0x00000039250a7212 */ /* 0x040fe400078e3cff */
[----:B------:R-:W-:Y:S02]  /*23080*/  LOP3.LUT R12, R37, R64, RZ, 0x3c, !PT ;  /* 0x00000040250c7212 */ /* 0x000fe400078e3cff */
[----:B------:R-:W-:Y:S02]  /*23090*/  SHF.L.W.U32.HI R37, R39, 0x1, R52 ;  /* 0x0000000127257819 */ /* 0x000fe40000010e34 */
[----:B------:R-:W-:Y:S02]  /*230a0*/  SHF.L.W.U32.HI R21, R43, 0x1, R14 ;  /* 0x000000012b157819 */ /* 0x000fe40000010e0e */
[----:B------:R-:W-:-:S02]  /*230b0*/  LOP3.LUT R37, R37, R42, RZ, 0x3c, !PT ;  /* 0x0000002a25257212 */ /* 0x000fc400078e3cff */
[----:B------:R-:W-:Y:S02]  /*230c0*/  SHF.L.W.U32.HI R42, R70, 0x1, R31 ;  /* 0x00000001462a7819 */ /* 0x000fe40000010e1f */
[----:B------:R-:W-:Y:S02]  /*230d0*/  SHF.L.W.U32.HI R31, R31, 0x1, R70 ;  /* 0x000000011f1f7819 */ /* 0x000fe40000010e46 */
[----:B------:R-:W-:Y:S02]  /*230e0*/  LOP3.LUT R21, R21, R58, RZ, 0x3c, !PT ;  /* 0x0000003a15157212 */ /* 0x000fe400078e3cff */
[----:B------:R-:W-:Y:S01]  /*230f0*/  SHF.L.W.U32.HI R14, R52, 0x1, R39 ;  /* 0x00000001340e7819 */ /* 0x000fe20000010e27 */
[----:B------:R-:W-:Y:S04]  /*23100*/  STL.64 [R1+0x28], R62 ;  /* 0x0000283e01007387 */ /* 0x000fe80000100a00 */
[----:B------:R-:W-:Y:S01]  /*23110*/  STL.64 [R1+0x50], R32 ;  /* 0x0000502001007387 */ /* 0x000fe20000100a00 */
[----:B------:R-:W-:-:S03]  /*23120*/  LOP3.LUT R52, R31, R52, RZ, 0x3c, !PT ;  /* 0x000000341f347212 */ /* 0x000fc600078e3cff */
[----:B------:R-:W-:Y:S01]  /*23130*/  STL.64 [R1+0x78], R68 ;  /* 0x0000784401007387 */ /* 0x000fe20000100a00 */
[----:B------:R-:W-:Y:S02]  /*23140*/  LOP3.LUT R30, R59, R30, RZ, 0x3c, !PT ;  /* 0x0000001e3b1e7212 */ /* 0x000fe400078e3cff */
[----:B------:R-:W-:Y:S01]  /*23150*/  LOP3.LUT R31, R21, R38, RZ, 0x3c, !PT ;  /* 0x00000026151f7212 */ /* 0x000fe200078e3cff */
[----:B------:R-:W-:Y:S01]  /*23160*/  STL.64 [R1+0xa0], R72 ;  /* 0x0000a04801007387 */ /* 0x000fe20000100a00 */
[----:B------:R-:W-:Y:S02]  /*23170*/  LOP3.LUT R14, R14, R41, RZ, 0x3c, !PT ;  /* 0x000000290e0e7212 */ /* 0x000fe400078e3cff */
[----:B------:R-:W-:Y:S02]  /*23180*/  LOP3.LUT R39, R42, R39, RZ, 0x3c, !PT ;  /* 0x000000272a277212 */ /* 0x000fe400078e3cff */
[----:B------:R-:W-:Y:S02]  /*23190*/  LOP3.LUT R8, R59, R8, RZ, 0x3c, !PT ;  /* 0x000000083b087212 */ /* 0x000fe400078e3cff */
[----:B------:R-:W-:Y:S01]  /*231a0*/  LOP3.LUT R9, R21, R9, RZ, 0x3c, !PT ;  /* 0x0000000915097212 */ /* 0x000fe200078e3cff */
[----:B------:R-:W-:Y:S01]  /*231b0*/  STL.64 [R1+0x30], R10 ;  /* 0x0000300a01007387 */ /* 0x000fe20000100a00 */
[----:B------:R-:W-:-:S02]  /*231c0*/  LOP3.LUT R42, R59, R17, RZ, 0x3c, !PT ;  /* 0x000000113b2a7212 */ /* 0x000fc400078e3cff */
[----:B------:R-:W-:Y:S01]  /*231d0*/  LOP3.LUT R43, R21, R18, RZ, 0x3c, !PT ;  /* 0x00000012152b7212 */ /* 0x000fe200078e3cff */
[----:B------:R-:W-:Y:S01]  /*231e0*/  STL.64 [R1+0x58], R12 ;  /* 0x0000580c01007387 */ /* 0x000fe20000100a00 */
[C---:B------:R-:W-:Y:S02]  /*231f0*/  LOP3.LUT R54, R59.reuse, R27, RZ, 0x3c, !PT ;  /* 0x0000001b3b367212 */ /* 0x040fe400078e3cff */
[----:B------:R-:W-:Y:S02]  /*23200*/  LOP3.LUT R58, R59, R46, RZ, 0x3c, !PT ;  /* 0x0000002e3b3a7212 */ /* 0x000fe400078e3cff */
[C---:B------:R-:W-:Y:S01]  /*23210*/  LOP3.LUT R55, R21.reuse, R28, RZ, 0x3c, !PT ;  /* 0x0000001c15377212 */ /* 0x040fe200078e3cff */
[----:B------:R-:W-:Y:S01]  /*23220*/  STL.64 [R1+0x80], R60 ;  /* 0x0000803c01007387 */ /* 0x000fe20000100a00 */
[----:B------:R-:W-:Y:S02]  /*23230*/  LOP3.LUT R59, R21, R53, RZ, 0x3c, !PT ;  /* 0x00000035153b7212 */ /* 0x000fe400078e3cff */
[C---:B------:R-:W-:Y:S01]  /*23240*/  LOP3.LUT R27, R37.reuse, R16, RZ, 0x3c, !PT ;  /* 0x00000010251b7212 */ /* 0x040fe200078e3cff */
[----:B------:R-:W-:Y:S01]  /*23250*/  STL.64 [R1+0xa8], R74 ;  /* 0x0000a84a01007387 */ /* 0x000fe20000100a00 */
[----:B------:R-:W-:-:S02]  /*23260*/  LOP3.LUT R17, R37, R36, RZ, 0x3c, !PT ;  /* 0x0000002425117212 */ /* 0x000fc400078e3cff */
[C---:B------:R-:W-:Y:S01]  /*23270*/  LOP3.LUT R16, R14.reuse, R29, RZ, 0x3c, !PT ;  /* 0x0000001d0e107212 */ /* 0x040fe200078e3cff */
[----:B------:R-:W-:Y:S01]  /*23280*/  STL.64 [R1+0x18], R30 ;  /* 0x0000181e01007387 */ /* 0x000fe20000100a00 */
[C---:B------:R-:W-:Y:S02]  /*23290*/  LOP3.LUT R7, R37.reuse, R7, RZ, 0x3c, !PT ;  /* 0x0000000725077212 */ /* 0x040fe400078e3cff */
[----:B------:R-:W-:Y:S02]  /*232a0*/  LOP3.LUT R67, R37, R26, RZ, 0x3c, !PT ;  /* 0x0000001a25437212 */ /* 0x000fe400078e3cff */
[C---:B------:R-:W-:Y:S01]  /*232b0*/  LOP3.LUT R6, R14.reuse, R6, RZ, 0x3c, !PT ;  /* 0x000000060e067212 */ /* 0x040fe200078e3cff */
[----:B------:R0:W-:Y:S01]  /*232c0*/  STL.64 [R1+0x40], R8 ;  /* 0x0000400801007387 */ /* 0x0001e20000100a00 */
[----:B------:R-:W-:-:S03]  /*232d0*/  LOP3.LUT R26, R14, R65, RZ, 0x3c, !PT ;  /* 0x000000410e1a7212 */ /* 0x000fc600078e3cff */
[----:B------:R-:W-:Y:S01]  /*232e0*/  STL.64 [R1+0x68], R42 ;  /* 0x0000682a01007387 */ /* 0x000fe20000100a00 */
[----:B------:R-:W-:-:S03]  /*232f0*/  LOP3.LUT R66, R14, R15, RZ, 0x3c, !PT ;  /* 0x0000000f0e427212 */ /* 0x000fc600078e3cff */
[----:B------:R-:W-:Y:S01]  /*23300*/  STL.64 [R1+0x90], R54 ;  /* 0x0000903601007387 */ /* 0x000fe20000100a00 */
[----:B------:R-:W-:Y:S02]  /*23310*/  LOP3.LUT R37, R37, R45, RZ, 0x3c, !PT ;  /* 0x0000002d25257212 */ /* 0x000fe400078e3cff */
[----:B------:R-:W-:Y:S01]  /*23320*/  LOP3.LUT R36, R14, R44, RZ, 0x3c, !PT ;  /* 0x0000002c0e247212 */ /* 0x000fe200078e3cff */
[----:B------:R-:W-:Y:S01]  /*23330*/  STL.64 [R1+0xb8], R58 ;  /* 0x0000b83a01007387 */ /* 0x000fe20000100a00 */
[C---:B------:R-:W-:Y:S02]  /*23340*/  LOP3.LUT R34, R39.reuse, R34, RZ, 0x3c, !PT ;  /* 0x0000002227227212 */ /* 0x040fe400078e3cff */
        /* <DEDUP_REMOVED lines=11> */
[----:B------:R-:W-:Y:S02]  /*23400*/  LOP3.LUT R18, R39, R47, RZ, 0x3c, !PT ;  /* 0x0000002f27127212 */ /* 0x000fe400078e3cff */
[----:B------:R-:W-:Y:S01]  /*23410*/  LOP3.LUT R19, R52, R40, RZ, 0x3c, !PT ;  /* 0x0000002834137212 */ /* 0x000fe200078e3cff */
[----:B------:R-:W-:Y:S04]  /*23420*/  STL.64 [R1+0xb0], R36 ;  /* 0x0000b02401007387 */ /* 0x000fe80000100a00 */
        /* <DEDUP_REMOVED lines=33> */
[----:B------:R-:W-:Y:S04]  /*23640*/  STL.64 [R50], R10 ;  /* 0x0000000a32007387 */ /* 0x000fe80000100a00 */
[----:B------:R-:W2:Y:S01]  /*23650*/  LDL.64 R4, [R49] ;  /* 0x0000000031047983 */ /* 0x000ea20000100a00 */
[----:B---3--:R-:W-:-:S02]  /*23660*/  LOP3.LUT R9, R7, R12, RZ, 0xfc, !PT ;  /* 0x0000000c07097212 */ /* 0x008fc400078efcff */
        /* <DEDUP_REMOVED lines=14> */
[----:B0-----:R-:W-:-:S03]  /*23750*/  LOP3.LUT R9, R4, R5, RZ, 0xfc, !PT ;  /* 0x0000000504097212 */ /* 0x001fc600078efcff */
        /* <DEDUP_REMOVED lines=19> */
[----:B------:R-:W3:Y:S01]  /*23890*/  LDL.64 R6, [UR33] ;  /* 0x00000021ff067983 */ /* 0x000ee20008100a00 */
        /* <DEDUP_REMOVED lines=10> */
[----:B------:R-:W-:Y:S01]  /*23940*/  STL.64 [UR33], R12 ;  /* 0x0000000cff007987 */ /* 0x000fe20008100a21 */
[----:B0-----:R-:W-:-:S03]  /*23950*/  LOP3.LUT R9, R4, R5, RZ, 0xfc, !PT ;  /* 0x0000000504097212 */ /* 0x001fc600078efcff */
[----:B------:R-:W2:Y:S01]  /*23960*/  LDL.64 R4, [UR36] ;  /* 0x00000024ff047983 */ /* 0x000ea20008100a00 */
[----:B------:R-:W-:-:S05]  /*23970*/  LOP3.LUT R8, R6, R7, RZ, 0xfc, !PT ;  /* 0x0000000706087212 */ /* 0x000fca00078efcff */
[----:B------:R0:W-:Y:S04]  /*23980*/  STL.64 [UR36], R8 ;  /* 0x00000008ff007987 */ /* 0x0001e80008100a24 */
        /* <DEDUP_REMOVED lines=75> */
[----:B------:R2:W-:Y:S01]  /*23e40*/  STL.64 [UR60], R10 ;  /* 0x0000000aff007987 */ /* 0x0005e20008100a3c */
[----:B0-----:R-:W-:-:S03]  /*23e50*/  LOP3.LUT R9, R4, R5, RZ, 0xfc, !PT ;  /* 0x0000000504097212 */ /* 0x001fc600078efcff */
[----:B------:R-:W3:Y:S01]  /*23e60*/  LDL.64 R4, [UR27] ;  /* 0x0000001bff047983 */ /* 0x000ee20008100a00 */
[----:B------:R-:W-:-:S05]  /*23e70*/  LOP3.LUT R8, R6, R7, RZ, 0xfc, !PT ;  /* 0x0000000706087212 */ /* 0x000fca00078efcff */
[----:B------:R0:W-:Y:S04]  /*23e80*/  STL.64 [UR27], R8 ;  /* 0x00000008ff007987 */ /* 0x0001e80008100a1b */
[----:B------:R-:W4:Y:S01]  /*23e90*/  LDL.64 R6, [UR64] ;  /* 0x00000040ff067983 */ /* 0x000f220008100a00 */
[--C-:B---3--:R-:W-:Y:S02]  /*23ea0*/  SHF.R.U32.HI R13, RZ, UR28, R5.reuse ;  /* 0x0000001cff0d7c19 */ /* 0x108fe40008011605 */
[C-C-:B------:R-:W-:Y:S02]  /*23eb0*/  SHF.L.U64.HI R12, R4.reuse, UR66, R5.reuse ;  /* 0x00000042040c7c19 */ /* 0x140fe40008010205 */
[C---:B------:R-:W-:Y:S02]  /*23ec0*/  SHF.R.U64 R5, R4.reuse, UR28, R5 ;  /* 0x0000001c04057c19 */ /* 0x040fe40008001205 */
[----:B------:R-:W-:-:S02]  /*23ed0*/  SHF.L.U32 R4, R4, UR66, RZ ;  /* 0x0000004204047c19 */ /* 0x000fc400080006ff */
[----:B------:R-:W-:Y:S02]  /*23ee0*/  LOP3.LUT R13, R12, R13, RZ, 0xfc, !PT ;  /* 0x0000000d0c0d7212 */ /* 0x000fe400078efcff */
[----:B------:R-:W-:Y:S02]  /*23ef0*/  LOP3.LUT R12, R4, R5, RZ, 0xfc, !PT ;  /* 0x00000005040c7212 */ /* 0x000fe400078efcff */
[C-C-:B----4-:R-:W-:Y:S02]  /*23f00*/  SHF.L.U64.HI R4, R6.reuse, UR67, R7.reuse ;  /* 0x0000004306047c19 */ /* 0x150fe40008010207 */
[C-C-:B------:R-:W-:Y:S02]  /*23f10*/  SHF.R.U64 R5, R6.reuse, UR65, R7.reuse ;  /* 0x0000004106057c19 */ /* 0x140fe40008001207 */
[----:B--2---:R-:W-:Y:S02]  /*23f20*/  SHF.R.U32.HI R11, RZ, UR65, R7 ;  /* 0x00000041ff0b7c19 */ /* 0x004fe40008011607 */
[----:B------:R-:W-:-:S02]  /*23f30*/  SHF.L.U32 R6, R6, UR67, RZ ;  /* 0x0000004306067c19 */ /* 0x000fc400080006ff */
        /* <DEDUP_REMOVED lines=20> */
[----:B------:R-:W4:Y:S04]  /*24080*/  LDL.128 R16, [R1] ;  /* 0x0000000001107983 */ /* 0x000f280000100c00 */
[----:B------:R-:W4:Y:S04]  /*24090*/  LDL.128 R4, [R1+0x10] ;  /* 0x0000100001047983 */ /* 0x000f280000100c00 */
[----:B0-----:R-:W2:Y:S01]  /*240a0*/  LDL.64 R8, [R1+0x20] ;  /* 0x0000200001087983 */ /* 0x001ea20000100a00 */
[----:B----4-:R-:W-:-:S02]  /*240b0*/  LOP3.LUT R14, R18, R6, R4, 0xb4, !PT ;  /* 0x00000006120e7212 */ /* 0x010fc400078eb404 */
[----:B------:R-:W-:Y:S02]  /*240c0*/  LOP3.LUT R23, R19, R7, R5, 0xb4, !PT ;  /* 0x0000000713177212 */ /* 0x000fe400078eb405 */
[C---:B------:R-:W-:Y:S02]  /*240d0*/  LOP3.LUT R11, R4.reuse, UR22, R18, 0x9c, !PT ;  /* 0x00000016040b7c12 */ /* 0x040fe4000f8e9c12 */
[----:B------:R-:W-:Y:S02]  /*240e0*/  SHF.L.W.U32.HI R10, R23, 0x1, R14 ;  /* 0x00000001170a7819 */ /* 0x000fe40000010e0e */
[----:B------:R-:W-:Y:S02]  /*240f0*/  LOP3.LUT R15, R5, UR23, R19, 0x9c, !PT ;  /* 0x00000017050f7c12 */ /* 0x000fe4000f8e9c13 */
[----:B------:R-:W-:Y:S02]  /*24100*/  LOP3.LUT R12, R11, R16, RZ, 0x3c, !PT ;  /* 0x000000100b0c7212 */ /* 0x000fe400078e3cff */
[----:B--2---:R-:W-:-:S02]  /*24110*/  LOP3.LUT R21, R4, R8, R6, 0xb4, !PT ;  /* 0x0000000804157212 */ /* 0x004fc400078eb406 */
[----:B------:R-:W-:Y:S02]  /*24120*/  LOP3.LUT R13, R5, R9, R7, 0xb4, !PT ;  /* 0x00000009050d7212 */ /* 0x000fe400078eb407 */
[----:B------:R-:W-:Y:S02]  /*24130*/  SHF.L.W.U32.HI R11, R14, 0x1, R23 ;  /* 0x000000010e0b7819 */ /* 0x000fe40000010e17 */
[----:B------:R-:W-:Y:S02]  /*24140*/  LOP3.LUT R10, R10, 0x6, RZ, 0x3c, !PT ;  /* 0x000000060a0a7812 */ /* 0x000fe400078e3cff */
[----:B------:R-:W-:Y:S02]  /*24150*/  LOP3.LUT R15, R15, R17, RZ, 0x3c, !PT ;  /* 0x000000110f0f7212 */ /* 0x000fe400078e3cff */
[----:B------:R-:W-:Y:S02]  /*24160*/  SHF.L.W.U32.HI R4, R21, 0x1, R13 ;  /* 0x0000000115047819 */ /* 0x000fe40000010e0d */
[----:B------:R-:W-:-:S02]  /*24170*/  LOP3.LUT R19, R6, R16, R8, 0xb4, !PT ;  /* 0x0000001006137212 */ /* 0x000fc400078eb408 */
[----:B------:R-:W-:Y:S01]  /*24180*/  LOP3.LUT R9, R7, R17, R9, 0xb4, !PT ;  /* 0x0000001107097212 */ /* 0x000fe200078eb409 */
[----:B------:R-:W-:Y:S01]  /*24190*/  STL.64 [R1+0x28], R10 ;  /* 0x0000280a01007387 */ /* 0x000fe20000100a00 */
[----:B------:R-:W-:Y:S02]  /*241a0*/  SHF.L.W.U32.HI R5, R13, 0x1, R21 ;  /* 0x000000010d057819 */ /* 0x000fe40000010e15 */
[----:B------:R-:W-:Y:S01]  /*241b0*/  LOP3.LUT R26, R21, 0xc, RZ, 0x3c, !PT ;  /* 0x0000000c151a7812 */ /* 0x000fe200078e3cff */
[----:B------:R-:W-:Y:S01]  /*241c0*/  STL.64 [R1+0x50], R10 ;  /* 0x0000500a01007387 */ /* 0x000fe20000100a00 */
[-C--:B---3--:R-:W-:Y:S02]  /*241d0*/  LOP3.LUT R25, R11, R15.reuse, RZ, 0x3c, !PT ;  /* 0x0000000f0b197212 */ /* 0x088fe400078e3cff */
[----:B------:R-:W-:Y:S01]  /*241e0*/  LOP3.LUT R24, R10, R12, RZ, 0x3c, !PT ;  /* 0x0000000c0a187212 */ /* 0x000fe200078e3cff */
[----:B------:R-:W-:Y:S01]  /*241f0*/  STL.64 [R1+0x78], R10 ;  /* 0x0000780a01007387 */ /* 0x000fe20000100a00 */
[----:B------:R-:W-:-:S03]  /*24200*/  LOP3.LUT R7, R4, R15, RZ, 0x3c, !PT ;  /* 0x0000000f04077212 */ /* 0x000fc600078e3cff */
[----:B------:R0:W-:Y:S01]  /*24210*/  STL.64 [R1+0xa0], R10 ;  /* 0x0000a00a01007387 */ /* 0x0001e20000100a00 */
[----:B------:R-:W-:Y:S02]  /*24220*/  LOP3.LUT R16, R19, 0xc, R21, 0x96, !PT ;  /* 0x0000000c13107812 */ /* 0x000fe400078e9615 */
[----:B------:R-:W-:Y:S02]  /*24230*/  LOP3.LUT R17, R13, R9, RZ, 0x3c, !PT ;  /* 0x000000090d117212 */ /* 0x000fe400078e3cff */
[----:B------:R-:W-:Y:S02]  /*24240*/  LOP3.LUT R4, R9, 0x80000000, RZ, 0x3c, !PT ;  /* 0x8000000009047812 */ /* 0x000fe400078e3cff */
[----:B------:R-:W-:Y:S02]  /*24250*/  LOP3.LUT R27, R13, 0x80000000, RZ, 0x3c, !PT ;  /* 0x800000000d1b7812 */ /* 0x000fe400078e3cff */
[----:B------:R-:W-:Y:S02]  /*24260*/  SHF.L.W.U32.HI R8, R12, 0x1, R15 ;  /* 0x000000010c087819 */ /* 0x000fe40000010e0f */
[----:B------:R-:W-:Y:S01]  /*24270*/  LOP3.LUT R6, R5, R12, RZ, 0x3c, !PT ;  /* 0x0000000c05067212 */ /* 0x000fe200078e3cff */
[----:B------:R-:W-:Y:S01]  /*24280*/  STL.64 [R1], R24 ;  /* 0x0000001801007387 */ /* 0x000fe20000100a00 */
[----:B------:R-:W-:Y:S01]  /*24290*/  SHF.L.W.U32.HI R5, R4, 0x1, R19 ;  /* 0x0000000104057819 */ /* 0x000fe20000010e13 */
[----:B------:R-:W2:Y:S01]  /*242a0*/  LDCU.128 UR20, c[0x3][0x80] ;  /* 0x00c01000ff1477ac */ /* 0x000ea20008000c00 */
[----:B0-----:R-:W-:Y:S01]  /*242b0*/  SHF.L.W.U32.HI R10, R15, 0x1, R12 ;  /* 0x000000010f0a7819 */ /* 0x001fe20000010e0c */
[----:B------:R-:W-:Y:S01]  /*242c0*/  IMAD.MOV.U32 R12, RZ, RZ, R26 ;  /* 0x000000ffff0c7224 */ /* 0x000fe200078e001a */
[----:B------:R-:W-:Y:S01]  /*242d0*/  STL.64 [R1+0x18], R16 ;  /* 0x0000181001007387 */ /* 0x000fe20000100a00 */
[----:B------:R-:W-:-:S03]  /*242e0*/  SHF.L.W.U32.HI R4, R19, 0x1, R4 ;  /* 0x0000000113047819 */ /* 0x000fc60000010e04 */
[----:B------:R-:W-:Y:S01]  /*242f0*/  STL.64 [R1+0x40], R26 ;  /* 0x0000401a01007387 */ /* 0x000fe20000100a00 */
[----:B------:R-:W-:-:S03]  /*24300*/  LOP3.LUT R11, R8, 0x80000000, R9, 0x96, !PT ;  /* 0x80000000080b7812 */ /* 0x000fc600078e9609 */
[----:B------:R-:W-:Y:S04]  /*24310*/  STL.64 [R1+0x68], R12 ;  /* 0x0000680c01007387 */ /* 0x000fe80000100a00 */
[----:B------:R-:W-:Y:S04]  /*24320*/  STL.64 [R1+0x90], R12 ;  /* 0x0000900c01007387 */ /* 0x000fe80000100a00 */
[----:B------:R0:W-:Y:S01]  /*24330*/  STL.64 [R1+0xb8], R12 ;  /* 0x0000b80c01007387 */ /* 0x0001e20000100a00 */
[----:B------:R-:W-:Y:S02]  /*24340*/  LOP3.LUT R8, R5, R14, RZ, 0x3c, !PT ;  /* 0x0000000e05087212 */ /* 0x000fe400078e3cff */
[----:B------:R-:W-:Y:S01]  /*24350*/  LOP3.LUT R9, R4, R23, RZ, 0x3c, !PT ;  /* 0x0000001704097212 */ /* 0x000fe200078e3cff */
[----:B------:R-:W-:Y:S04]  /*24360*/  STL.64 [R1+0x30], R6 ;  /* 0x0000300601007387 */ /* 0x000fe80000100a00 */
[----:B------:R-:W-:Y:S04]  /*24370*/  STL.64 [R1+0x58], R6 ;  /* 0x0000580601007387 */ /* 0x000fe80000100a00 */
[----:B------:R-:W-:Y:S01]  /*24380*/  STL.64 [R1+0x80], R6 ;  /* 0x0000800601007387 */ /* 0x000fe20000100a00 */
[----:B------:R-:W-:-:S03]  /*24390*/  LOP3.LUT R10, R10, R19, RZ, 0x3c, !PT ;  /* 0x000000130a0a7212 */ /* 0x000fc600078e3cff */
[----:B------:R-:W-:Y:S04]  /*243a0*/  STL.64 [R1+0xa8], R6 ;  /* 0x0000a80601007387 */ /* 0x000fe80000100a00 */
[----:B------:R-:W-:Y:S04]  /*243b0*/  STL.64 [R1+0x38], R8 ;  /* 0x0000380801007387 */ /* 0x000fe80000100a00 */
[----:B------:R-:W-:Y:S04]  /*243c0*/  STL.64 [R1+0x60], R8 ;  /* 0x0000600801007387 */ /* 0x000fe80000100a00 */
[----:B------:R-:W-:Y:S01]  /*243d0*/  STL.64 [R1+0x88], R8 ;  /* 0x0000880801007387 */ /* 0x000fe20000100a00 */
[----:B------:R-:W-:-:S02]  /*243e0*/  LOP3.LUT R14, R6, R14, RZ, 0x3c, !PT ;  /* 0x0000000e060e7212 */ /* 0x000fc400078e3cff */
[----:B------:R-:W-:Y:S01]  /*243f0*/  LOP3.LUT R15, R7, R23, RZ, 0x3c, !PT ;  /* 0x00000017070f7212 */ /* 0x000fe200078e3cff */
[----:B------:R3:W-:Y:S01]  /*24400*/  STL.64 [R1+0xb0], R8 ;  /* 0x0000b00801007387 */ /* 0x0007e20000100a00 */
[----:B0-----:R-:W-:Y:S02]  /*24410*/  LOP3.LUT R12, R8, R21, RZ, 0x3c, !PT ;  /* 0x00000015080c7212 */ /* 0x001fe400078e3cff */
[----:B------:R-:W-:Y:S01]  /*24420*/  LOP3.LUT R13, R9, R13, RZ, 0x3c, !PT ;  /* 0x0000000d090d7212 */ /* 0x000fe200078e3cff */
[----:B------:R-:W-:Y:S04]  /*24430*/  STL.64 [R1+0x48], R10 ;  /* 0x0000480a01007387 */ /* 0x000fe80000100a00 */
[----:B------:R-:W-:Y:S01]  /*24440*/  STL.64 [R1+0x70], R10 ;  /* 0x0000700a01007387 */ /* 0x000fe20000100a00 */
[----:B------:R-:W-:Y:S01]  /*24450*/  LOP3.LUT R16, R10, 0x6, RZ, 0x3c, !PT ;  /* 0x000000060a107812 */ /* 0x000fe200078e3cff */
[----:B------:R-:W-:-:S02]  /*24460*/  IMAD.MOV.U32 R17, RZ, RZ, R11 ;  /* 0x000000ffff117224 */ /* 0x000fc400078e000b */
[----:B------:R-:W-:Y:S04]  /*24470*/  STL.64 [R1+0x98], R10 ;  /* 0x0000980a01007387 */ /* 0x000fe80000100a00 */
[----:B------:R0:W-:Y:S04]  /*24480*/  STL.64 [R1+0xc0], R10 ;  /* 0x0000c00a01007387 */ /* 0x0001e80000100a00 */
[----:B------:R-:W-:Y:S04]  /*24490*/  STL.64 [R1+0x8], R14 ;  /* 0x0000080e01007387 */ /* 0x000fe80000100a00 */
[----:B------:R4:W-:Y:S04]  /*244a0*/  STL.64 [R1+0x10], R12 ;  /* 0x0000100c01007387 */ /* 0x0009e80000100a00 */
[----:B------:R-:W-:Y:S04]  /*244b0*/  STL.64 [R1+0x20], R16 ;  /* 0x0000201001007387 */ /* 0x000fe80000100a00 */
[----:B------:R-:W5:Y:S01]  /*244c0*/  LDL.64 R4, [R56] ;  /* 0x0000000038047983 */ /* 0x000f620000100a00 */
[----:B---3--:R-:W-:-:S02]  /*244d0*/  SHF.R.U64 R9, R14, UR4, R15 ;  /* 0x000000040e097c19 */ /* 0x008fc4000800120f */
[C-C-:B------:R-:W-:Y:S02]  /*244e0*/  SHF.L.U64.HI R7, R14.reuse, UR5, R15.reuse ;  /* 0x000000050e077c19 */ /* 0x140fe4000801020f */
[----:B------:R-:W-:Y:S02]  /*244f0*/  SHF.L.U32 R6, R14, UR5, RZ ;  /* 0x000000050e067c19 */ /* 0x000fe400080006ff */
[----:B------:R-:W-:Y:S02]  /*24500*/  SHF.R.U32.HI R8, RZ, UR4, R15 ;  /* 0x00000004ff087c19 */ /* 0x000fe4000801160f */
[----:B0-----:R-:W-:Y:S02]  /*24510*/  LOP3.LUT R10, R6, R9, RZ, 0xfc, !PT ;  /* 0x00000009060a7212 */ /* 0x001fe400078efcff */
[----:B------:R-:W-:-:S05]  /*24520*/  LOP3.LUT R11, R7, R8, RZ, 0xfc, !PT ;  /* 0x00000008070b7212 */ /* 0x000fca00078efcff */
[----:B------:R0:W-:Y:S01]  /*24530*/  STL.64 [R56], R10 ;  /* 0x0000000a38007387 */ /* 0x0001e20000100a00 */
[--C-:B-----5:R-:W-:Y:S02]  /*24540*/  SHF.R.U32.HI R7, RZ, UR19, R5.reuse ;  /* 0x00000013ff077c19 */ /* 0x120fe40008011605 */
[C-C-:B------:R-:W-:Y:S02]  /*24550*/  SHF.L.U64.HI R6, R4.reuse, UR18, R5.reuse ;  /* 0x0000001204067c19 */ /* 0x140fe40008010205 */
[C---:B------:R-:W-:Y:S02]  /*24560*/  SHF.R.U64 R5, R4.reuse, UR19, R5 ;  /* 0x0000001304057c19 */ /* 0x040fe40008001205 */
[----:B------:R-:W-:Y:S02]  /*24570*/  SHF.L.U32 R4, R4, UR18, RZ ;  /* 0x0000001204047c19 */ /* 0x000fe400080006ff */
[----:B------:R-:W-:Y:S02]  /*24580*/  LOP3.LUT R9, R6, R7, RZ, 0xfc, !PT ;  /* 0x0000000706097212 */ /* 0x000fe400078efcff */
[----:B------:R-:W4:Y:S01]  /*24590*/  LDL.64 R6, [R51] ;  /* 0x0000000033067983 */ /* 0x000f220000100a00 */
[----:B------:R-:W-:-:S05]  /*245a0*/  LOP3.LUT R8, R4, R5, RZ, 0xfc, !PT ;  /* 0x0000000504087212 */ /* 0x000fca00078efcff */
[----:B------:R3:W-:Y:S04]  /*245b0*/  STL.64 [R51], R8 ;  /* 0x0000000833007387 */ /* 0x0007e80000100a00 */
[----:B------:R-:W0:Y:S01]  /*245c0*/  LDL.64 R4, [R50] ;  /* 0x0000000032047983 */ /* 0x000e220000100a00 */
[--C-:B----4-:R-:W-:Y:S02]  /*245d0*/  SHF.R.U32.HI R13, RZ, UR17, R7.reuse ;  /* 0x00000011ff0d7c19 */ /* 0x110fe40008011607 */
        /* <DEDUP_REMOVED lines=10> */
[----:B------:R-:W4:Y:S01]  /*24680*/  LDL.64 R4, [R49] ;  /* 0x0000000031047983 */ /* 0x000f220000100a00 */
[----:B---3--:R-:W-:-:S02]  /*24690*/  LOP3.LUT R9, R7, R10, RZ, 0xfc, !PT ;  /* 0x0000000a07097212 */ /* 0x008fc400078efcff */
[----:B------:R-:W-:-:S05]  /*246a0*/  LOP3.LUT R8, R6, R11, RZ, 0xfc, !PT ;  /* 0x0000000b06087212 */ /* 0x000fca00078efcff */
[----:B------:R0:W-:Y:S04]  /*246b0*/  STL.64 [R49], R8 ;  /* 0x0000000831007387 */ /* 0x0001e80000100a00 */
[----:B------:R-:W3:Y:S01]  /*246c0*/  LDL.64 R6, [R3] ;  /* 0x0000000003067983 */ /* 0x000ee20000100a00 */
[--C-:B----4-:R-:W-:Y:S02]  /*246d0*/  SHF.R.U32.HI R11, RZ, UR13, R5.reuse ;  /* 0x0000000dff0b7c19 */ /* 0x110fe40008011605 */
        /* <DEDUP_REMOVED lines=11> */
[----:B------:R-:W3:Y:S01]  /*24790*/  LDL.64 R4, [R48] ;  /* 0x0000000030047983 */ /* 0x000ee20000100a00 */
[----:B------:R-:W-:-:S05]  /*247a0*/  LOP3.LUT R8, R6, R7, RZ, 0xfc, !PT ;  /* 0x0000000706087212 */ /* 0x000fca00078efcff */
[----:B------:R0:W-:Y:S04]  /*247b0*/  STL.64 [R48], R8 ;  /* 0x0000000830007387 */ /* 0x0001e80000100a00 */
[----:B------:R-:W4:Y:S01]  /*247c0*/  LDL.64 R6, [R0] ;  /* 0x0000000000067983 */ /* 0x000f220000100a00 */
[--C-:B---3--:R-:W-:Y:S02]  /*247d0*/  SHF.R.U32.HI R13, RZ, UR9, R5.reuse ;  /* 0x00000009ff0d7c19 */ /* 0x108fe40008011605 */
        /* <DEDUP_REMOVED lines=14> */
[----:B------:R-:W4:Y:S01]  /*248c0*/  LDL.64 R6, [UR33] ;  /* 0x00000021ff067983 */ /* 0x000f220008100a00 */
        /* <DEDUP_REMOVED lines=91> */
[----:B0-----:R-:W-:-:S03]  /*24e80*/  LOP3.LUT R9, R4, R5, RZ, 0xfc, !PT ;  /* 0x0000000504097212 */ /* 0x001fc600078efcff */
[----:B------:R-:W4:Y:S01]  /*24e90*/  LDL.64 R4, [UR27] ;  /* 0x0000001bff047983 */ /* 0x000f220008100a00 */
[----:B------:R-:W-:-:S05]  /*24ea0*/  LOP3.LUT R8, R6, R7, RZ, 0xfc, !PT ;  /* 0x0000000706087212 */ /* 0x000fca00078efcff */
[----:B------:R0:W-:Y:S04]  /*24eb0*/  STL.64 [UR27], R8 ;  /* 0x00000008ff007987 */ /* 0x0001e80008100a1b */
[----:B------:R-:W5:Y:S01]  /*24ec0*/  LDL.64 R6, [UR64] ;  /* 0x00000040ff067983 */ /* 0x000f620008100a00 */
[--C-:B----4-:R-:W-:Y:S02]  /*24ed0*/  SHF.R.U32.HI R11, RZ, UR28, R5.reuse ;  /* 0x0000001cff0b7c19 */ /* 0x110fe40008011605 */
[C-C-:B------:R-:W-:Y:S02]  /*24ee0*/  SHF.L.U64.HI R10, R4.reuse, UR66, R5.reuse ;  /* 0x00000042040a7c19 */ /* 0x140fe40008010205 */
[C---:B------:R-:W-:Y:S02]  /*24ef0*/  SHF.R.U64 R5, R4.reuse, UR28, R5 ;  /* 0x0000001c04057c19 */ /* 0x040fe40008001205 */
[----:B------:R-:W-:-:S02]  /*24f00*/  SHF.L.U32 R4, R4, UR66, RZ ;  /* 0x0000004204047c19 */ /* 0x000fc400080006ff */
[----:B------:R-:W-:Y:S02]  /*24f10*/  LOP3.LUT R11, R10, R11, RZ, 0xfc, !PT ;  /* 0x0000000b0a0b7212 */ /* 0x000fe400078efcff */
[----:B------:R-:W-:Y:S02]  /*24f20*/  LOP3.LUT R10, R4, R5, RZ, 0xfc, !PT ;  /* 0x00000005040a7212 */ /* 0x000fe400078efcff */
[C-C-:B-----5:R-:W-:Y:S02]  /*24f30*/  SHF.L.U64.HI R4, R6.reuse, UR67, R7.reuse ;  /* 0x0000004306047c19 */ /* 0x160fe40008010207 */
[C-C-:B------:R-:W-:Y:S02]  /*24f40*/  SHF.R.U64 R5, R6.reuse, UR65, R7.reuse ;  /* 0x0000004106057c19 */ /* 0x140fe40008001207 */
[----:B---3--:R-:W-:Y:S02]  /*24f50*/  SHF.R.U32.HI R13, RZ, UR65, R7 ;  /* 0x00000041ff0d7c19 */ /* 0x008fe40008011607 */
[----:B------:R-:W-:-:S02]  /*24f60*/  SHF.L.U32 R6, R6, UR67, RZ ;  /* 0x0000004306067c19 */ /* 0x000fc400080006ff */
[----:B0-----:R-:W-:Y:S02]  /*24f70*/  LOP3.LUT R9, R4, R13, RZ, 0xfc, !PT ;  /* 0x0000000d04097212 */ /* 0x001fe400078efcff */
[----:B------:R-:W-:Y:S01]  /*24f80*/  LOP3.LUT R8, R6, R5, RZ, 0xfc, !PT ;  /* 0x0000000506087212 */ /* 0x000fe200078efcff */
[----:B------:R-:W-:Y:S04]  /*24f90*/  STL.64 [UR64], R10 ;  /* 0x0000000aff007987 */ /* 0x000fe80008100a40 */
[----:B------:R-:W3:Y:S04]  /*24fa0*/  LDL.64 R4, [UR29] ;  /* 0x0000001dff047983 */ /* 0x000ee80008100a00 */
[----:B------:R0:W-:Y:S04]  /*24fb0*/  STL.64 [UR29], R8 ;  /* 0x00000008ff007987 */ /* 0x0001e80008100a1d */
[----:B------:R-:W4:Y:S01]  /*24fc0*/  LDL.64 R6, [UR68] ;  /* 0x00000044ff067983 */ /* 0x000f220008100a00 */
[----:B---3--:R-:W-:-:S02]  /*24fd0*/  SHF.R.U32.HI R37, RZ, UR30, R5 ;  /* 0x0000001eff257c19 */ /* 0x008fc40008011605 */
        /* <DEDUP_REMOVED lines=15> */
[----:B0-----:R-:W2:Y:S04]  /*250d0*/  LDL.128 R8, [R1+0x40] ;  /* 0x0000400001087983 */ /* 0x001ea80000100c00 */
[----:B------:R-:W2:Y:S04]  /*250e0*/  LDL.128 R12, [R1+0x50] ;  /* 0x00005000010c7983 */ /* 0x000ea80000100c00 */
[----:B------:R-:W2:Y:S04]  /*250f0*/  LDL.128 R16, [R1+0x60] ;  /* 0x0000600001107983 */ /* 0x000ea80000100c00 */
[----:B------:R-:W2:Y:S04]  /*25100*/  LDL.128 R20, [R1+0x70] ;  /* 0x0000700001147983 */ /* 0x000ea80000100c00 */
[----:B------:R-:W2:Y:S04]  /*25110*/  LDL.128 R24, [R1+0x80] ;  /* 0x0000800001187983 */ /* 0x000ea80000100c00 */
[----:B------:R-:W2:Y:S04]  /*25120*/  LDL.128 R28, [R1+0x90] ;  /* 0x00009000011c7983 */ /* 0x000ea80000100c00 */
[----:B------:R-:W2:Y:S04]  /*25130*/  LDL.128 R32, [R1] ;  /* 0x0000000001207983 */ /* 0x000ea80000100c00 */
[----:B---3--:R-:W3:Y:S04]  /*25140*/  LDL.128 R36, [R1+0x10] ;  /* 0x0000100001247983 */ /* 0x008ee80000100c00 */
[----:B----4-:R-:W4:Y:S04]  /*25150*/  LDL.128 R40, [R1+0xa0] ;  /* 0x0000a00001287983 */ /* 0x010f280000100c00 */
[----:B------:R-:W4:Y:S04]  /*25160*/  LDL.128 R44, [R1+0xb0] ;  /* 0x0000b000012c7983 */ /* 0x000f280000100c00 */
[----:B------:R-:W4:Y:S01]  /*25170*/  LDL.64 R58, [R1+0xc0] ;  /* 0x0000c000013a7983 */ /* 0x000f220000100a00 */
[----:B-----5:R-:W-:-:S02]  /*25180*/  LOP3.LUT R60, R55, R7, R5, 0xb4, !PT ;  /* 0x00000007373c7212 */ /* 0x020fc400078eb405 */
[----:B--2---:R-:W-:Y:S02]  /*25190*/  LOP3.LUT R61, R5, R9, R7, 0xb4, !PT ;  /* 0x00000009053d7212 */ /* 0x004fe400078eb407 */
        /* <DEDUP_REMOVED lines=28> */
[----:B---3--:R-:W-:-:S02]  /*25360*/  LOP3.LUT R63, R36, UR20, R34, 0x9c, !PT ;  /* 0x00000014243f7c12 */ /* 0x008fc4000f8e9c22 */
        /* <DEDUP_REMOVED lines=9> */
[----:B----4-:R-:W-:Y:S02]  /*25400*/  LOP3.LUT R39, R40, R44, R42, 0xb4, !PT ;  /* 0x0000002c28277212 */ /* 0x010fe400078eb42a */
        /* <DEDUP_REMOVED lines=331> */
[----:B-----5:R-:W-:Y:S02]  /*268c0*/  LOP3.LUT R61, R5, R9, R7, 0xb4, !PT ;  /* 0x00000009053d7212 */ /* 0x020fe400078eb407 */
        /* <DEDUP_REMOVED lines=51> */
[----:B------:R-:W-:Y:S02]  /*26c00*/  LOP3.LUT R10, R63, R32, RZ, 0x3c, !PT ;  /* 0x000000203f0a7212 */ /* 0x000fe400078e3cff */
[----:B------:R-:W-:-:S02]  /*26c10*/  LOP3.LUT R41, R52, R41, R13, 0x96, !PT ;  /* 0x0000002934297212 */ /* 0x000fc400078e960d */
[----:B------:R-:W-:Y:S02]  /*26c20*/  LOP3.LUT R42, R66, R42, R21, 0x96, !PT ;  /* 0x0000002a422a7212 */ /* 0x000fe400078e9615 */
[----:B------:R-:W-:Y:S01]  /*26c30*/  LOP3.LUT R43, R47, R43, R22, 0x96, !PT ;  /* 0x0000002b2f2b7212 */ /* 0x000fe200078e9616 */
[----:B------:R-:W0:Y:S01]  /*26c40*/  LDCU.128 UR20, c[0x3][0x90] ;  /* 0x00c01200ff1477ac */ /* 0x000e220008000c00 */
        /* <DEDUP_REMOVED lines=26> */
[----:B--2---:R-:W-:Y:S02]  /*26df0*/  SHF.L.W.U32.HI R11, R59, 0x1, R58 ;  /* 0x000000013b0b7819 */ /* 0x004fe40000010e3a */
        /* <DEDUP_REMOVED lines=1072> */
[----:B----4-:R-:W-:-:S02]  /*2b100*/  LOP3.LUT R37, R44, R58, R46, 0xb4, !PT ;  /* 0x0000003a2c257212 */ /* 0x010fc400078eb42e */
[----:B------:R-:W-:Y:S02]  /*2b110*/  LOP3.LUT R53, R41, R45, R43, 0xb4, !PT ;  /* 0x0000002d29357212 */ /* 0x000fe400078eb42b */
[----:B------:R-:W-:Y:S02]  /*2b120*/  LOP3.LUT R68, R43, R47, R45, 0xb4, !PT ;  /* 0x0000002f2b447212 */ /* 0x000fe400078eb42d */
[----:B------:R-:W-:Y:S02]  /*2b130*/  LOP3.LUT R44, R45, R59, R47, 0xb4, !PT ;  /* 0x0000003b2d2c7212 */ /* 0x000fe400078eb42f */
[----:B------:R-:W-:Y:S02]  /*2b140*/  LOP3.LUT R45, R46, R40, R58, 0xb4, !PT ;  /* 0x000000282e2d7212 */ /* 0x000fe400078eb43a */
[----:B------:R-:W-:Y:S02]  /*2b150*/  LOP3.LUT R10, R31, R32, RZ, 0x3c, !PT ;  /* 0x000000201f0a7212 */ /* 0x000fe400078e3cff */
        /* <DEDUP_REMOVED lines=10> */
[----:B------:R-:W-:Y:S02]  /*2b200*/  LOP3.LUT R58, R65, R33, RZ, 0x3c, !PT ;  /* 0x00000021413a7212 */ /* 0x000fe400078e3cff */
[----:B------:R-:W-:Y:S02]  /*2b210*/  LOP3.LUT R43, R13, R62, R11, 0x96, !PT ;  /* 0x0000003e0d2b7212 */ /* 0x000fe400078e960b */
[----:B------:R-:W-:-:S02]  /*2b220*/  LOP3.LUT R33, R12, R41, RZ, 0x3c, !PT ;  /* 0x000000290c217212 */ /* 0x000fc400078e3cff */
[----:B------:R-:W-:Y:S02]  /*2b230*/  LOP3.LUT R42, R10, R43, R52, 0x96, !PT ;  /* 0x0000002b0a2a7212 */ /* 0x000fe400078e9634 */
[C---:B------:R-:W-:Y:S02]  /*2b240*/  LOP3.LUT R72, R33.reuse, R52, RZ, 0x3c, !PT ;  /* 0x0000003421487212 */ /* 0x040fe400078e3cff */
[----:B------:R-:W-:Y:S02]  /*2b250*/  LOP3.LUT R52, R20, R5, R35, 0x96, !PT ;  /* 0x0000000514347212 */ /* 0x000fe400078e9623 */
[----:B------:R-:W-:Y:S02]  /*2b260*/  LOP3.LUT R32, R33, R11, RZ, 0x3c, !PT ;  /* 0x0000000b21207212 */ /* 0x000fe400078e3cff */
[----:B------:R-:W-:Y:S02]  /*2b270*/  SHF.L.W.U32.HI R11, R31, 0x1, R46 ;  /* 0x000000011f0b7819 */ /* 0x000fe40000010e2e */
[----:B------:R-:W-:-:S02]  /*2b280*/  LOP3.LUT R52, R40, R52, R25, 0x96, !PT ;  /* 0x0000003428347212 */ /* 0x000fc400078e9619 */
[----:B------:R-:W-:Y:S02]  /*2b290*/  LOP3.LUT R12, R33, R62, RZ, 0x3c, !PT ;  /* 0x0000003e210c7212 */ /* 0x000fe400078e3cff */
[----:B------:R-:W-:Y:S02]  /*2b2a0*/  LOP3.LUT R62, R11, R52, RZ, 0x3c, !PT ;  /* 0x000000340b3e7212 */ /* 0x000fe400078e3cff */
[----:B------:R-:W-:Y:S02]  /*2b2b0*/  LOP3.LUT R11, R21, R61, R54, 0x96, !PT ;  /* 0x0000003d150b7212 */ /* 0x000fe400078e9636 */
[----:B------:R-:W-:Y:S02]  /*2b2c0*/  LOP3.LUT R59, R9, R6, R24, 0x96, !PT ;  /* 0x00000006093b7212 */ /* 0x000fe400078e9618 */
[----:B------:R-:W-:Y:S02]  /*2b2d0*/  LOP3.LUT R43, R58, R11, R53, 0x96, !PT ;  /* 0x0000000b3a2b7212 */ /* 0x000fe400078e9635 */
[----:B------:R-:W-:-:S02]  /*2b2e0*/  LOP3.LUT R11, R62, R58, RZ, 0x3c, !PT ;  /* 0x0000003a3e0b7212 */ /* 0x000fc400078e3cff */
[----:B------:R-:W-:Y:S02]  /*2b2f0*/  LOP3.LUT R58, R66, R63, R36, 0x96, !PT ;  /* 0x0000003f423a7212 */ /* 0x000fe400078e9624 */
[----:B------:R-:W-:Y:S02]  /*2b300*/  LOP3.LUT R59, R37, R59, R14, 0x96, !PT ;  /* 0x0000003b253b7212 */ /* 0x000fe400078e960e */
[----:B------:R-:W-:Y:S02]  /*2b310*/  LOP3.LUT R58, R44, R58, R27, 0x96, !PT ;  /* 0x0000003a2c3a7212 */ /* 0x000fe400078e961b */
[C---:B------:R-:W-:Y:S02]  /*2b320*/  LOP3.LUT R10, R33.reuse, R10, RZ, 0x3c, !PT ;  /* 0x0000000a210a7212 */ /* 0x040fe400078e3cff */
[----:B------:R-:W-:Y:S02]  /*2b330*/  LOP3.LUT R70, R33, R13, RZ, 0x3c, !PT ;  /* 0x0000000d21467212 */ /* 0x000fe400078e3cff */
[----:B------:R-:W-:-:S02]  /*2b340*/  SHF.L.W.U32.HI R33, R58, 0x1, R59 ;  /* 0x000000013a217819 */ /* 0x000fc40000010e3b */
[C---:B------:R-:W-:Y:S02]  /*2b350*/  LOP3.LUT R13, R62.reuse, R61, RZ, 0x3c, !PT ;  /* 0x0000003d3e0d7212 */ /* 0x040fe400078e3cff */
[----:B------:R-:W-:Y:S02]  /*2b360*/  LOP3.LUT R74, R33, R42, RZ, 0x3c, !PT ;  /* 0x0000002a214a7212 */ /* 0x000fe400078e3cff */
[----:B------:R-:W-:Y:S01]  /*2b370*/  LOP3.LUT R33, R62, R54, RZ, 0x3c, !PT ;  /* 0x000000363e217212 */ /* 0x000fe200078e3cff */
[----:B------:R0:W-:Y:S01]  /*2b380*/  STL.64 [R1], R10 ;  /* 0x0000000a01007387 */ /* 0x0001e20000100a00 */
[----:B------:R-:W-:Y:S02]  /*2b390*/  LOP3.LUT R54, R74, R18, RZ, 0x3c, !PT ;  /* 0x000000124a367212 */ /* 0x000fe400078e3cff */
[----:B------:R-:W-:Y:S01]  /*2b3a0*/  SHF.L.W.U32.HI R18, R59, 0x1, R58 ;  /* 0x000000013b127819 */ /* 0x000fe20000010e3a */
[----:B------:R2:W-:Y:S01]  /*2b3b0*/  STL.64 [R1+0x28], R12 ;  /* 0x0000280c01007387 */ /* 0x0005e20000100a00 */
[----:B------:R-:W-:-:S02]  /*2b3c0*/  LOP3.LUT R71, R62, R21, RZ, 0x3c, !PT ;  /* 0x000000153e477212 */ /* 0x000fc400078e3cff */
[----:B------:R-:W-:Y:S02]  /*2b3d0*/  LOP3.LUT R73, R62, R53, RZ, 0x3c, !PT ;  /* 0x000000353e497212 */ /* 0x000fe400078e3cff */
[----:B------:R-:W-:Y:S02]  /*2b3e0*/  LOP3.LUT R18, R18, R43, RZ, 0x3c, !PT ;  /* 0x0000002b12127212 */ /* 0x000fe400078e3cff */
[----:B0-----:R-:W-:Y:S02]  /*2b3f0*/  LOP3.LUT R11, R16, R7, R30, 0x96, !PT ;  /* 0x00000007100b7212 */ /* 0x001fe400078e961e */
[----:B--2---:R-:W-:Y:S02]  /*2b400*/  LOP3.LUT R13, R19, R8, R38, 0x96, !PT ;  /* 0x00000008130d7212 */ /* 0x004fe400078e9626 */
[----:B------:R-:W-:Y:S02]  /*2b410*/  LOP3.LUT R21, R45, R11, R26, 0x96, !PT ;  /* 0x0000000b2d157212 */ /* 0x000fe400078e961a */
[----:B------:R-:W-:-:S02]  /*2b420*/  LOP3.LUT R65, R18, R55, RZ, 0x3c, !PT ;  /* 0x0000003712417212 */ /* 0x000fc400078e3cff */
[----:B------:R-:W-:Y:S02]  /*2b430*/  LOP3.LUT R62, R67, R13, R28, 0x96, !PT ;  /* 0x0000000d433e7212 */ /* 0x000fe400078e961c */
[C---:B------:R-:W-:Y:S02]  /*2b440*/  LOP3.LUT R55, R18.reuse, R15, RZ, 0x3c, !PT ;  /* 0x0000000f12377212 */ /* 0x040fe400078e3cff */
[C---:B------:R-:W-:Y:S02]  /*2b450*/  LOP3.LUT R13, R18.reuse, R60, RZ, 0x3c, !PT ;  /* 0x0000003c120d7212 */ /* 0x040fe400078e3cff */
[----:B------:R-:W-:Y:S02]  /*2b460*/  SHF.L.W.U32.HI R15, R21, 0x1, R62 ;  /* 0x00000001150f7819 */ /* 0x000fe40000010e3e */
[C---:B------:R-:W-:Y:S02]  /*2b470*/  LOP3.LUT R11, R18.reuse, R23, RZ, 0x3c, !PT ;  /* 0x00000017120b7212 */ /* 0x040fe400078e3cff */
[----:B------:R-:W-:-:S02]  /*2b480*/  LOP3.LUT R75, R18, R68, RZ, 0x3c, !PT ;  /* 0x00000044124b7212 */ /* 0x000fc400078e3cff */
[----:B------:R-:W-:Y:S02]  /*2b490*/  SHF.L.W.U32.HI R18, R62, 0x1, R21 ;  /* 0x000000013e127819 */ /* 0x000fe40000010e15 */
[----:B------:R-:W-:Y:S02]  /*2b4a0*/  LOP3.LUT R15, R15, R46, RZ, 0x3c, !PT ;  /* 0x0000002e0f0f7212 */ /* 0x000fe400078e3cff */
[----:B------:R-:W-:Y:S02]  /*2b4b0*/  SHF.L.W.U32.HI R46, R43, 0x1, R42 ;  /* 0x000000012b2e7819 */ /* 0x000fe40000010e2a */
[----:B------:R-:W-:Y:S02]  /*2b4c0*/  SHF.L.W.U32.HI R43, R42, 0x1, R43 ;  /* 0x000000012a2b7819 */ /* 0x000fe40000010e2b */
[----:B------:R-:W-:Y:S02]  /*2b4d0*/  LOP3.LUT R12, R74, R57, RZ, 0x3c, !PT ;  /* 0x000000394a0c7212 */ /* 0x000fe400078e3cff */
[----:B------:R-:W-:-:S02]  /*2b4e0*/  LOP3.LUT R31, R18, R31, RZ, 0x3c, !PT ;  /* 0x0000001f121f7212 */ /* 0x000fc400078e3cff */
[C---:B------:R-:W-:Y:S02]  /*2b4f0*/  LOP3.LUT R10, R74.reuse, R29, RZ, 0x3c, !PT ;  /* 0x0000001d4a0a7212 */ /* 0x040fe400078e3cff */
[----:B------:R-:W-:Y:S02]  /*2b500*/  LOP3.LUT R64, R74, R64, RZ, 0x3c, !PT ;  /* 0x000000404a407212 */ /* 0x000fe400078e3cff */
[----:B------:R-:W-:Y:S02]  /*2b510*/  SHF.L.W.U32.HI R18, R52, 0x1, R41 ;  /* 0x0000000134127819 */ /* 0x000fe40000010e29 */
[----:B------:R-:W-:Y:S01]  /*2b520*/  SHF.L.W.U32.HI R29, R41, 0x1, R52 ;  /* 0x00000001291d7819 */ /* 0x000fe20000010e34 */
        /* <DEDUP_REMOVED lines=23> */
[----:B------:R-:W-:Y:S02]  /*2b6a0*/  LOP3.LUT R6, R23, R7, RZ, 0x3c, !PT ;  /* 0x0000000717067212 */ /* 0x000fe400078e3cff */
[C---:B------:R-:W-:Y:S01]  /*2b6b0*/  LOP3.LUT R31, R29.reuse, R38, RZ, 0x3c, !PT ;  /* 0x000000261d1f7212 */ /* 0x040fe200078e3cff */
        /* <DEDUP_REMOVED lines=13> */
[C---:B------:R-:W-:Y:S02]  /*2b790*/  LOP3.LUT R34, R21.reuse, R34, RZ, 0x3c, !PT ;  /* 0x0000002215227212 */ /* 0x040fe400078e3cff */
[----:B------:R-:W-:Y:S01]  /*2b7a0*/  LOP3.LUT R35, R62, R35, RZ, 0x3c, !PT ;  /* 0x000000233e237212 */ /* 0x000fe200078e3cff */
[----:B------:R-:W-:Y:S01]  /*2b7b0*/  STL.64 [R1+0x18], R30 ;  /* 0x0000181e01007387 */ /* 0x000fe20000100a00 */
[----:B------:R-:W-:-:S02]  /*2b7c0*/  LOP3.LUT R4, R21, R4, RZ, 0x3c, !PT ;  /* 0x0000000415047212 */ /* 0x000fc400078e3cff */
[C---:B------:R-:W-:Y:S01]  /*2b7d0*/  LOP3.LUT R5, R62.reuse, R5, RZ, 0x3c, !PT ;  /* 0x000000053e057212 */ /* 0x040fe200078e3cff */
[----:B------:R3:W-:Y:S01]  /*2b7e0*/  STL.64 [R1+0x40], R6 ;  /* 0x0000400601007387 */ /* 0x0007e20000100a00 */
        /* <DEDUP_REMOVED lines=8> */
[----:B------:R-:W-:Y:S04]  /*2b870*/  STL.64 [R1+0xb8], R36 ;  /* 0x0000b82401007387 */ /* 0x000fe80000100a00 */
        /* <DEDUP_REMOVED lines=34> */
[----:B0-----:R-:W-:-:S02]  /*2baa0*/  LOP3.LUT R9, R7, R12, RZ, 0xfc, !PT ;  /* 0x0000000c07097212 */ /* 0x001fc400078efcff */
        /* <DEDUP_REMOVED lines=3513> */
[----:B------:R-:W3:Y:S04]  /*39640*/  LDL.128 R32, [R1] ;  /* 0x0000000001207983 */ /* 0x000ee80000100c00 */
[----:B--2---:R-:W2:Y:S04]  /*39650*/  LDL.128 R36, [R1+0x10] ;  /* 0x0000100001247983 */ /* 0x004ea80000100c00 */
[----:B----4-:R-:W4:Y:S04]  /*39660*/  LDL.128 R40, [R1+0xa0] ;  /* 0x0000a00001287983 */ /* 0x010f280000100c00 */
[----:B------:R-:W4:Y:S04]  /*39670*/  LDL.128 R44, [R1+0xb0] ;  /* 0x0000b000012c7983 */ /* 0x000f280000100c00 */
        /* <DEDUP_REMOVED lines=31> */
[----:B--2---:R-:W-:-:S02]  /*39870*/  LOP3.LUT R25, R36, R52, R38, 0xb4, !PT ;  /* 0x0000003424197212 */ /* 0x004fc400078eb426 */
[----:B------:R-:W-:Y:S02]  /*39880*/  LOP3.LUT R29, R38, R32, R52, 0xb4, !PT ;  /* 0x00000020261d7212 */ /* 0x000fe400078eb434 */
[----:B------:R-:W-:Y:S02]  /*39890*/  LOP3.LUT R31, R34, R38, R36, 0xb4, !PT ;  /* 0x00000026221f7212 */ /* 0x000fe400078eb424 */
[----:B0-----:R-:W-:Y:S02]  /*398a0*/  LOP3.LUT R11, R36, UR20, R34, 0x9c, !PT ;  /* 0x00000014240b7c12 */ /* 0x001fe4000f8e9c22 */
[----:B------:R-:W-:Y:S02]  /*398b0*/  LOP3.LUT R27, R52, R34, R32, 0xb4, !PT ;  /* 0x00000022341b7212 */ /* 0x000fe400078eb420 */
[----:B------:R-:W-:Y:S02]  /*398c0*/  LOP3.LUT R38, R35, R39, R37, 0xb4, !PT ;  /* 0x0000002723267212 */ /* 0x000fe400078eb425 */
[----:B------:R-:W-:-:S02]  /*398d0*/  LOP3.LUT R23, R53, R35, R33, 0xb4, !PT ;  /* 0x0000002335177212 */ /* 0x000fc400078eb421 */
[----:B------:R-:W-:Y:S02]  /*398e0*/  LOP3.LUT R24, R37, R53, R39, 0xb4, !PT ;  /* 0x0000003525187212 */ /* 0x000fe400078eb427 */
[----:B------:R-:W-:Y:S02]  /*398f0*/  LOP3.LUT R52, R39, R33, R53, 0xb4, !PT ;  /* 0x0000002127347212 */ /* 0x000fe400078eb435 */
[----:B----4-:R-:W-:Y:S02]  /*39900*/  LOP3.LUT R39, R41, R45, R43, 0xb4, !PT ;  /* 0x0000002d29277212 */ /* 0x010fe400078eb42b */
[----:B------:R-:W-:Y:S02]  /*39910*/  LOP3.LUT R36, R43, R47, R45, 0xb4, !PT ;  /* 0x0000002f2b247212 */ /* 0x000fe400078eb42d */
[----:B------:R-:W-:Y:S02]  /*39920*/  LOP3.LUT R53, R47, R41, R59, 0xb4, !PT ;  /* 0x000000292f357212 */ /* 0x000fe400078eb43b */
[----:B------:R-:W-:-:S02]  /*39930*/  LOP3.LUT R67, R37, UR21, R35, 0x9c, !PT ;  /* 0x0000001525437c12 */ /* 0x000fc4000f8e9c23 */
[----:B------:R-:W-:Y:S02]  /*39940*/  LOP3.LUT R45, R45, R59, R47, 0xb4, !PT ;  /* 0x0000003b2d2d7212 */ /* 0x000fe400078eb42f */
[----:B------:R-:W-:Y:S02]  /*39950*/  LOP3.LUT R41, R59, R43, R41, 0xb4, !PT ;  /* 0x0000002b3b297212 */ /* 0x000fe400078eb429 */
[----:B------:R-:W-:Y:S02]  /*39960*/  LOP3.LUT R11, R11, R32, RZ, 0x3c, !PT ;  /* 0x000000200b0b7212 */ /* 0x000fe400078e3cff */
[----:B------:R-:W-:Y:S02]  /*39970*/  LOP3.LUT R37, R42, R46, R44, 0xb4, !PT ;  /* 0x0000002e2a257212 */ /* 0x000fe400078eb42c */
[----:B------:R-:W-:Y:S02]  /*39980*/  LOP3.LUT R32, R54, R57, R31, 0x96, !PT ;  /* 0x0000003936207212 */ /* 0x000fe400078e961f */
[----:B------:R-:W-:-:S02]  /*39990*/  LOP3.LUT R59, R55, R60, R38, 0x96, !PT ;  /* 0x0000003c373b7212 */ /* 0x000fc400078e9626 */
        /* <DEDUP_REMOVED lines=8> */
[----:B------:R-:W-:Y:S02]  /*39a20*/  LOP3.LUT R44, R46, R40, R58, 0xb4, !PT ;  /* 0x000000282e2c7212 */ /* 0x000fe400078eb43a */
[----:B------:R-:W-:Y:S02]  /*39a30*/  LOP3.LUT R33, R47, R33, R22, 0x96, !PT ;  /* 0x000000212f217212 */ /* 0x000fe400078e9616 */
[----:B------:R-:W-:Y:S02]  /*39a40*/  SHF.L.W.U32.HI R58, R59, 0x1, R32 ;  /* 0x000000013b3a7819 */ /* 0x000fe40000010e20 */
[----:B------:R-:W-:-:S02]  /*39a50*/  LOP3.LUT R42, R41, R42, R30, 0x96, !PT ;  /* 0x0000002a292a7212 */ /* 0x000fc400078e961e */
[----:B------:R-:W-:Y:S02]  /*39a60*/  SHF.L.W.U32.HI R43, R32, 0x1, R59 ;  /* 0x00000001202b7819 */ /* 0x000fe40000010e3b */
[----:B------:R-:W-:Y:S02]  /*39a70*/  LOP3.LUT R58, R58, R33, RZ, 0x3c, !PT ;  /* 0x000000213a3a7212 */ /* 0x000fe400078e3cff */
[----:B------:R-:W-:Y:S02]  /*39a80*/  LOP3.LUT R46, R43, R42, RZ, 0x3c, !PT ;  /* 0x0000002a2b2e7212 */ /* 0x000fe400078e3cff */
[-C--:B------:R-:W-:Y:S02]  /*39a90*/  LOP3.LUT R10, R13, R62.reuse, R65, 0x96, !PT ;  /* 0x0000003e0d0a7212 */ /* 0x080fe400078e9641 */
[----:B------:R-:W-:Y:S02]  /*39aa0*/  LOP3.LUT R40, R20, R61, R64, 0x96, !PT ;  /* 0x0000003d14287212 */ /* 0x000fe400078e9640 */
[----:B------:R-:W-:-:S02]  /*39ab0*/  LOP3.LUT R74, R58, R62, RZ, 0x3c, !PT ;  /* 0x0000003e3a4a7212 */ /* 0x000fc400078e3cff */
[----:B------:R-:W-:Y:S02]  /*39ac0*/  LOP3.LUT R75, R46, R61, RZ, 0x3c, !PT ;  /* 0x0000003d2e4b7212 */ /* 0x000fe400078e3cff */
[----:B------:R-:W-:Y:S02]  /*39ad0*/  LOP3.LUT R62, R9, R6, R25, 0x96, !PT ;  /* 0x00000006093e7212 */ /* 0x000fe400078e9619 */
[----:B------:R-:W-:Y:S02]  /*39ae0*/  LOP3.LUT R61, R66, R63, R24, 0x96, !PT ;  /* 0x0000003f423d7212 */ /* 0x000fe400078e9618 */
[----:B------:R-:W-:Y:S02]  /*39af0*/  LOP3.LUT R62, R35, R62, R14, 0x96, !PT ;  /* 0x0000003e233e7212 */ /* 0x000fe400078e960e */
[----:B------:R-:W-:Y:S02]  /*39b00*/  LOP3.LUT R61, R45, R61, R26, 0x96, !PT ;  /* 0x0000003d2d3d7212 */ /* 0x000fe400078e961a */
[----:B------:R-:W-:-:S02]  /*39b10*/  LOP3.LUT R43, R11, R10, R34, 0x96, !PT ;  /* 0x0000000a0b2b7212 */ /* 0x000fc400078e9622 */
[C---:B------:R-:W-:Y:S02]  /*39b20*/  LOP3.LUT R72, R58.reuse, R34, RZ, 0x3c, !PT ;  /* 0x000000223a487212 */ /* 0x040fe400078e3cff */
[----:B------:R-:W-:Y:S02]  /*39b30*/  LOP3.LUT R10, R58, R11, RZ, 0x3c, !PT ;  /* 0x0000000b3a0a7212 */ /* 0x000fe400078e3cff */
[----:B------:R-:W-:Y:S02]  /*39b40*/  SHF.L.W.U32.HI R34, R61, 0x1, R62 ;  /* 0x000000013d227819 */ /* 0x000fe40000010e3e */
[----:B------:R-:W-:Y:S02]  /*39b50*/  LOP3.LUT R11, R46, R67, RZ, 0x3c, !PT ;  /* 0x000000432e0b7212 */ /* 0x000fe400078e3cff */
[----:B------:R-:W-:-:S03]  /*39b60*/  LOP3.LUT R34, R34, R43, RZ, 0x3c, !PT ;  /* 0x0000002b22227212 */ /* 0x000fc600078e3cff */
[----:B------:R0:W-:Y:S04]  /*39b70*/  STL.64 [R1], R10 ;  /* 0x0000000a01007387 */ /* 0x0001e80000100a00 */
[----:B------:R2:W-:Y:S01]  /*39b80*/  STL.64 [R1+0x28], R74 ;  /* 0x0000284a01007387 */ /* 0x0005e20000100a00 */
[----:B------:R-:W-:Y:S02]  /*39b90*/  LOP3.LUT R40, R67, R40, R39, 0x96, !PT ;  /* 0x0000002843287212 */ /* 0x000fe400078e9627 */
[----:B------:R-:W-:Y:S02]  /*39ba0*/  LOP3.LUT R71, R46, R20, RZ, 0x3c, !PT ;  /* 0x000000142e477212 */ /* 0x000fe400078e3cff */
[C---:B------:R-:W-:Y:S02]  /*39bb0*/  LOP3.LUT R76, R34.reuse, R37, RZ, 0x3c, !PT ;  /* 0x00000025224c7212 */ /* 0x040fe400078e3cff */
[----:B0-----:R-:W-:-:S02]  /*39bc0*/  LOP3.LUT R10, R34, R31, RZ, 0x3c, !PT ;  /* 0x0000001f220a7212 */ /* 0x001fc400078e3cff */
[----:B--2---:R-:W-:Y:S02]  /*39bd0*/  LOP3.LUT R74, R34, R18, RZ, 0x3c, !PT ;  /* 0x00000012224a7212 */ /* 0x004fe400078e3cff */
[----:B------:R-:W-:Y:S02]  /*39be0*/  SHF.L.W.U32.HI R31, R62, 0x1, R61 ;  /* 0x000000013e1f7819 */ /* 0x000fe40000010e3d */
[----:B------:R-:W-:Y:S02]  /*39bf0*/  LOP3.LUT R11, R16, R7, R29, 0x96, !PT ;  /* 0x00000007100b7212 */ /* 0x000fe400078e961d */
[----:B------:R-:W-:Y:S02]  /*39c00*/  LOP3.LUT R18, R19, R8, R52, 0x96, !PT ;  /* 0x0000000813127212 */ /* 0x000fe400078e9634 */
[----:B------:R-:W-:Y:S02]  /*39c10*/  LOP3.LUT R31, R31, R40, RZ, 0x3c, !PT ;  /* 0x000000281f1f7212 */ /* 0x000fe400078e3cff */
[----:B------:R-:W-:-:S02]  /*39c20*/  LOP3.LUT R20, R44, R11, R21, 0x96, !PT ;  /* 0x0000000b2c147212 */ /* 0x000fc400078e9615 */
[----:B------:R-:W-:Y:S02]  /*39c30*/  LOP3.LUT R37, R53, R18, R28, 0x96, !PT ;  /* 0x0000001235257212 */ /* 0x000fe400078e961c */
[----:B------:R-:W-:Y:S02]  /*39c40*/  LOP3.LUT R75, R31, R15, RZ, 0x3c, !PT ;  /* 0x0000000f1f4b7212 */ /* 0x000fe400078e3cff */
[----:B------:R-:W-:Y:S02]  /*39c50*/  SHF.L.W.U32.HI R18, R20, 0x1, R37 ;  /* 0x0000000114127819 */ /* 0x000fe40000010e25 */
[----:B------:R-:W-:Y:S02]  /*39c60*/  SHF.L.W.U32.HI R15, R37, 0x1, R20 ;  /* 0x00000001250f7819 */ /* 0x000fe40000010e14 */
[C---:B------:R-:W-:Y:S02]  /*39c70*/  LOP3.LUT R70, R58.reuse, R13, RZ, 0x3c, !PT ;  /* 0x0000000d3a467212 */ /* 0x040fe400078e3cff */
[----:B------:R-:W-:-:S02]  /*39c80*/  LOP3.LUT R12, R58, R65, RZ, 0x3c, !PT ;  /* 0x000000413a0c7212 */ /* 0x000fc400078e3cff */
[----:B------:R-:W-:Y:S02]  /*39c90*/  LOP3.LUT R59, R18, R59, RZ, 0x3c, !PT ;  /* 0x0000003b123b7212 */ /* 0x000fe400078e3cff */
[----:B------:R-:W-:Y:S02]  /*39ca0*/  LOP3.LUT R13, R46, R64, RZ, 0x3c, !PT ;  /* 0x000000402e0d7212 */ /* 0x000fe400078e3cff */
[----:B------:R-:W-:Y:S02]  /*39cb0*/  LOP3.LUT R18, R15, R32, RZ, 0x3c, !PT ;  /* 0x000000200f127212 */ /* 0x000fe400078e3cff */
[----:B------:R-:W-:Y:S02]  /*39cc0*/  SHF.L.W.U32.HI R15, R42, 0x1, R33 ;  /* 0x000000012a0f7819 */ /* 0x000fe40000010e21 */
[----:B------:R-:W-:Y:S02]  /*39cd0*/  LOP3.LUT R73, R46, R39, RZ, 0x3c, !PT ;  /* 0x000000272e497212 */ /* 0x000fe400078e3cff */
[----:B------:R-:W-:-:S02]  /*39ce0*/  SHF.L.W.U32.HI R42, R33, 0x1, R42 ;  /* 0x00000001212a7819 */ /* 0x000fc40000010e2a */
[C---:B------:R-:W-:Y:S02]  /*39cf0*/  LOP3.LUT R64, R34.reuse, R57, RZ, 0x3c, !PT ;  /* 0x0000003922407212 */ /* 0x040fe400078e3cff */
[C---:B------:R-:W-:Y:S02]  /*39d00*/  LOP3.LUT R65, R31.reuse, R60, RZ, 0x3c, !PT ;  /* 0x0000003c1f417212 */ /* 0x040fe400078e3cff */
[C---:B------:R-:W-:Y:S02]  /*39d10*/  LOP3.LUT R11, R31.reuse, R38, RZ, 0x3c, !PT ;  /* 0x000000261f0b7212 */ /* 0x040fe400078e3cff */
[----:B------:R-:W-:Y:S02]  /*39d20*/  LOP3.LUT R54, R34, R54, RZ, 0x3c, !PT ;  /* 0x0000003622367212 */ /* 0x000fe400078e3cff */
[----:B------:R-:W-:Y:S02]  /*39d30*/  LOP3.LUT R55, R31, R55, RZ, 0x3c, !PT ;  /* 0x000000371f377212 */ /* 0x000fe400078e3cff */
[----:B------:R-:W-:Y:S01]  /*39d40*/  SHF.L.W.U32.HI R38, R43, 0x1, R40 ;  /* 0x000000012b267819 */ /* 0x000fe20000010e28 */
[----:B------:R-:W-:Y:S01]  /*39d50*/  STL.64 [R1+0x50], R12 ;  /* 0x0000500c01007387 */ /* 0x000fe20000100a00 */
[----:B------:R-:W-:-:S02]  /*39d60*/  LOP3.LUT R77, R31, R36, RZ, 0x3c, !PT ;  /* 0x000000241f4d7212 */ /* 0x000fc400078e3cff */
[----:B------:R-:W-:Y:S01]  /*39d70*/  LOP3.LUT R61, R42, R61, RZ, 0x3c, !PT ;  /* 0x0000003d2a3d7212 */ /* 0x000fe200078e3cff */
[----:B------:R-:W-:Y:S01]  /*39d80*/  STL.64 [R1+0x78], R70 ;  /* 0x0000784601007387 */ /* 0x000fe20000100a00 */
[----:B------:R-:W-:Y:S02]  /*39d90*/  LOP3.LUT R62, R15, R62, RZ, 0x3c, !PT ;  /* 0x0000003e0f3e7212 */ /* 0x000fe400078e3cff */
[C---:B------:R-:W-:Y:S02]  /*39da0*/  LOP3.LUT R32, R18.reuse, R25, RZ, 0x3c, !PT ;  /* 0x0000001912207212 */ /* 0x040fe400078e3cff */
[----:B------:R-:W-:Y:S02]  /*39db0*/  LOP3.LUT R42, R18, R35, RZ, 0x3c, !PT ;  /* 0x00000023122a7212 */ /* 0x000fe400078e3cff */
[----:B------:R-:W-:Y:S01]  /*39dc0*/  LOP3.LUT R33, R59, R24, RZ, 0x3c, !PT ;  /* 0x000000183b217212 */ /* 0x000fe200078e3cff */
[----:B------:R-:W-:Y:S01]  /*39dd0*/  STL.64 [R1+0xa0], R72 ;  /* 0x0000a04801007387 */ /* 0x000fe20000100a00 */
[----:B------:R-:W-:-:S02]  /*39de0*/  LOP3.LUT R38, R38, R37, RZ, 0x3c, !PT ;  /* 0x0000002526267212 */ /* 0x000fc400078e3cff */
[----:B------:R-:W-:Y:S02]  /*39df0*/  LOP3.LUT R34, R18, R6, RZ, 0x3c, !PT ;  /* 0x0000000612227212 */ /* 0x000fe400078e3cff */
[C---:B------:R-:W-:Y:S01]  /*39e00*/  LOP3.LUT R35, R59.reuse, R63, RZ, 0x3c, !PT ;  /* 0x0000003f3b237212 */ /* 0x040fe200078e3cff */
[----:B------:R-:W-:Y:S01]  /*39e10*/  STL.64 [R1+0x30], R64 ;  /* 0x0000304001007387 */ /* 0x000fe20000100a00 */
[----:B------:R-:W-:Y:S02]  /*39e20*/  SHF.L.W.U32.HI R31, R40, 0x1, R43 ;  /* 0x00000001281f7819 */ /* 0x000fe40000010e2b */
[C---:B------:R-:W-:Y:S02]  /*39e30*/  LOP3.LUT R36, R18.reuse, R9, RZ, 0x3c, !PT ;  /* 0x0000000912247212 */ /* 0x040fe400078e3cff */
[----:B------:R-:W-:Y:S01]  /*39e40*/  LOP3.LUT R37, R59, R66, RZ, 0x3c, !PT ;  /* 0x000000423b257212 */ /* 0x000fe200078e3cff */
[----:B------:R-:W-:Y:S01]  /*39e50*/  STL.64 [R1+0x58], R54 ;  /* 0x0000583601007387 */ /* 0x000fe20000100a00 */
[----:B------:R-:W-:-:S02]  /*39e60*/  LOP3.LUT R14, R18, R14, RZ, 0x3c, !PT ;  /* 0x0000000e120e7212 */ /* 0x000fc400078e3cff */
[C---:B------:R-:W-:Y:S01]  /*39e70*/  LOP3.LUT R15, R59.reuse, R26, RZ, 0x3c, !PT ;  /* 0x0000001a3b0f7212 */ /* 0x040fe200078e3cff */
[----:B------:R-:W-:Y:S01]  /*39e80*/  STL.64 [R1+0x80], R74 ;  /* 0x0000804a01007387 */ /* 0x000fe20000100a00 */
[----:B------:R-:W-:Y:S02]  /*39e90*/  LOP3.LUT R43, R59, R45, RZ, 0x3c, !PT ;  /* 0x0000002d3b2b7212 */ /* 0x000fe400078e3cff */
[C---:B------:R-:W-:Y:S01]  /*39ea0*/  LOP3.LUT R24, R62.reuse, R7, RZ, 0x3c, !PT ;  /* 0x000000073e187212 */ /* 0x040fe200078e3cff */
[----:B------:R-:W-:Y:S01]  /*39eb0*/  STL.64 [R1+0xa8], R76 ;  /* 0x0000a84c01007387 */ /* 0x000fe20000100a00 */
[----:B------:R-:W-:Y:S02]  /*39ec0*/  LOP3.LUT R6, R62, R29, RZ, 0x3c, !PT ;  /* 0x0000001d3e067212 */ /* 0x000fe400078e3cff */
        /* <DEDUP_REMOVED lines=18> */
[----:B------:R-:W-:Y:S02]  /*39ff0*/  LOP3.LUT R16, R20, R17, RZ, 0x3c, !PT ;  /* 0x0000001114107212 */ /* 0x000fe400078e3cff */
[C---:B------:R-:W-:Y:S01]  /*3a000*/  LOP3.LUT R5, R38.reuse, R5, RZ, 0x3c, !PT ;  /* 0x0000000526057212 */ /* 0x040fe200078e3cff */
[----:B------:R-:W-:Y:S01]  /*3a010*/  STL.64 [R1+0x40], R24 ;  /* 0x0000401801007387 */ /* 0x000fe20000100a00 */
[----:B------:R-:W-:-:S03]  /*3a020*/  LOP3.LUT R17, R38, R68, RZ, 0x3c, !PT ;  /* 0x0000004426117212 */ /* 0x000fc600078e3cff */
[----:B------:R-:W-:Y:S01]  /*3a030*/  STL.64 [R1+0x68], R18 ;  /* 0x0000681201007387 */ /* 0x000fe20000100a00 */
[----:B------:R-:W-:Y:S02]  /*3a040*/  LOP3.LUT R22, R20, R22, RZ, 0x3c, !PT ;  /* 0x0000001614167212 */ /* 0x000fe400078e3cff */
[----:B------:R-:W-:Y:S01]  /*3a050*/  LOP3.LUT R23, R38, R30, RZ, 0x3c, !PT ;  /* 0x0000001e26177212 */ /* 0x000fe200078e3cff */
        /* <DEDUP_REMOVED lines=8> */
[----:B------:R-:W-:Y:S04]  /*3a0e0*/  STL.64 [R1+0xc0], R20 ;  /* 0x0000c01401007387 */ /* 0x000fe80000100a00 */
[----:B------:R4:W-:Y:S04]  /*3a0f0*/  STL.64 [R1+0x8], R10 ;  /* 0x0000080a01007387 */ /* 0x0009e80000100a00 */
[----:B0-----:R-:W2:Y:S01]  /*3a100*/  LDL.64 R6, [R56] ;  /* 0x0000000038067983 */ /* 0x001ea20000100a00 */
[----:B------:R-:W-:-:S02]  /*3a110*/  SHF.R.U64 R15, R10, UR4, R11 ;  /* 0x000000040a0f7c19 */ /* 0x000fc4000800120b */
[C-C-:B------:R-:W-:Y:S02]  /*3a120*/  SHF.L.U64.HI R13, R10.reuse, UR5, R11.reuse ;  /* 0x000000050a0d7c19 */ /* 0x140fe4000801020b */
[----:B------:R-:W-:Y:S02]  /*3a130*/  SHF.L.U32 R12, R10, UR5, RZ ;  /* 0x000000050a0c7c19 */ /* 0x000fe400080006ff */
[----:B------:R-:W-:Y:S02]  /*3a140*/  SHF.R.U32.HI R14, RZ, UR4, R11 ;  /* 0x00000004ff0e7c19 */ /* 0x000fe4000801160b */
[----:B------:R-:W-:Y:S02]  /*3a150*/  LOP3.LUT R12, R12, R15, RZ, 0xfc, !PT ;  /* 0x0000000f0c0c7212 */ /* 0x000fe400078efcff */
[----:B------:R-:W-:-:S05]  /*3a160*/  LOP3.LUT R13, R13, R14, RZ, 0xfc, !PT ;  /* 0x0000000e0d0d7212 */ /* 0x000fca00078efcff */
[----:B------:R0:W-:Y:S01]  /*3a170*/  STL.64 [R56], R12 ;  /* 0x0000000c38007387 */ /* 0x0001e20000100a00 */
[--C-:B--2---:R-:W-:Y:S02]  /*3a180*/  SHF.R.U32.HI R9, RZ, UR19, R7.reuse ;  /* 0x00000013ff097c19 */ /* 0x104fe40008011607 */
[C-C-:B---3--:R-:W-:Y:S02]  /*3a190*/  SHF.L.U64.HI R4, R6.reuse, UR18, R7.reuse ;  /* 0x0000001206047c19 */ /* 0x148fe40008010207 */
[C---:B------:R-:W-:Y:S02]  /*3a1a0*/  SHF.R.U64 R5, R6.reuse, UR19, R7 ;  /* 0x0000001306057c19 */ /* 0x040fe40008001207 */
[----:B------:R-:W-:Y:S02]  /*3a1b0*/  SHF.L.U32 R8, R6, UR18, RZ ;  /* 0x0000001206087c19 */ /* 0x000fe400080006ff */
[----:B------:R-:W4:Y:S01]  /*3a1c0*/  LDL.64 R6, [R51] ;  /* 0x0000000033067983 */ /* 0x000f220000100a00 */
[----:B------:R-:W-:-:S02]  /*3a1d0*/  LOP3.LUT R9, R4, R9, RZ, 0xfc, !PT ;  /* 0x0000000904097212 */ /* 0x000fc400078efcff */
        /* <DEDUP_REMOVED lines=14> */
[----:B------:R-:W3:Y:S01]  /*3a2c0*/  LDL.64 R4, [R49] ;  /* 0x0000000031047983 */ /* 0x000ee20000100a00 */
[----:B--2---:R-:W-:-:S02]  /*3a2d0*/  LOP3.LUT R9, R7, R12, RZ, 0xfc, !PT ;  /* 0x0000000c07097212 */ /* 0x004fc400078efcff */
[----:B------:R-:W-:-:S05]  /*3a2e0*/  LOP3.LUT R8, R6, R13, RZ, 0xfc, !PT ;  /* 0x0000000d06087212 */ /* 0x000fca00078efcff */
[----:B------:R0:W-:Y:S04]  /*3a2f0*/  STL.64 [R49], R8 ;  /* 0x0000000831007387 */ /* 0x0001e80000100a00 */
[----:B------:R-:W2:Y:S01]  /*3a300*/  LDL.64 R6, [R3] ;  /* 0x0000000003067983 */ /* 0x000ea20000100a00 */
[--C-:B---3--:R-:W-:Y:S02]  /*3a310*/  SHF.R.U32.HI R13, RZ, UR13, R5.reuse ;  /* 0x0000000dff0d7c19 */ /* 0x108fe40008011605 */
[C-C-:B------:R-:W-:Y:S02]  /*3a320*/  SHF.L.U64.HI R12, R4.reuse, UR12, R5.reuse ;  /* 0x0000000c040c7c19 */ /* 0x140fe40008010205 */
[C---:B------:R-:W-:Y:S02]  /*3a330*/  SHF.R.U64 R5, R4.reuse, UR13, R5 ;  /* 0x0000000d04057c19 */ /* 0x040fe40008001205 */
[----:B------:R-:W-:-:S02]  /*3a340*/  SHF.L.U32 R4, R4, UR12, RZ ;  /* 0x0000000c04047c19 */ /* 0x000fc400080006ff */
[----:B------:R-:W-:Y:S02]  /*3a350*/  LOP3.LUT R13, R12, R13, RZ, 0xfc, !PT ;  /* 0x0000000d0c0d7212 */ /* 0x000fe400078efcff */
[----:B------:R-:W-:Y:S02]  /*3a360*/  LOP3.LUT R12, R4, R5, RZ, 0xfc, !PT ;  /* 0x00000005040c7212 */ /* 0x000fe400078efcff */
[--C-:B--2---:R-:W-:Y:S02]  /*3a370*/  SHF.R.U32.HI R5, RZ, UR11, R7.reuse ;  /* 0x0000000bff057c19 */ /* 0x104fe40008011607 */
        /* <DEDUP_REMOVED lines=2841> */
[C---:B------:R-:W-:Y:S02]  /*45510*/  LOP3.LUT R69, R39.reuse, R12, RZ, 0x3c, !PT ;  /* 0x0000000c27457212 */ /* 0x040fe400078e3cff */
[----:B------:R-:W-:Y:S02]  /*45520*/  SHF.L.W.U32.HI R12, R58, 0x1, R67 ;  /* 0x000000013a0c7819 */ /* 0x000fe40000010e43 */
[----:B------:R-:W-:-:S02]  /*45530*/  LOP3.LUT R71, R39, R37, RZ, 0x3c, !PT ;  /* 0x0000002527477212 */ /* 0x000fc400078e3cff */
[----:B------:R-:W-:Y:S02]  /*45540*/  LOP3.LUT R37, R12, R31, RZ, 0x3c, !PT ;  /* 0x0000001f0c257212 */ /* 0x000fe400078e3cff */
[----:B------:R-:W-:Y:S02]  /*45550*/  LOP3.LUT R10, R33, R10, RZ, 0x3c, !PT ;  /* 0x0000000a210a7212 */ /* 0x000fe400078e3cff */
[----:B------:R-:W-:Y:S02]  /*45560*/  LOP3.LUT R72, R37, R52, RZ, 0x3c, !PT ;  /* 0x0000003425487212 */ /* 0x000fe400078e3cff */
[----:B------:R-:W-:Y:S01]  /*45570*/  SHF.L.W.U32.HI R52, R67, 0x1, R58 ;  /* 0x0000000143347819 */ /* 0x000fe20000010e3a */
[----:B------:R0:W-:Y:S03]  /*45580*/  STL.64 [R1], R10 ;  /* 0x0000000a01007387 */ /* 0x0001e60000100a00 */
[----:B------:R-:W-:-:S02]  /*45590*/  LOP3.LUT R52, R52, R59, RZ, 0x3c, !PT ;  /* 0x0000003b34347212 */ /* 0x000fc400078e3cff */
[----:B------:R-:W-:Y:S02]  /*455a0*/  LOP3.LUT R63, R39, R60, RZ, 0x3c, !PT ;  /* 0x0000003c273f7212 */ /* 0x000fe400078e3cff */
[----:B------:R-:W-:Y:S02]  /*455b0*/  LOP3.LUT R60, R37, R13, RZ, 0x3c, !PT ;  /* 0x0000000d253c7212 */ /* 0x000fe400078e3cff */
[C---:B------:R-:W-:Y:S02]  /*455c0*/  LOP3.LUT R13, R52.reuse, R54, RZ, 0x3c, !PT ;  /* 0x00000036340d7212 */ /* 0x040fe400078e3cff */
[C---:B------:R-:W-:Y:S02]  /*455d0*/  LOP3.LUT R25, R52.reuse, R25, RZ, 0x3c, !PT ;  /* 0x0000001934197212 */ /* 0x040fe400078e3cff */
[C---:B------:R-:W-:Y:S02]  /*455e0*/  LOP3.LUT R73, R52.reuse, R66, RZ, 0x3c, !PT ;  /* 0x0000004234497212 */ /* 0x040fe400078e3cff */
[----:B0-----:R-:W-:-:S02]  /*455f0*/  LOP3.LUT R11, R52, R61, RZ, 0x3c, !PT ;  /* 0x0000003d340b7212 */ /* 0x001fc400078e3cff */
[----:B------:R-:W-:Y:S02]  /*45600*/  LOP3.LUT R61, R52, R21, RZ, 0x3c, !PT ;  /* 0x00000015343d7212 */ /* 0x000fe400078e3cff */
[----:B------:R-:W-:Y:S02]  /*45610*/  SHF.L.W.U32.HI R52, R14, 0x1, R43 ;  /* 0x000000010e347819 */ /* 0x000fe40000010e2b */
[----:B------:R-:W-:Y:S02]  /*45620*/  LOP3.LUT R62, R33, R62, RZ, 0x3c, !PT ;  /* 0x0000003e213e7212 */ /* 0x000fe400078e3cff */
[----:B------:R-:W-:Y:S02]  /*45630*/  LOP3.LUT R33, R39, R55, RZ, 0x3c, !PT ;  /* 0x0000003727217212 */ /* 0x000fe400078e3cff */
[----:B------:R-:W-:Y:S02]  /*45640*/  LOP3.LUT R39, R17, R8, R30, 0x96, !PT ;  /* 0x0000000811277212 */ /* 0x000fe400078e961e */
[----:B------:R-:W-:-:S02]  /*45650*/  LOP3.LUT R67, R52, R67, RZ, 0x3c, !PT ;  /* 0x0000004334437212 */ /* 0x000fc400078e3cff */
[----:B------:R-:W-:Y:S02]  /*45660*/  LOP3.LUT R52, R18, R9, R38, 0x96, !PT ;  /* 0x0000000912347212 */ /* 0x000fe400078e9626 */
[----:B------:R-:W-:Y:S02]  /*45670*/  LOP3.LUT R39, R46, R39, R27, 0x96, !PT ;  /* 0x000000272e277212 */ /* 0x000fe400078e961b */
[----:B------:R-:W-:Y:S02]  /*45680*/  LOP3.LUT R52, R53, R52, R28, 0x96, !PT ;  /* 0x0000003435347212 */ /* 0x000fe400078e961c */
[C---:B------:R-:W-:Y:S02]  /*45690*/  LOP3.LUT R24, R37.reuse, R24, RZ, 0x3c, !PT ;  /* 0x0000001825187212 */ /* 0x040fe400078e3cff */
[C---:B------:R-:W-:Y:S02]  /*456a0*/  LOP3.LUT R10, R37.reuse, R57, RZ, 0x3c, !PT ;  /* 0x00000039250a7212 */ /* 0x040fe400078e3cff */
[----:B------:R-:W-:-:S02]  /*456b0*/  LOP3.LUT R12, R37, R64, RZ, 0x3c, !PT ;  /* 0x00000040250c7212 */ /* 0x000fc400078e3cff */
[----:B------:R-:W-:Y:S02]  /*456c0*/  SHF.L.W.U32.HI R37, R39, 0x1, R52 ;  /* 0x0000000127257819 */ /* 0x000fe40000010e34 */
[----:B------:R-:W-:Y:S02]  /*456d0*/  SHF.L.W.U32.HI R21, R43, 0x1, R14 ;  /* 0x000000012b157819 */ /* 0x000fe40000010e0e */
[----:B------:R-:W-:Y:S02]  /*456e0*/  LOP3.LUT R37, R37, R42, RZ, 0x3c, !PT ;  /* 0x0000002a25257212 */ /* 0x000fe400078e3cff */
[----:B------:R-:W-:Y:S02]  /*456f0*/  SHF.L.W.U32.HI R42, R59, 0x1, R31 ;  /* 0x000000013b2a7819 */ /* 0x000fe40000010e1f */
[----:B------:R-:W-:Y:S02]  /*45700*/  SHF.L.W.U32.HI R31, R31, 0x1, R59 ;  /* 0x000000011f1f7819 */ /* 0x000fe40000010e3b */
[----:B------:R-:W-:-:S02]  /*45710*/  LOP3.LUT R21, R21, R58, RZ, 0x3c, !PT ;  /* 0x0000003a15157212 */ /* 0x000fc400078e3cff */
        /* <DEDUP_REMOVED lines=54> */
[----:B------:R4:W-:Y:S04]  /*45a80*/  STL.64 [R1+0x70], R14 ;  /* 0x0000700e01007387 */ /* 0x0009e80000100a00 */
[----:B------:R-:W-:Y:S04]  /*45a90*/  STL.64 [R1+0x98], R22 ;  /* 0x0000981601007387 */ /* 0x000fe80000100a00 */
[----:B------:R-:W-:Y:S04]  /*45aa0*/  STL.64 [R1+0xc0], R18 ;  /* 0x0000c01201007387 */ /* 0x000fe80000100a00 */
[----:B------:R-:W-:Y:S04]  /*45ab0*/  STL.64 [R1+0x8], R24 ;  /* 0x0000081801007387 */ /* 0x000fe80000100a00 */
[----:B0-----:R-:W3:Y:S01]  /*45ac0*/  LDL.64 R8, [R56] ;  /* 0x0000000038087983 */ /* 0x001ee20000100a00 */
[----:B------:R-:W-:-:S02]  /*45ad0*/  SHF.R.U64 R11, R24, UR4, R25 ;  /* 0x00000004180b7c19 */ /* 0x000fc40008001219 */
[C-C-:B--2---:R-:W-:Y:S02]  /*45ae0*/  SHF.L.U64.HI R7, R24.reuse, UR5, R25.reuse ;  /* 0x0000000518077c19 */ /* 0x144fe40008010219 */
[----:B------:R-:W-:Y:S02]  /*45af0*/  SHF.L.U32 R6, R24, UR5, RZ ;  /* 0x0000000518067c19 */ /* 0x000fe400080006ff */
[----:B------:R-:W-:Y:S01]  /*45b00*/  SHF.R.U32.HI R10, RZ, UR4, R25 ;  /* 0x00000004ff0a7c19 */ /* 0x000fe20008011619 */
[----:B------:R-:W0:Y:S01]  /*45b10*/  LDCU.64 UR4, c[0x3][0x8] ;  /* 0x00c00100ff0477ac */ /* 0x000e220008000a00 */
[----:B------:R-:W-:Y:S02]  /*45b20*/  LOP3.LUT R12, R6, R11, RZ, 0xfc, !PT ;  /* 0x0000000b060c7212 */ /* 0x000fe400078efcff */
[----:B------:R-:W-:-:S05]  /*45b30*/  LOP3.LUT R13, R7, R10, RZ, 0xfc, !PT ;  /* 0x0000000a070d7212 */ /* 0x000fca00078efcff */
[----:B------:R2:W-:Y:S01]  /*45b40*/  STL.64 [R56], R12 ;  /* 0x0000000c38007387 */ /* 0x0005e20000100a00 */
[C-C-:B---3--:R-:W-:Y:S02]  /*45b50*/  SHF.R.U64 R5, R8.reuse, UR19, R9.reuse ;  /* 0x0000001308057c19 */ /* 0x148fe40008001209 */
[C---:B------:R-:W-:Y:S02]  /*45b60*/  SHF.L.U32 R4, R8.reuse, UR18, RZ ;  /* 0x0000001208047c19 */ /* 0x040fe400080006ff */
[--C-:B------:R-:W-:Y:S02]  /*45b70*/  SHF.R.U32.HI R6, RZ, UR19, R9.reuse ;  /* 0x00000013ff067c19 */ /* 0x100fe40008011609 */
[----:B------:R-:W-:Y:S02]  /*45b80*/  SHF.L.U64.HI R9, R8, UR18, R9 ;  /* 0x0000001208097c19 */ /* 0x000fe40008010209 */
[----:B------:R-:W-:Y:S02]  /*45b90*/  LOP3.LUT R8, R4, R5, RZ, 0xfc, !PT ;  /* 0x0000000504087212 */ /* 0x000fe400078efcff */
[----:B------:R-:W3:Y:S01]  /*45ba0*/  LDL.64 R4, [R51] ;  /* 0x0000000033047983 */ /* 0x000ee20000100a00 */
[----:B------:R-:W-:-:S05]  /*45bb0*/  LOP3.LUT R9, R9, R6, RZ, 0xfc, !PT ;  /* 0x0000000609097212 */ /* 0x000fca00078efcff */
[----:B------:R5:W-:Y:S04]  /*45bc0*/  STL.64 [R51], R8 ;  /* 0x0000000833007387 */ /* 0x000be80000100a00 */
[----:B------:R-:W2:Y:S01]  /*45bd0*/  LDL.64 R6, [R50] ;  /* 0x0000000032067983 */ /* 0x000ea20000100a00 */
[C-C-:B---3--:R-:W-:Y:S02]  /*45be0*/  SHF.R.U64 R11, R4.reuse, UR17, R5.reuse ;  /* 0x00000011040b7c19 */ /* 0x148fe40008001205 */
[C---:B------:R-:W-:Y:S02]  /*45bf0*/  SHF.L.U32 R10, R4.reuse, UR16, RZ ;  /* 0x00000010040a7c19 */ /* 0x040fe400080006ff */
[--C-:B----4-:R-:W-:Y:S02]  /*45c00*/  SHF.R.U32.HI R15, RZ, UR17, R5.reuse ;  /* 0x00000011ff0f7c19 */ /* 0x110fe40008011605 */
[----:B------:R-:W-:-:S02]  /*45c10*/  SHF.L.U64.HI R4, R4, UR16, R5 ;  /* 0x0000001004047c19 */ /* 0x000fc40008010205 */
[----:B------:R-:W-:Y:S02]  /*45c20*/  LOP3.LUT R10, R10, R11, RZ, 0xfc, !PT ;  /* 0x0000000b0a0a7212 */ /* 0x000fe400078efcff */
[----:B------:R-:W-:Y:S02]  /*45c30*/  LOP3.LUT R11, R4, R15, RZ, 0xfc, !PT ;  /* 0x0000000f040b7212 */ /* 0x000fe400078efcff */
[C-C-:B--2---:R-:W-:Y:S02]  /*45c40*/  SHF.R.U64 R5, R6.reuse, UR15, R7.reuse ;  /* 0x0000000f06057c19 */ /* 0x144fe40008001207 */
[C---:B------:R-:W-:Y:S02]  /*45c50*/  SHF.L.U32 R4, R6.reuse, UR14, RZ ;  /* 0x0000000e06047c19 */ /* 0x040fe400080006ff */
[--C-:B------:R-:W-:Y:S02]  /*45c60*/  SHF.R.U32.HI R13, RZ, UR15, R7.reuse ;  /* 0x0000000fff0d7c19 */ /* 0x100fe40008011607 */
[----:B------:R-:W-:Y:S01]  /*45c70*/  SHF.L.U64.HI R6, R6, UR14, R7 ;  /* 0x0000000e06067c19 */ /* 0x000fe20008010207 */
[----:B------:R2:W-:Y:S01]  /*45c80*/  STL.64 [R50], R10 ;  /* 0x0000000a32007387 */ /* 0x0005e20000100a00 */
[----:B-----5:R-:W-:-:S03]  /*45c90*/  LOP3.LUT R8, R4, R5, RZ, 0xfc, !PT ;  /* 0x0000000504087212 */ /* 0x020fc600078efcff */
[----:B------:R-:W3:Y:S01]  /*45ca0*/  LDL.64 R4, [R49] ;  /* 0x0000000031047983 */ /* 0x000ee20000100a00 */
[----:B------:R-:W-:Y:S01]  /*45cb0*/  LOP3.LUT R9, R6, R13, RZ, 0xfc, !PT ;  /* 0x0000000d06097212 */ /* 0x000fe200078efcff */
[----:B------:R-:W4:Y:S04]  /*45cc0*/  LDCU UR14, c[0x3][0x20] ;  /* 0x00c00400ff0e77ac */ /* 0x000f280008000800 */
[----:B------:R5:W-:Y:S04]  /*45cd0*/  STL.64 [R49], R8 ;  /* 0x0000000831007387 */ /* 0x000be80000100a00 */
[----:B------:R-:W2:Y:S01]  /*45ce0*/  LDL.64 R6, [R3] ;  /* 0x0000000003067983 */ /* 0x000ea20000100a00 */
[----:B---3--:R-:W-:-:S02]  /*45cf0*/  SHF.R.U64 R13, R4, UR13, R5 ;  /* 0x0000000d040d7c19 */ /* 0x008fc40008001205 */
[C---:B------:R-:W-:Y:S02]  /*45d00*/  SHF.L.U32 R12, R4.reuse, UR12, RZ ;  /* 0x0000000c040c7c19 */ /* 0x040fe400080006ff */
[--C-:B------:R-:W-:Y:S02]  /*45d10*/  SHF.R.U32.HI R15, RZ, UR13, R5.reuse ;  /* 0x0000000dff0f7c19 */ /* 0x100fe40008011605 */
[----:B------:R-:W-:Y:S01]  /*45d20*/  SHF.L.U64.HI R4, R4, UR12, R5 ;  /* 0x0000000c04047c19 */ /* 0x000fe20008010205 */
[----:B------:R-:W3:Y:S01]  /*45d30*/  LDCU UR12, c[0x3][0x10] ;  /* 0x00c00200ff0c77ac */ /* 0x000ee20008000800 */
[----:B------:R-:W-:Y:S01]  /*45d40*/  LOP3.LUT R12, R12, R13, RZ, 0xfc, !PT ;  /* 0x0000000d0c0c7212 */ /* 0x000fe200078efcff */
[----:B------:R-:W1:Y:S01]  /*45d50*/  LDCU UR13, c[0x3][0x18] ;  /* 0x00c00300ff0d77ac */ /* 0x000e620008000800 */
[----:B------:R-:W-:Y:S02]  /*45d60*/  LOP3.LUT R13, R4, R15, RZ, 0xfc, !PT ;  /* 0x0000000f040d7212 */ /* 0x000fe400078efcff */
[----:B--2---:R-:W-:-:S02]  /*45d70*/  SHF.R.U64 R5, R6, UR11, R7 ;  /* 0x0000000b06057c19 */ /* 0x004fc40008001207 */
[C---:B------:R-:W-:Y:S02]  /*45d80*/  SHF.L.U32 R4, R6.reuse, UR10, RZ ;  /* 0x0000000a06047c19 */ /* 0x040fe400080006ff */
[--C-:B------:R-:W-:Y:S02]  /*45d90*/  SHF.R.U32.HI R11, RZ, UR11, R7.reuse ;  /* 0x0000000bff0b7c19 */ /* 0x100fe40008011607 */
[----:B------:R-:W-:Y:S01]  /*45da0*/  SHF.L.U64.HI R6, R6, UR10, R7 ;  /* 0x0000000a06067c19 */ /* 0x000fe20008010207 */
[----:B------:R2:W-:Y:S01]  /*45db0*/  STL.64 [R3], R12 ;  /* 0x0000000c03007387 */ /* 0x0005e20000100a00 */
[----:B-----5:R-:W-:-:S03]  /*45dc0*/  LOP3.LUT R8, R4, R5, RZ, 0xfc, !PT ;  /* 0x0000000504087212 */ /* 0x020fc600078efcff */
[----:B------:R-:W5:Y:S01]  /*45dd0*/  LDL.64 R4, [R48] ;  /* 0x0000000030047983 */ /* 0x000f620000100a00 */
[----:B------:R-:W-:-:S05]  /*45de0*/  LOP3.LUT R9, R6, R11, RZ, 0xfc, !PT ;  /* 0x0000000b06097212 */ /* 0x000fca00078efcff */
[----:B------:R0:W-:Y:S04]  /*45df0*/  STL.64 [R48], R8 ;  /* 0x0000000830007387 */ /* 0x0001e80000100a00 */
[----:B------:R-:W4:Y:S01]  /*45e00*/  LDL.64 R6, [R0] ;  /* 0x0000000000067983 */ /* 0x000f220000100a00 */
[C-C-:B-----5:R-:W-:Y:S02]  /*45e10*/  SHF.R.U64 R11, R4.reuse, UR9, R5.reuse ;  /* 0x00000009040b7c19 */ /* 0x160fe40008001205 */
[C---:B------:R-:W-:Y:S02]  /*45e20*/  SHF.L.U32 R10, R4.reuse, UR8, RZ ;  /* 0x00000008040a7c19 */ /* 0x040fe400080006ff */
[--C-:B------:R-:W-:Y:S02]  /*45e30*/  SHF.R.U32.HI R15, RZ, UR9, R5.reuse ;  /* 0x00000009ff0f7c19 */ /* 0x100fe40008011605 */
[----:B------:R-:W-:Y:S01]  /*45e40*/  SHF.L.U64.HI R4, R4, UR8, R5 ;  /* 0x0000000804047c19 */ /* 0x000fe20008010205 */
[----:B------:R-:W5:Y:S01]  /*45e50*/  LDCU.128 UR8, c[0x3][0x20] ;  /* 0x00c00400ff0877ac */ /* 0x000f620008000c00 */
[----:B------:R-:W-:-:S02]  /*45e60*/  LOP3.LUT R10, R10, R11, RZ, 0xfc, !PT ;  /* 0x0000000b0a0a7212 */ /* 0x000fc400078efcff */
[----:B------:R-:W-:Y:S02]  /*45e70*/  LOP3.LUT R11, R4, R15, RZ, 0xfc, !PT ;  /* 0x0000000f040b7212 */ /* 0x000fe400078efcff */
[C-C-:B----4-:R-:W-:Y:S02]  /*45e80*/  SHF.R.U64 R4, R6.reuse, UR7, R7.reuse ;  /* 0x0000000706047c19 */ /* 0x150fe40008001207 */
[C---:B--2---:R-:W-:Y:S02]  /*45e90*/  SHF.L.U32 R3, R6.reuse, UR6, RZ ;  /* 0x0000000606037c19 */ /* 0x044fe400080006ff */
[--C-:B------:R-:W-:Y:S02]  /*45ea0*/  SHF.R.U32.HI R13, RZ, UR7, R7.reuse ;  /* 0x00000007ff0d7c19 */ /* 0x100fe40008011607 */
[----:B------:R-:W-:Y:S01]  /*45eb0*/  SHF.L.U64.HI R6, R6, UR6, R7 ;  /* 0x0000000606067c19 */ /* 0x000fe20008010207 */
[----:B------:R2:W-:Y:S01]  /*45ec0*/  STL.64 [R0], R10 ;  /* 0x0000000a00007387 */ /* 0x0005e20000100a00 */
[----:B0-----:R-:W-:-:S03]  /*45ed0*/  LOP3.LUT R8, R3, R4, RZ, 0xfc, !PT ;  /* 0x0000000403087212 */ /* 0x001fc600078efcff */
[----:B------:R-:W4:Y:S01]  /*45ee0*/  LDL.64 R4, [R2] ;  /* 0x0000000002047983 */ /* 0x000f220000100a00 */
[----:B------:R-:W-:Y:S01]  /*45ef0*/  LOP3.LUT R9, R6, R13, RZ, 0xfc, !PT ;  /* 0x0000000d06097212 */ /* 0x000fe200078efcff */
[----:B------:R-:W0:Y:S04]  /*45f00*/  LDCU UR6, c[0x3][0x8] ;  /* 0x00c00100ff0677ac */ /* 0x000e280008000800 */
[----:B------:R3:W-:Y:S04]  /*45f10*/  STL.64 [R2], R8 ;  /* 0x0000000802007387 */ /* 0x0007e80000100a00 */
[----:B------:R-:W5:Y:S01]  /*45f20*/  LDL.64 R6, [UR33] ;  /* 0x00000021ff067983 */ /* 0x000f620008100a00 */
[----:B----4-:R-:W-:-:S02]  /*45f30*/  SHF.R.U64 R13, R4, UR32, R5 ;  /* 0x00000020040d7c19 */ /* 0x010fc40008001205 */
[C---:B------:R-:W-:Y:S02]  /*45f40*/  SHF.L.U32 R12, R4.reuse, UR34, RZ ;  /* 0x00000022040c7c19 */ /* 0x040fe400080006ff */
[--C-:B------:R-:W-:Y:S02]  /*45f50*/  SHF.R.U32.HI R3, RZ, UR32, R5.reuse ;  /* 0x00000020ff037c19 */ /* 0x100fe40008011605 */
[----:B------:R-:W-:Y:S02]  /*45f60*/  SHF.L.U64.HI R4, R4, UR34, R5 ;  /* 0x0000002204047c19 */ /* 0x000fe40008010205 */
[----:B------:R-:W-:Y:S02]  /*45f70*/  LOP3.LUT R12, R12, R13, RZ, 0xfc, !PT ;  /* 0x0000000d0c0c7212 */ /* 0x000fe400078efcff */
[----:B------:R-:W-:Y:S02]  /*45f80*/  LOP3.LUT R13, R4, R3, RZ, 0xfc, !PT ;  /* 0x00000003040d7212 */ /* 0x000fe400078efcff */
[----:B-----5:R-:W-:-:S02]  /*45f90*/  SHF.R.U32.HI R3, RZ, UR35, R7 ;  /* 0x00000023ff037c19 */ /* 0x020fc40008011607 */
[C-C-:B--2---:R-:W-:Y:S02]  /*45fa0*/  SHF.L.U64.HI R0, R6.reuse, UR37, R7.reuse ;  /* 0x0000002506007c19 */ /* 0x144fe40008010207 */
[C---:B------:R-:W-:Y:S02]  /*45fb0*/  SHF.R.U64 R5, R6.reuse, UR35, R7 ;  /* 0x0000002306057c19 */ /* 0x040fe40008001207 */
[----:B------:R-:W-:Y:S01]  /*45fc0*/  SHF.L.U32 R6, R6, UR37, RZ ;  /* 0x0000002506067c19 */ /* 0x000fe200080006ff */
[----:B------:R-:W-:Y:S01]  /*45fd0*/  STL.64 [UR33], R12 ;  /* 0x0000000cff007987 */ /* 0x000fe20008100a21 */
[----:B------:R-:W-:-:S03]  /*45fe0*/  LOP3.LUT R7, R0, R3, RZ, 0xfc, !PT ;  /* 0x0000000300077212 */ /* 0x000fc600078efcff */
[----:B---3--:R-:W2:Y:S01]  /*45ff0*/  LDL.64 R2, [UR36] ;  /* 0x00000024ff027983 */ /* 0x008ea20008100a00 */
        /* <DEDUP_REMOVED lines=95> */
[----:B------:R2:W-:Y:S04]  /*465f0*/  STL.64 [UR64], R10 ;  /* 0x0000000aff007987 */ /* 0x0005e80008100a40 */
[----:B------:R-:W3:Y:S04]  /*46600*/  LDL.64 R2, [UR29] ;  /* 0x0000001dff027983 */ /* 0x000ee80008100a00 */
[----:B------:R4:W-:Y:S04]  /*46610*/  STL.64 [UR29], R6 ;  /* 0x00000006ff007987 */ /* 0x0009e80008100a1d */
[----:B------:R-:W5:Y:S01]  /*46620*/  LDL.64 R4, [UR68] ;  /* 0x00000044ff047983 */ /* 0x000f620008100a00 */
[----:B---3--:R-:W-:-:S02]  /*46630*/  SHF.R.U32.HI R21, RZ, UR30, R3 ;  /* 0x0000001eff157c19 */ /* 0x008fc40008011603 */
[C-C-:B------:R-:W-:Y:S02]  /*46640*/  SHF.L.U64.HI R20, R2.reuse, UR69, R3.reuse ;  /* 0x0000004502147c19 */ /* 0x140fe40008010203 */
[C---:B------:R-:W-:Y:S02]  /*46650*/  SHF.R.U64 R9, R2.reuse, UR30, R3 ;  /* 0x0000001e02097c19 */ /* 0x040fe40008001203 */
[----:B------:R-:W-:Y:S02]  /*46660*/  SHF.L.U32 R2, R2, UR69, RZ ;  /* 0x0000004502027c19 */ /* 0x000fe400080006ff */
[--C-:B-----5:R-:W-:Y:S02]  /*46670*/  SHF.R.U32.HI R23, RZ, UR71, R5.reuse ;  /* 0x00000047ff177c19 */ /* 0x120fe40008011605 */
        /* <DEDUP_REMOVED lines=9> */
[----:B------:R-:W3:Y:S04]  /*46710*/  LDL.128 R24, [R1+0x10] ;  /* 0x0000100001187983 */ /* 0x000ee80000100c00 */
[----:B------:R-:W3:Y:S04]  /*46720*/  LDL.128 R12, [R1+0x20] ;  /* 0x00002000010c7983 */ /* 0x000ee80000100c00 */
[----:B------:R-:W5:Y:S04]  /*46730*/  LDL.128 R16, [R1] ;  /* 0x0000000001107983 */ /* 0x000f680000100c00 */
[----:B--2---:R-:W2:Y:S04]  /*46740*/  LDL.128 R8, [R1+0x30] ;  /* 0x0000300001087983 */ /* 0x004ea80000100c00 */
[----:B----4-:R-:W4:Y:S01]  /*46750*/  LDL.128 R4, [R1+0x40] ;  /* 0x0000400001047983 */ /* 0x010f220000100c00 */
[----:B---3--:R-:W-:-:S02]  /*46760*/  LOP3.LUT R2, R25, R13, R27, 0xb4, !PT ;  /* 0x0000000d19027212 */ /* 0x008fc400078eb41b */
[----:B------:R-:W-:-:S03]  /*46770*/  LOP3.LUT R0, R24, R12, R26, 0xb4, !PT ;  /* 0x0000000c18007212 */ /* 0x000fc600078eb41a */
[----:B0-----:R-:W-:Y:S02]  /*46780*/  IMAD R3, R2, UR6, RZ ;  /* 0x0000000602037c24 */ /* 0x001fe4000f8e02ff */
[----:B------:R-:W-:-:S04]  /*46790*/  IMAD.WIDE.U32 R20, R0, UR4, RZ ;  /* 0x0000000400147c25 */ /* 0x000fc8000f8e00ff */
[----:B------:R-:W-:Y:S01]  /*467a0*/  IMAD R3, R0, UR5, R3 ;  /* 0x0000000500037c24 */ /* 0x000fe2000f8e0203 */
[----:B------:R-:W0:Y:S01]  /*467b0*/  LDCU.128 UR4, c[0x3][0x10] ;  /* 0x00c00200ff0477ac */ /* 0x000e220008000c00 */
[----:B-----5:R-:W-:Y:S02]  /*467c0*/  LOP3.LUT R37, R27, R17, R13, 0xb4, !PT ;  /* 0x000000111b257212 */ /* 0x020fe400078eb40d */
[----:B------:R-:W-:Y:S01]  /*467d0*/  IMAD.IADD R3, R21, 0x1, R3 ;  /* 0x0000000115037824 */ /* 0x000fe200078e0203 */
[----:B------:R-:W-:-:S04]  /*467e0*/  LOP3.LUT R33, R26, R16, R12, 0xb4, !PT ;  /* 0x000000101a217212 */ /* 0x000fc800078eb40c */
[----:B------:R-:W-:Y:S02]  /*467f0*/  LOP3.LUT R31, R3, R27, R25, 0xb4, !PT ;  /* 0x0000001b031f7212 */ /* 0x000fe400078eb419 */
[----:B------:R-:W-:Y:S01]  /*46800*/  LOP3.LUT R27, R12, R18, R16, 0xb4, !PT ;  /* 0x000000120c1b7212 */ /* 0x000fe200078eb410 */
[----:B------:R-:W-:Y:S01]  /*46810*/  IMAD R12, R37, UR12, RZ ;  /* 0x0000000c250c7c24 */ /* 0x000fe2000f8e02ff */
[----:B------:R-:W-:Y:S02]  /*46820*/  LOP3.LUT R29, R20, R26, R24, 0xb4, !PT ;  /* 0x0000001a141d7212 */ /* 0x000fe400078eb418 */
[----:B------:R-:W-:Y:S02]  /*46830*/  LOP3.LUT R3, R24, UR22, R18, 0x9c, !PT ;  /* 0x0000001618037c12 */ /* 0x000fe4000f8e9c12 */
[----:B------:R-:W-:Y:S02]  /*46840*/  LOP3.LUT R35, R13, R19, R17, 0xb4, !PT ;  /* 0x000000130d237212 */ /* 0x000fe400078eb411 */
[----:B--2---:R-:W-:-:S02]  /*46850*/  LOP3.LUT R15, R15, R11, R9, 0xb4, !PT ;  /* 0x0000000b0f0f7212 */ /* 0x004fc400078eb409 */
[----:B------:R-:W-:Y:S01]  /*46860*/  LOP3.LUT R25, R25, UR23, R19, 0x9c, !PT ;  /* 0x0000001719197c12 */ /* 0x000fe2000f8e9c13 */
[----:B------:R-:W2:Y:S01]  /*46870*/  LDCU UR12, c[0x3][0x28] ;  /* 0x00c00500ff0c77ac */ /* 0x000ea20008000800 */
[----:B0-----:R-:W-:-:S04]  /*46880*/  IMAD.WIDE.U32 R20, R33, UR4, RZ ;  /* 0x0000000421147c25 */ /* 0x001fc8000f8e00ff */
[----:B------:R-:W-:Y:S02]  /*46890*/  IMAD R13, R33, UR5, R12 ;  /* 0x00000005210d7c24 */ /* 0x000fe4000f8e020c */
[----:B------:R-:W-:Y:S01]  /*468a0*/  IMAD.WIDE.U32 R22, R27, UR6, RZ ;  /* 0x000000061b167c25 */ /* 0x000fe2000f8e00ff */
[----:B------:R-:W-:-:S03]  /*468b0*/  LOP3.LUT R12, R3, R16, RZ, 0x3c, !PT ;  /* 0x00000010030c7212 */ /* 0x000fc600078e3cff */
[----:B-1----:R-:W-:Y:S02]  /*468c0*/  IMAD R24, R35, UR13, RZ ;  /* 0x0000000d23187c24 */ /* 0x002fe4000f8e02ff */
[----:B------:R-:W-:Y:S01]  /*468d0*/  IMAD.IADD R3, R21, 0x1, R13 ;  /* 0x0000000115037824 */ /* 0x000fe200078e020d */
[----:B------:R-:W-:Y:S02]  /*468e0*/  LOP3.LUT R25, R25, R17, RZ, 0x3c, !PT ;  /* 0x0000001119197212 */ /* 0x000fe400078e3cff */
[----:B------:R-:W-:Y:S01]  /*468f0*/  LOP3.LUT R21, R33, R22, RZ, 0x3c, !PT ;  /* 0x0000001621157212 */ /* 0x000fe200078e3cff */
[----:B------:R-:W-:Y:S01]  /*46900*/  IMAD R39, R27, UR7, R24 ;  /* 0x000000071b277c24 */ /* 0x000fe2000f8e0218 */
[----:B------:R-:W-:Y:S02]  /*46910*/  LOP3.LUT R33, R14, R10, R8, 0xb4, !PT ;  /* 0x0000000a0e217212 */ /* 0x000fe400078eb408 */
[----:B------:R-:W-:Y:S01]  /*46920*/  LOP3.LUT R24, R2, R3, RZ, 0x3c, !PT ;  /* 0x0000000302187212 */ /* 0x000fe200078e3cff */
[----:B------:R-:W-:Y:S01]  /*46930*/  IMAD R2, R15, UR14, RZ ;  /* 0x0000000e0f027c24 */ /* 0x000fe2000f8e02ff */
[----:B------:R-:W-:Y:S01]  /*46940*/  LOP3.LUT R17, R0, R20, RZ, 0x3c, !PT ;  /* 0x0000001400117212 */ /* 0x000fe200078e3cff */
[----:B------:R-:W-:Y:S01]  /*46950*/  IMAD.IADD R0, R23, 0x1, R39 ;  /* 0x0000000117007824 */ /* 0x000fe200078e0227 */
[----:B------:R-:W-:-:S02]  /*46960*/  LOP3.LUT R13, R29, R18, RZ, 0x3c, !PT ;  /* 0x000000121d0d7212 */ /* 0x000fc400078e3cff */
[----:B------:R-:W-:Y:S01]  /*46970*/  LOP3.LUT R14, R31, R19, RZ, 0x3c, !PT ;  /* 0x000000131f0e7212 */ /* 0x000fe200078e3cff */
[----:B------:R-:W-:-:S04]  /*46980*/  IMAD.WIDE.U32 R18, R33, UR8, RZ ;  /* 0x0000000821127c25 */ /* 0x000fc8000f8e00ff */
[----:B------:R-:W-:Y:S01]  /*46990*/  IMAD R23, R33, UR9, R2 ;  /* 0x0000000921177c24 */ /* 0x000fe2000f8e0202 */
[----:B------:R-:W0:Y:S01]  /*469a0*/  LDCU UR8, c[0x3][0x30] ;  /* 0x00c00600ff0877ac */ /* 0x000e220008000800 */
[----:B------:R-:W1:Y:S01]  /*469b0*/  LDCU.128 UR4, c[0x3][0x30] ;  /* 0x00c00600ff0477ac */ /* 0x000e620008000c00 */
[----:B------:R-:W3:Y:S01]  /*469c0*/  LDCU UR13, c[0x3][0x38] ;  /* 0x00c00700ff0d77ac */ /* 0x000ee20008000800 */
[----:B------:R-:W-:Y:S01]  /*469d0*/  IMAD.IADD R22, R19, 0x1, R23 ;  /* 0x0000000113167824 */ /* 0x000fe200078e0217 */
[----:B------:R-:W-:Y:S02]  /*469e0*/  LOP3.LUT R0, R37, R0, RZ, 0x3c, !PT ;  /* 0x0000000025007212 */ /* 0x000fe400078e3cff */
[----:B------:R-:W-:Y:S02]  /*469f0*/  LOP3.LUT R23, R27, R18, RZ, 0x3c, !PT ;  /* 0x000000121b177212 */ /* 0x000fe400078e3cff */
[----:B------:R-:W-:Y:S02]  /*46a00*/  LOP3.LUT R22, R35, R22, RZ, 0x3c, !PT ;  /* 0x0000001623167212 */ /* 0x000fe400078e3cff */
[----:B------:R-:W-:-:S02]  /*46a10*/  SHF.L.W.U32.HI R20, R0, 0x6, R21 ;  /* 0x0000000600147819 */ /* 0x000fc40000010e15 */
[C-C-:B------:R-:W-:Y:S02]  /*46a20*/  SHF.L.W.U32.HI R3, R21.reuse, 0x15, R0.reuse ;  /* 0x0000001515037819 */ /* 0x140fe40000010e00 */
[----:B------:R-:W-:Y:S02]  /*46a30*/  SHF.L.W.U32.HI R2, R0, 0x15, R21 ;  /* 0x0000001500027819 */ /* 0x000fe40000010e15 */
[----:B------:R-:W-:Y:S02]  /*46a40*/  SHF.L.W.U32.HI R21, R21, 0x6, R0 ;  /* 0x0000000615157819 */ /* 0x000fe40000010e00 */
[----:B------:R-:W-:Y:S02]  /*46a50*/  SHF.L.W.U32.HI R0, R13, 0x7, R14 ;  /* 0x000000070d007819 */ /* 0x000fe40000010e0e */
[----:B------:R-:W-:Y:S02]  /*46a60*/  SHF.L.W.U32.HI R18, R14, 0x7, R13 ;  /* 0x000000070e127819 */ /* 0x000fe40000010e0d */
[----:B------:R-:W-:-:S02]  /*46a70*/  SHF.L.W.U32.HI R19, R22, 0xd, R23 ;  /* 0x0000000d16137819 */ /* 0x000fc40000010e17 */
[--C-:B------:R-:W-:Y:S02]  /*46a80*/  SHF.L.W.U32.HI R14, R23, 0x1c, R22.reuse ;  /* 0x0000001c170e7819 */ /* 0x100fe40000010e16 */
[----:B------:R-:W-:Y:S02]  /*46a90*/  SHF.L.W.U32.HI R13, R22, 0x1c, R23 ;  /* 0x0000001c160d7819 */ /* 0x000fe40000010e17 */
[----:B----4-:R-:W-:Y:S02]  /*46aa0*/  LOP3.LUT R31, R9, R5, R11, 0xb4, !PT ;  /* 0x00000005091f7212 */ /* 0x010fe400078eb40b */
[----:B------:R-:W-:Y:S02]  /*46ab0*/  SHF.L.W.U32.HI R23, R23, 0xd, R22 ;  /* 0x0000000d17177819 */ /* 0x000fe40000010e16 */
[----:B------:R-:W-:Y:S02]  /*46ac0*/  LOP3.LUT R29, R8, R4, R10, 0xb4, !PT ;  /* 0x00000004081d7212 */ /* 0x000fe400078eb40a */
[----:B------:R-:W-:-:S02]  /*46ad0*/  LOP3.LUT R22, R11, R7, R5, 0xb4, !PT ;  /* 0x000000070b167212 */ /* 0x000fc400078eb405 */
[----:B------:R-:W-:Y:S02]  /*46ae0*/  LOP3.LUT R0, R0, R19, RZ, 0x3c, !PT ;  /* 0x0000001300007212 */ /* 0x000fe400078e3cff */
[----:B------:R-:W-:Y:S01]  /*46af0*/  LOP3.LUT R19, R10, R6, R4, 0xb4, !PT ;  /* 0x000000060a137212 */ /* 0x000fe200078eb404 */
[----:B--2---:R-:W-:Y:S02]  /*46b00*/  IMAD R6, R31, UR12, RZ ;  /* 0x0000000c1f067c24 */ /* 0x004fe4000f8e02ff */
[----:B------:R-:W-:-:S04]  /*46b10*/  IMAD.WIDE.U32 R4, R29, UR10, RZ ;  /* 0x0000000a1d047c25 */ /* 0x000fc8000f8e00ff */
[----:B0-----:R-:W-:Y:S01]  /*46b20*/  IMAD R10, R22, UR8, RZ ;  /* 0x00000008160a7c24 */ /* 0x001fe2000f8e02ff */
[----:B------:R-:W-:Y:S01]  /*46b30*/  LOP3.LUT R27, R25, R20, RZ, 0x3c, !PT ;  /* 0x00000014191b7212 */ /* 0x000fe200078e3cff */
[----:B------:R-:W-:Y:S01]  /*46b40*/  IMAD R11, R29, UR11, R6 ;  /* 0x0000000b1d0b7c24 */ /* 0x000fe2000f8e0206 */
[----:B------:R-:W-:Y:S01]  /*46b50*/  LOP3.LUT R20, R12, R21, RZ, 0x3c, !PT ;  /* 0x000000150c147212 */ /* 0x000fe200078e3cff */
[----:B-1----:R-:W-:Y:S02]  /*46b60*/  IMAD R21, R19, UR5, R10 ;  /* 0x0000000513157c24 */ /* 0x002fe4000f8e020a */
[----:B---3--:R-:W-:Y:S01]  /*46b70*/  IMAD R25, R25, UR13, RZ ;  /* 0x0000000d19197c24 */ /* 0x008fe2000f8e02ff */
[----:B------:R-:W-:Y:S01]  /*46b80*/  LOP3.LUT R10, R33, R4, RZ, 0x3c, !PT ;  /* 0x00000004210a7212 */ /* 0x000fe200078e3cff */
[----:B------:R-:W-:Y:S02]  /*46b90*/  IMAD.IADD R4, R5, 0x1, R11 ;  /* 0x0000000105047824 */ /* 0x000fe400078e020b */
[----:B------:R-:W-:-:S04]  /*46ba0*/  IMAD.WIDE.U32 R6, R19, UR4, RZ ;  /* 0x0000000413067c25 */ /* 0x000fc8000f8e00ff */
[----:B------:R-:W-:Y:S01]  /*46bb0*/  IMAD R35, R12, UR7, R25 ;  /* 0x000000070c237c24 */ /* 0x000fe2000f8e0219 */
[----:B------:R-:W-:Y:S01]  /*46bc0*/  LOP3.LUT R25, R18, R23, RZ, 0x3c, !PT ;  /* 0x0000001712197212 */ /* 0x000fe200078e3cff */
[----:B------:R-:W-:-:S04]  /*46bd0*/  IMAD.WIDE.U32 R8, R12, UR6, RZ ;  /* 0x000000060c087c25 */ /* 0x000fc8000f8e00ff */
[----:B------:R-:W-:Y:S01]  /*46be0*/  IMAD.IADD R18, R7, 0x1, R21 ;  /* 0x0000000107127824 */ /* 0x000fe200078e0215 */
[----:B------:R-:W-:Y:S02]  /*46bf0*/  LOP3.LUT R15, R15, R4, RZ, 0x3c, !PT ;  /* 0x000000040f0f7212 */ /* 0x000fe400078e3cff */
[----:B------:R-:W-:Y:S01]  /*46c00*/  LOP3.LUT R11, R29, R6, RZ, 0x3c, !PT ;  /* 0x000000061d0b7212 */ /* 0x000fe200078e3cff */
[----:B------:R-:W-:Y:S01]  /*46c10*/  IMAD.IADD R23, R9, 0x1, R35 ;  /* 0x0000000109177824 */ /* 0x000fe200078e0223 */
[----:B------:R-:W-:Y:S02]  /*46c20*/  SHF.L.W.U32.HI R5, R10, 0x3, R15 ;  /* 0x000000030a057819 */ /* 0x000fe40000010e0f */
[----:B------:R-:W-:Y:S02]  /*46c30*/  LOP3.LUT R18, R31, R18, RZ, 0x3c, !PT ;  /* 0x000000121f127212 */ /* 0x000fe400078e3cff */
[----:B------:R-:W-:Y:S02]  /*46c40*/  SHF.L.W.U32.HI R16, R17, 0xe, R24 ;  /* 0x0000000e11107819 */ /* 0x000fe40000010e18 */
[----:B------:R-:W-:-:S02]  /*46c50*/  LOP3.LUT R12, R19, R8, RZ, 0x3c, !PT ;  /* 0x00000008130c7212 */ /* 0x000fc400078e3cff */
[C-C-:B------:R-:W-:Y:S02]  /*46c60*/  SHF.L.W.U32.HI R9, R15.reuse, 0x14, R10.reuse ;  /* 0x000000140f097819 */ /* 0x140fe40000010e0a */
[----:B------:R-:W-:Y:S02]  /*46c70*/  SHF.L.W.U32.HI R17, R24, 0xe, R17 ;  /* 0x0000000e18117819 */ /* 0x000fe40000010e11 */
[----:B------:R-:W-:Y:S02]  /*46c80*/  SHF.L.W.U32.HI R4, R15, 0x3, R10 ;  /* 0x000000030f047819 */ /* 0x000fe40000010e0a */
[----:B------:R-:W-:Y:S02]  /*46c90*/  SHF.L.W.U32.HI R8, R10, 0x14, R15 ;  /* 0x000000140a087819 */ /* 0x000fe40000010e0f */
[----:B------:R-:W-:Y:S02]  /*46ca0*/  IADD3 R21, P0, PT, R5, R20, RZ ;  /* 0x0000001405157210 */ /* 0x000fe40007f1e0ff */
[----:B------:R-:W-:-:S02]  /*46cb0*/  SHF.L.W.U32.HI R10, R18, 0x1b, R11 ;  /* 0x0000001b120a7819 */ /* 0x000fc40000010e0b */
[----:B------:R-:W-:Y:S02]  /*46cc0*/  LOP3.LUT R23, R22, R23, RZ, 0x3c, !PT ;  /* 0x0000001716177212 */ /* 0x000fe400078e3cff */
[C-C-:B------:R-:W-:Y:S02]  /*46cd0*/  SHF.L.W.U32.HI R6, R11.reuse, 0xa, R18.reuse ;  /* 0x0000000a0b067819 */ /* 0x140fe40000010e12 */
[----:B------:R-:W-:Y:S02]  /*46ce0*/  SHF.L.W.U32.HI R7, R18, 0xa, R11 ;  /* 0x0000000a12077819 */ /* 0x000fe40000010e0b */
[----:B------:R-:W-:Y:S02]  /*46cf0*/  LOP3.LUT R15, R16, R9, RZ, 0x3c, !PT ;  /* 0x00000009100f7212 */ /* 0x000fe400078e3cff */
[----:B------:R-:W-:Y:S02]  /*46d00*/  SHF.L.W.U32.HI R11, R11, 0x1b, R18 ;  /* 0x0000001b0b0b7819 */ /* 0x000fe40000010e12 */
[----:B------:R-:W-:-:S02]  /*46d10*/  LOP3.LUT R16, R17, R8, RZ, 0x3c, !PT ;  /* 0x0000000811107212 */ /* 0x000fc400078e3cff */
[----:B------:R-:W-:Y:S01]  /*46d20*/  LOP3.LUT R17, R3, R10, RZ, 0x3c, !PT ;  /* 0x0000000a03117212 */ /* 0x000fe200078e3cff */
[----:B------:R-:W-:Y:S01]  /*46d30*/  IMAD.X R20, R4, 0x1, R27, P0 ;  /* 0x0000000104147824 */ /* 0x000fe200000e061b */
[C-C-:B------:R-:W-:Y:S02]  /*46d40*/  SHF.L.W.U32.HI R9, R12.reuse, 0x2, R23.reuse ;  /* 0x000000020c097819 */ /* 0x140fe40000010e17 */
[----:B------:R-:W-:Y:S02]  /*46d50*/  SHF.L.W.U32.HI R3, R12, 0x11, R23 ;  /* 0x000000110c037819 */ /* 0x000fe40000010e17 */
[----:B------:R-:W-:Y:S02]  /*46d60*/  IADD3 R25, P0, PT, R6, R25, RZ ;  /* 0x0000001906197210 */ /* 0x000fe40007f1e0ff */
[----:B------:R-:W-:Y:S02]  /*46d70*/  LOP3.LUT R19, R2, R11, RZ, 0x3c, !PT ;  /* 0x0000000b02137212 */ /* 0x000fe400078e3cff */
[----:B------:R-:W-:-:S02]  /*46d80*/  SHF.L.W.U32.HI R2, R23, 0x11, R12 ;  /* 0x0000001117027819 */ /* 0x000fc40000010e0c */
[----:B------:R-:W-:Y:S02]  /*46d90*/  SHF.L.W.U32.HI R8, R23, 0x2, R12 ;  /* 0x0000000217087819 */ /* 0x000fe40000010e0c */
[----:B------:R-:W-:Y:S02]  /*46da0*/  LOP3.LUT R11, R14, R9, RZ, 0x3c, !PT ;  /* 0x000000090e0b7212 */ /* 0x000fe400078e3cff */
[----:B------:R-:W-:Y:S01]  /*46db0*/  IADD3 R23, P1, PT, R3, R16, RZ ;  /* 0x0000001003177210 */ /* 0x000fe20007f3e0ff */
[----:B------:R-:W-:Y:S01]  /*46dc0*/  IMAD.X R14, R7, 0x1, R0, P0 ;  /* 0x00000001070e7824 */ /* 0x000fe200000e0600 */
[----:B------:R-:W-:Y:S02]  /*46dd0*/  IADD3 R19, P0, PT, R19, R21, RZ ;  /* 0x0000001513137210 */ /* 0x000fe40007f1e0ff */
[----:B------:R-:W-:Y:S02]  /*46de0*/  LOP3.LUT R12, R13, R8, RZ, 0x3c, !PT ;  /* 0x000000080d0c7212 */ /* 0x000fe400078e3cff */
[----:B------:R-:W-:Y:S01]  /*46df0*/  SHF.L.W.U32.HI R9, R21, 0x11, R20 ;  /* 0x0000001115097819 */ /* 0x000fe20000010e14 */
[----:B------:R-:W-:Y:S01]  /*46e00*/  IMAD.X R22, R2, 0x1, R15, P1 ;  /* 0x0000000102167824 */ /* 0x000fe200008e060f */
[----:B------:R-:W-:Y:S01]  /*46e10*/  SHF.L.W.U32.HI R0, R25, 0x11, R14 ;  /* 0x0000001119007819 */ /* 0x000fe20000010e0e */
[----:B------:R-:W-:Y:S01]  /*46e20*/  IMAD.X R17, R17, 0x1, R20, P0 ;  /* 0x0000000111117824 */ /* 0x000fe200000e0614 */
[----:B------:R-:W-:-:S02]  /*46e30*/  IADD3 R12, P0, PT, R12, R25, RZ ;  /* 0x000000190c0c7210 */ /* 0x000fc40007f1e0ff */
[----:B------:R-:W-:Y:S02]  /*46e40*/  SHF.L.W.U32.HI R8, R20, 0x11, R21 ;  /* 0x0000001114087819 */ /* 0x000fe40000010e15 */
[----:B------:R-:W-:Y:S02]  /*46e50*/  LOP3.LUT R10, R4, R9, RZ, 0x3c, !PT ;  /* 0x00000009040a7212 */ /* 0x000fe400078e3cff */
[----:B------:R-:W-:Y:S02]  /*46e60*/  SHF.L.W.U32.HI R4, R22, 0x11, R23 ;  /* 0x0000001116047819 */ /* 0x000fe40000010e17 */
[----:B------:R-:W-:Y:S02]  /*46e70*/  LOP3.LUT R16, R7, R0, RZ, 0x3c, !PT ;  /* 0x0000000007107212 */ /* 0x000fe400078e3cff */
[----:B------:R-:W-:Y:S02]  /*46e80*/  LOP3.LUT R8, R5, R8, RZ, 0x3c, !PT ;  /* 0x0000000805087212 */ /* 0x000fe400078e3cff */
[----:B------:R-:W-:Y:S01]  /*46e90*/  SHF.L.W.U32.HI R0, R19, 0x11, R17 ;  /* 0x0000001113007819 */ /* 0x000fe20000010e11 */
[----:B------:R-:W-:Y:S01]  /*46ea0*/  IMAD.X R11, R11, 0x1, R14, P0 ;  /* 0x000000010b0b7824 */ /* 0x000fe200000e060e */
[----:B------:R-:W-:-:S02]  /*46eb0*/  SHF.L.W.U32.HI R5, R23, 0x11, R22 ;  /* 0x0000001117057819 */ /* 0x000fc40000010e16 */
[----:B------:R-:W-:Y:S02]  /*46ec0*/  LOP3.LUT R4, R3, R4, RZ, 0x3c, !PT ;  /* 0x0000000403047212 */ /* 0x000fe400078e3cff */
[----:B------:R-:W-:Y:S02]  /*46ed0*/  SHF.L.W.U32.HI R3, R14, 0x11, R25 ;  /* 0x000000110e037819 */ /* 0x000fe40000010e19 */
[----:B------:R-:W-:Y:S02]  /*46ee0*/  LOP3.LUT R20, R20, R0, RZ, 0x3c, !PT ;  /* 0x0000000014147212 */ /* 0x000fe400078e3cff */
[----:B------:R-:W-:Y:S02]  /*46ef0*/  IADD3 R9, P0, PT, R8, R23, RZ ;  /* 0x0000001708097210 */ /* 0x000fe40007f1e0ff */
[----:B------:R-:W-:Y:S02]  /*46f00*/  LOP3.LUT R5, R2, R5, RZ, 0x3c, !PT ;  /* 0x0000000502057212 */ /* 0x000fe400078e3cff */
[----:B------:R-:W-:-:S02]  /*46f10*/  SHF.L.W.U32.HI R0, R12, 0x11, R11 ;  /* 0x000000110c007819 */ /* 0x000fc40000010e0b */
[----:B------:R-:W-:Y:S02]  /*46f20*/  IADD3 R7, P1, PT, R4, R12, RZ ;  /* 0x0000000c04077210 */ /* 0x000fe40007f3e0ff */
[----:B------:R-:W-:Y:S02]  /*46f30*/  LOP3.LUT R3, R6, R3, RZ, 0x3c, !PT ;  /* 0x0000000306037212 */ /* 0x000fe400078e3cff */
[----:B------:R-:W-:Y:S01]  /*46f40*/  SHF.L.W.U32.HI R2, R17, 0x11, R19 ;  /* 0x0000001111027819 */ /* 0x000fe20000010e13 */
[----:B------:R-:W-:Y:S01]  /*46f50*/  IMAD.X R10, R10, 0x1, R22, P0 ;  /* 0x000000010a0a7824 */ /* 0x000fe200000e0616 */
[----:B------:R-:W-:Y:S01]  /*46f60*/  LOP3.LUT R13, R14, R0, RZ, 0x3c, !PT ;  /* 0x000000000e0d7212 */ /* 0x000fe200078e3cff */
[----:B------:R-:W-:Y:S01]  /*46f70*/  IMAD.X R14, R5, 0x1, R11, P1 ;  /* 0x00000001050e7824 */ /* 0x000fe200008e060b */
[----:B------:R-:W-:Y:S02]  /*46f80*/  IADD3 R15, P0, PT, R3, R19, RZ ;  /* 0x00000013030f7210 */ /* 0x000fe40007f1e0ff */
[----:B------:R-:W-:-:S02]  /*46f90*/  LOP3.LUT R21, R21, R2, RZ, 0x3c, !PT ;  /* 0x0000000215157212 */ /* 0x000fc400078e3cff */
[----:B------:R-:W-:Y:S02]  /*46fa0*/  SHF.L.W.U32.HI R2, R11, 0x11, R12 ;  /* 0x000000110b027819 */ /* 0x000fe40000010e0c */
[----:B------:R-:W-:Y:S01]  /*46fb0*/  SHF.L.W.U32.HI R3, R7, 0x11, R14 ;  /* 0x0000001107037819 */ /* 0x000fe20000010e0e */
[----:B------:R-:W-:Y:S01]  /*46fc0*/  IMAD.X R16, R16, 0x1, R17, P0 ;  /* 0x0000000110107824 */ /* 0x000fe200000e0611 */
[----:B------:R-:W-:Y:S02]  /*46fd0*/  IADD3 R21, P0, PT, R21, R9, RZ ;  /* 0x0000000915157210 */ /* 0x000fe40007f1e0ff */
[----:B------:R-:W-:Y:S02]  /*46fe0*/  LOP3.LUT R18, R25, R2, RZ, 0x3c, !PT ;  /* 0x0000000219127212 */ /* 0x000fe400078e3cff */
[----:B------:R-:W-:Y:S02]  /*46ff0*/  SHF.L.W.U32.HI R0, R9, 0x11, R10 ;  /* 0x0000001109007819 */ /* 0x000fe40000010e0a */
[----:B------:R-:W-:-:S02]  /*47000*/  LOP3.LUT R11, R11, R3, RZ, 0x3c, !PT ;  /* 0x000000030b0b7212 */ /* 0x000fc400078e3cff */
[----:B------:R-:W-:Y:S02]  /*47010*/  SHF.L.W.U32.HI R2, R10, 0x11, R9 ;  /* 0x000000110a027819 */ /* 0x000fe40000010e09 */
[----:B------:R-:W-:Y:S01]  /*47020*/  SHF.L.W.U32.HI R3, R14, 0x11, R7 ;  /* 0x000000110e037819 */ /* 0x000fe20000010e07 */
[----:B------:R-:W-:Y:S01]  /*47030*/  IMAD.X R20, R20, 0x1, R10, P0 ;  /* 0x0000000114147824 */ /* 0x000fe200000e060a */
[----:B------:R-:W-:Y:S02]  /*47040*/  LOP3.LUT R5, R22, R0, RZ, 0x3c, !PT ;  /* 0x0000000016057212 */ /* 0x000fe400078e3cff */
[----:B------:R-:W-:Y:S02]  /*47050*/  IADD3 R18, P0, PT, R18, R15, RZ ;  /* 0x0000000f12127210 */ /* 0x000fe40007f1e0ff */
[----:B------:R-:W-:Y:S02]  /*47060*/  SHF.L.W.U32.HI R0, R15, 0x11, R16 ;  /* 0x000000110f007819 */ /* 0x000fe40000010e10 */
[----:B------:R-:W-:-:S02]  /*47070*/  LOP3.LUT R6, R23, R2, RZ, 0x3c, !PT ;  /* 0x0000000217067212 */ /* 0x000fc400078e3cff */
[----:B------:R-:W-:Y:S02]  /*47080*/  LOP3.LUT R3, R12, R3, RZ, 0x3c, !PT ;  /* 0x000000030c037212 */ /* 0x000fe400078e3cff */
[----:B------:R-:W-:Y:S02]  /*47090*/  SHF.L.W.U32.HI R2, R16, 0x11, R15 ;  /* 0x0000001110027819 */ /* 0x000fe40000010e0f */
[----:B------:R-:W-:Y:S01]  /*470a0*/  LOP3.LUT R17, R17, R0, RZ, 0x3c, !PT ;  /* 0x0000000011117212 */ /* 0x000fe200078e3cff */
[----:B------:R-:W-:Y:S01]  /*470b0*/  IMAD.X R13, R13, 0x1, R16, P0 ;  /* 0x000000010d0d7824 */ /* 0x000fe200000e0610 */
[----:B------:R-:W-:Y:S02]  /*470c0*/  SHF.L.W.U32.HI R0, R21, 0x11, R20 ;  /* 0x0000001115007819 */ /* 0x000fe40000010e14 */
[----:B------:R-:W-:Y:S02]  /*470d0*/  IADD3 R6, P1, PT, R6, R7, RZ ;  /* 0x0000000706067210 */ /* 0x000fe40007f3e0ff */
[----:B------:R-:W-:-:S02]  /*470e0*/  IADD3 R4, P0, PT, R3, R18, RZ ;  /* 0x0000001203047210 */ /* 0x000fc40007f1e0ff */
[----:B------:R-:W-:Y:S02]  /*470f0*/  LOP3.LUT R12, R19, R2, RZ, 0x3c, !PT ;  /* 0x00000002130c7212 */ /* 0x000fe400078e3cff */
[----:B------:R-:W-:Y:S02]  /*47100*/  SHF.L.W.U32.HI R2, R20, 0x11, R21 ;  /* 0x0000001114027819 */ /* 0x000fe40000010e15 */
[----:B------:R-:W-:Y:S01]  /*47110*/  LOP3.LUT R10, R10, R0, RZ, 0x3c, !PT ;  /* 0x000000000a0a7212 */ /* 0x000fe200078e3cff */
[----:B------:R-:W-:Y:S01]  /*47120*/  IMAD.X R5, R5, 0x1, R14, P1 ;  /* 0x0000000105057824 */ /* 0x000fe200008e060e */
[--C-:B------:R-:W-:Y:S01]  /*47130*/  SHF.L.W.U32.HI R0, R18, 0x11, R13.reuse ;  /* 0x0000001112007819 */ /* 0x100fe20000010e0d */
[----:B------:R-:W-:Y:S01]  /*47140*/  IMAD.X R11, R11, 0x1, R13, P0 ;  /* 0x000000010b0b7824 */ /* 0x000fe200000e060d */
[----:B------:R-:W-:Y:S02]  /*47150*/  IADD3 R12, P0, PT, R12, R21, RZ ;  /* 0x000000150c0c7210 */ /* 0x000fe40007f1e0ff */
[----:B------:R-:W-:-:S02]  /*47160*/  LOP3.LUT R9, R9, R2, RZ, 0x3c, !PT ;  /* 0x0000000209097212 */ /* 0x000fc400078e3cff */
[----:B------:R-:W-:Y:S02]  /*47170*/  LOP3.LUT R16, R16, R0, RZ, 0x3c, !PT ;  /* 0x0000000010107212 */ /* 0x000fe400078e3cff */
[----:B------:R-:W-:Y:S02]  /*47180*/  SHF.L.W.U32.HI R2, R13, 0x11, R18 ;  /* 0x000000110d027819 */ /* 0x000fe40000010e12 */
[----:B------:R-:W-:Y:S02]  /*47190*/  SHF.L.W.U32.HI R0, R5, 0x11, R6 ;  /* 0x0000001105007819 */ /* 0x000fe40000010e06 */
[----:B------:R-:W-:Y:S01]  /*471a0*/  SHF.L.W.U32.HI R3, R6, 0x11, R5 ;  /* 0x0000001106037819 */ /* 0x000fe20000010e05 */
[----:B------:R-:W-:Y:S01]  /*471b0*/  IMAD.X R17, R17, 0x1, R20, P0 ;  /* 0x0000000111117824 */ /* 0x000fe200000e0614 */
[----:B------:R-:W-:Y:S02]  /*471c0*/  IADD3 R9, P0, PT, R9, R6, RZ ;  /* 0x0000000609097210 */ /* 0x000fe40007f1e0ff */
[----:B------:R-:W-:-:S02]  /*471d0*/  LOP3.LUT R15, R15, R2, RZ, 0x3c, !PT ;  /* 0x000000020f0f7212 */ /* 0x000fc400078e3cff */
[----:B------:R-:W-:Y:S02]  /*471e0*/  LOP3.LUT R7, R7, R0, RZ, 0x3c, !PT ;  /* 0x0000000007077212 */ /* 0x000fe400078e3cff */
[----:B------:R-:W-:Y:S02]  /*471f0*/  LOP3.LUT R14, R14, R3, RZ, 0x3c, !PT ;  /* 0x000000030e0e7212 */ /* 0x000fe400078e3cff */
[----:B------:R-:W-:Y:S02]  /*47200*/  SHF.L.W.U32.HI R2, R4, 0x11, R11 ;  /* 0x0000001104027819 */ /* 0x000fe40000010e0b */
[----:B------:R-:W-:Y:S01]  /*47210*/  SHF.L.W.U32.HI R3, R11, 0x11, R4 ;  /* 0x000000110b037819 */ /* 0x000fe20000010e04 */
[----:B------:R-:W-:Y:S01]  /*47220*/  IMAD.X R10, R10, 0x1, R5, P0 ;  /* 0x000000010a0a7824 */ /* 0x000fe200000e0605 */
[----:B------:R-:W-:Y:S02]  /*47230*/  SHF.L.W.U32.HI R0, R12, 0x11, R17 ;  /* 0x000000110c007819 */ /* 0x000fe40000010e11 */
[----:B------:R-:W-:-:S02]  /*47240*/  IADD3 R15, P1, PT, R15, R12, RZ ;  /* 0x0000000c0f0f7210 */ /* 0x000fc40007f3e0ff */
[----:B------:R-:W-:Y:S02]  /*47250*/  IADD3 R7, P0, PT, R7, R4, RZ ;  /* 0x0000000407077210 */ /* 0x000fe40007f1e0ff */
[----:B------:R-:W-:Y:S02]  /*47260*/  LOP3.LUT R8, R13, R2, RZ, 0x3c, !PT ;  /* 0x000000020d087212 */ /* 0x000fe400078e3cff */
[----:B------:R-:W-:Y:S02]  /*47270*/  LOP3.LUT R13, R18, R3, RZ, 0x3c, !PT ;  /* 0x00000003120d7212 */ /* 0x000fe400078e3cff */
[----:B------:R-:W-:Y:S02]  /*47280*/  SHF.L.W.U32.HI R2, R17, 0x11, R12 ;  /* 0x0000001111027819 */ /* 0x000fe40000010e0c */
[----:B------:R-:W-:Y:S01]  /*47290*/  LOP3.LUT R18, R20, R0, RZ, 0x3c, !PT ;  /* 0x0000000014127212 */ /* 0x000fe200078e3cff */
[----:B------:R-:W-:Y:S01]  /*472a0*/  IMAD.X R16, R16, 0x1, R17, P1 ;  /* 0x0000000110107824 */ /* 0x000fe200008e0611 */
[----:B------:R-:W-:Y:S01]  /*472b0*/  SHF.L.W.U32.HI R0, R9, 0x11, R10 ;  /* 0x0000001109007819 */ /* 0x000fe20000010e0a */
[----:B------:R-:W-:Y:S01]  /*472c0*/  IMAD.X R14, R14, 0x1, R11, P0 ;  /* 0x000000010e0e7824 */ /* 0x000fe200000e060b */
[----:B------:R-:W-:-:S02]  /*472d0*/  LOP3.LUT R21, R21, R2, RZ, 0x3c, !PT ;  /* 0x0000000215157212 */ /* 0x000fc400078e3cff */
[----:B------:R-:W-:Y:S02]  /*472e0*/  IADD3 R13, P0, PT, R13, R15, RZ ;  /* 0x0000000f0d0d7210 */ /* 0x000fe40007f1e0ff */
[----:B------:R-:W-:Y:S02]  /*472f0*/  SHF.L.W.U32.HI R2, R10, 0x11, R9 ;  /* 0x000000110a027819 */ /* 0x000fe40000010e09 */
[----:B------:R-:W-:Y:S02]  /*47300*/  LOP3.LUT R5, R5, R0, RZ, 0x3c, !PT ;  /* 0x0000000005057212 */ /* 0x000fe400078e3cff */
[----:B------:R-:W-:Y:S02]  /*47310*/  SHF.L.W.U32.HI R0, R16, 0x11, R15 ;  /* 0x0000001110007819 */ /* 0x000fe40000010e0f */
[--C-:B------:R-:W-:Y:S02]  /*47320*/  SHF.L.W.U32.HI R3, R15, 0x11, R16.reuse ;  /* 0x000000110f037819 */ /* 0x100fe40000010e10 */
[----:B------:R-:W-:Y:S01]  /*47330*/  LOP3.LUT R6, R6, R2, RZ, 0x3c, !PT ;  /* 0x0000000206067212 */ /* 0x000fe200078e3cff */
[----:B------:R-:W-:Y:S01]  /*47340*/  IMAD.X R8, R8, 0x1, R16, P0 ;  /* 0x0000000108087824 */ /* 0x000fe200000e0610 */
[----:B------:R-:W-:-:S02]  /*47350*/  SHF.L.W.U32.HI R2, R7, 0x11, R14 ;  /* 0x0000001107027819 */ /* 0x000fc40000010e0e */
[----:B------:R-:W-:Y:S02]  /*47360*/  IADD3 R21, P0, PT, R21, R9, RZ ;  /* 0x0000000915157210 */ /* 0x000fe40007f1e0ff */
[----:B------:R-:W-:Y:S02]  /*47370*/  LOP3.LUT R12, R12, R0, RZ, 0x3c, !PT ;  /* 0x000000000c0c7212 */ /* 0x000fe400078e3cff */
[----:B------:R-:W-:Y:S02]  /*47380*/  LOP3.LUT R17, R17, R3, RZ, 0x3c, !PT ;  /* 0x0000000311117212 */ /* 0x000fe400078e3cff */
[----:B------:R-:W-:Y:S02]  /*47390*/  SHF.L.W.U32.HI R3, R14, 0x11, R7 ;  /* 0x000000110e037819 */ /* 0x000fe40000010e07 */
[----:B------:R-:W-:Y:S02]  /*473a0*/  LOP3.LUT R11, R11, R2, RZ, 0x3c, !PT ;  /* 0x000000020b0b7212 */ /* 0x000fe400078e3cff */
[----:B------:R-:W-:Y:S01]  /*473b0*/  SHF.L.W.U32.HI R2, R8, 0x11, R13 ;  /* 0x0000001108027819 */ /* 0x000fe20000010e0d */
[----:B------:R-:W-:Y:S01]  /*473c0*/  IMAD.X R18, R18, 0x1, R10, P0 ;  /* 0x0000000112127824 */ /* 0x000fe200000e060a */
[----:B------:R-:W-:-:S02]  /*473d0*/  IADD3 R12, P0, PT, R12, R21, RZ ;  /* 0x000000150c0c7210 */ /* 0x000fc40007f1e0ff */
[----:B------:R-:W-:Y:S02]  /*473e0*/  LOP3.LUT R4, R4, R3, RZ, 0x3c, !PT ;  /* 0x0000000304047212 */ /* 0x000fe400078e3cff */
[----:B------:R-:W-:Y:S02]  /*473f0*/  SHF.L.W.U32.HI R0, R13, 0x11, R8 ;  /* 0x000000110d007819 */ /* 0x000fe40000010e08 */
[----:B------:R-:W-:Y:S02]  /*47400*/  IADD3 R6, P1, PT, R6, R7, RZ ;  /* 0x0000000706067210 */ /* 0x000fe40007f3e0ff */
[----:B------:R-:W-:Y:S02]  /*47410*/  LOP3.LUT R15, R15, R2, RZ, 0x3c, !PT ;  /* 0x000000020f0f7212 */ /* 0x000fe400078e3cff */
[----:B------:R-:W-:Y:S01]  /*47420*/  SHF.L.W.U32.HI R2, R18, 0x11, R21 ;  /* 0x0000001112027819 */ /* 0x000fe20000010e15 */
[----:B------:R-:W-:Y:S01]  /*47430*/  IMAD.X R17, R17, 0x1, R18, P0 ;  /* 0x0000000111117824 */ /* 0x000fe200000e0612 */
[----:B------:R-:W-:-:S02]  /*47440*/  LOP3.LUT R16, R16, R0, RZ, 0x3c, !PT ;  /* 0x0000000010107212 */ /* 0x000fc400078e3cff */
[----:B------:R-:W-:Y:S01]  /*47450*/  IADD3 R4, P0, PT, R4, R13, RZ ;  /* 0x0000000d04047210 */ /* 0x000fe20007f1e0ff */
[----:B------:R-:W-:Y:S01]  /*47460*/  IMAD.X R5, R5, 0x1, R14, P1 ;  /* 0x0000000105057824 */ /* 0x000fe200008e060e */
[----:B------:R-:W-:Y:S02]  /*47470*/  SHF.L.W.U32.HI R0, R21, 0x11, R18 ;  /* 0x0000001115007819 */ /* 0x000fe40000010e12 */
[----:B------:R-:W-:Y:S01]  /*47480*/  LOP3.LUT R9, R9, R2, RZ, 0x3c, !PT ;  /* 0x0000000209097212 */ /* 0x000fe200078e3cff */
[----:B------:R-:W-:Y:S01]  /*47490*/  IMAD.X R11, R11, 0x1, R8, P0 ;  /* 0x000000010b0b7824 */ /* 0x000fe200000e0608 */
[----:B------:R-:W-:Y:S02]  /*474a0*/  LOP3.LUT R10, R10, R0, RZ, 0x3c, !PT ;  /* 0x000000000a0a7212 */ /* 0x000fe400078e3cff */
[----:B------:R-:W-:Y:S02]  /*474b0*/  SHF.L.W.U32.HI R0, R5, 0x11, R6 ;  /* 0x0000001105007819 */ /* 0x000fe40000010e06 */
[----:B------:R-:W-:-:S02]  /*474c0*/  IADD3 R9, P0, PT, R9, R6, RZ ;  /* 0x0000000609097210 */ /* 0x000fc40007f1e0ff */
[----:B------:R-:W-:Y:S02]  /*474d0*/  SHF.L.W.U32.HI R3, R6, 0x11, R5 ;  /* 0x0000001106037819 */ /* 0x000fe40000010e05 */
[----:B------:R-:W-:Y:S02]  /*474e0*/  LOP3.LUT R7, R7, R0, RZ, 0x3c, !PT ;  /* 0x0000000007077212 */ /* 0x000fe400078e3cff */
[----:B------:R-:W-:Y:S01]  /*474f0*/  SHF.L.W.U32.HI R0, R4, 0x11, R11 ;  /* 0x0000001104007819 */ /* 0x000fe20000010e0b */
[----:B------:R-:W-:Y:S01]  /*47500*/  IMAD.X R10, R10, 0x1, R5, P0 ;  /* 0x000000010a0a7824 */ /* 0x000fe200000e0605 */
[----:B------:R-:W-:Y:S02]  /*47510*/  SHF.L.W.U32.HI R2, R12, 0x11, R17 ;  /* 0x000000110c027819 */ /* 0x000fe40000010e11 */
[----:B------:R-:W-:Y:S02]  /*47520*/  IADD3 R15, P1, PT, R15, R12, RZ ;  /* 0x0000000c0f0f7210 */ /* 0x000fe40007f3e0ff */
[----:B------:R-:W-:-:S02]  /*47530*/  LOP3.LUT R14, R14, R3, RZ, 0x3c, !PT ;  /* 0x000000030e0e7212 */ /* 0x000fc400078e3cff */
[----:B------:R-:W-:Y:S02]  /*47540*/  SHF.L.W.U32.HI R3, R17, 0x11, R12 ;  /* 0x0000001111037819 */ /* 0x000fe40000010e0c */
[----:B------:R-:W-:Y:S02]  /*47550*/  LOP3.LUT R19, R8, R0, RZ, 0x3c, !PT ;  /* 0x0000000008137212 */ /* 0x000fe400078e3cff */
[----:B------:R-:W-:Y:S02]  /*47560*/  LOP3.LUT R18, R18, R2, RZ, 0x3c, !PT ;  /* 0x0000000212127212 */ /* 0x000fe400078e3cff */
[----:B------:R-:W-:Y:S02]  /*47570*/  IADD3 R7, P0, PT, R7, R4, RZ ;  /* 0x0000000407077210 */ /* 0x000fe40007f1e0ff */
[----:B------:R-:W-:Y:S02]  /*47580*/  SHF.L.W.U32.HI R0, R9, 0x11, R10 ;  /* 0x0000001109007819 */ /* 0x000fe40000010e0a */
[----:B------:R-:W-:Y:S01]  /*47590*/  SHF.L.W.U32.HI R2, R11, 0x11, R4 ;  /* 0x000000110b027819 */ /* 0x000fe20000010e04 */
[----:B------:R-:W-:Y:S01]  /*475a0*/  IMAD.X R16, R16, 0x1, R17, P1 ;  /* 0x0000000110107824 */ /* 0x000fe200008e0611 */
[----:B------:R-:W-:-:S02]  /*475b0*/  LOP3.LUT R21, R21, R3, RZ, 0x3c, !PT ;  /* 0x0000000315157212 */ /* 0x000fc400078e3cff */
[----:B------:R-:W-:Y:S02]  /*475c0*/  LOP3.LUT R5, R5, R0, RZ, 0x3c, !PT ;  /* 0x0000000005057212 */ /* 0x000fe400078e3cff */
[----:B------:R-:W-:Y:S01]  /*475d0*/  LOP3.LUT R20, R13, R2, RZ, 0x3c, !PT ;  /* 0x000000020d147212 */ /* 0x000fe200078e3cff */
[----:B------:R-:W-:Y:S01]  /*475e0*/  IMAD.X R14, R14, 0x1, R11, P0 ;  /* 0x000000010e0e7824 */ /* 0x000fe200000e060b */
[----:B------:R-:W-:Y:S02]  /*475f0*/  SHF.L.W.U32.HI R0, R10, 0x11, R9 ;  /* 0x000000110a007819 */ /* 0x000fe40000010e09 */
[----:B------:R-:W-:Y:S02]  /*47600*/  SHF.L.W.U32.HI R2, R15, 0x11, R16 ;  /* 0x000000110f027819 */ /* 0x000fe40000010e10 */
[----:B------:R-:W-:Y:S02]  /*47610*/  IADD3 R21, P0, PT, R21, R9, RZ ;  /* 0x0000000915157210 */ /* 0x000fe40007f1e0ff */
[----:B------:R-:W-:-:S02]  /*47620*/  SHF.L.W.U32.HI R3, R16, 0x11, R15 ;  /* 0x0000001110037819 */ /* 0x000fc40000010e0f */
[----:B------:R-:W-:Y:S02]  /*47630*/  LOP3.LUT R0, R6, R0, RZ, 0x3c, !PT ;  /* 0x0000000006007212 */ /* 0x000fe400078e3cff */
[----:B------:R-:W-:Y:S02]  /*47640*/  LOP3.LUT R17, R17, R2, RZ, 0x3c, !PT ;  /* 0x0000000211117212 */ /* 0x000fe400078e3cff */
[----:B------:R-:W-:Y:S02]  /*47650*/  SHF.L.W.U32.HI R2, R7, 0x11, R14 ;  /* 0x0000001107027819 */ /* 0x000fe40000010e0e */
[----:B------:R-:W-:Y:S01]  /*47660*/  LOP3.LUT R12, R12, R3, RZ, 0x3c, !PT ;  /* 0x000000030c0c7212 */ /* 0x000fe200078e3cff */
[----:B------:R-:W-:Y:S01]  /*47670*/  IMAD.X R18, R18, 0x1, R10, P0 ;  /* 0x0000000112127824 */ /* 0x000fe200000e060a */
[----:B------:R-:W-:Y:S02]  /*47680*/  SHF.L.W.U32.HI R3, R14, 0x11, R7 ;  /* 0x000000110e037819 */ /* 0x000fe40000010e07 */
[----:B------:R-:W-:-:S02]  /*47690*/  IADD3 R20, P0, PT, R20, R15, RZ ;  /* 0x0000000f14147210 */ /* 0x000fc40007f1e0ff */
[----:B------:R-:W-:Y:S02]  /*476a0*/  IADD3 R0, P1, PT, R0, R7, RZ ;  /* 0x0000000700007210 */ /* 0x000fe40007f3e0ff */
[----:B------:R-:W-:Y:S02]  /*476b0*/  LOP3.LUT R8, R11, R2, RZ, 0x3c, !PT ;  /* 0x000000020b087212 */ /* 0x000fe400078e3cff */
[----:B------:R-:W-:Y:S02]  /*476c0*/  LOP3.LUT R11, R4, R3, RZ, 0x3c, !PT ;  /* 0x00000003040b7212 */ /* 0x000fe400078e3cff */
[----:B------:R-:W-:Y:S01]  /*476d0*/  SHF.L.W.U32.HI R4, R18, 0x11, R21 ;  /* 0x0000001112047819 */ /* 0x000fe20000010e15 */
[----:B------:R-:W-:Y:S02]  /*476e0*/  IMAD.X R19, R19, 0x1, R16, P0 ;  /* 0x0000000113137824 */ /* 0x000fe400000e0610 */
[----:B------:R-:W-:Y:S01]  /*476f0*/  IMAD.X R3, R5, 0x1, R14, P1 ;  /* 0x0000000105037824 */ /* 0x000fe200008e060e */
[----:B------:R-:W-:-:S02]  /*47700*/  SHF.L.W.U32.HI R2, R21, 0x11, R18 ;  /* 0x0000001115027819 */ /* 0x000fc40000010e12 */
[----:B------:R-:W-:Y:S02]  /*47710*/  LOP3.LUT R9, R9, R4, RZ, 0x3c, !PT ;  /* 0x0000000409097212 */ /* 0x000fe400078e3cff */
[----:B------:R-:W-:Y:S02]  /*47720*/  SHF.L.W.U32.HI R4, R19, 0x11, R20 ;  /* 0x0000001113047819 */ /* 0x000fe40000010e14 */
[----:B------:R-:W-:Y:S02]  /*47730*/  SHF.L.W.U32.HI R5, R0, 0x11, R3 ;  /* 0x0000001100057819 */ /* 0x000fe40000010e03 */
[----:B------:R-:W-:Y:S02]  /*47740*/  SHF.L.W.U32.HI R6, R3, 0x11, R0 ;  /* 0x0000001103067819 */ /* 0x000fe40000010e00 */
[----:B------:R-:W-:Y:S02]  /*47750*/  LOP3.LUT R10, R10, R2, RZ, 0x3c, !PT ;  /* 0x000000020a0a7212 */ /* 0x000fe400078e3cff */
[----:B------:R-:W-:-:S02]  /*47760*/  SHF.L.W.U32.HI R2, R20, 0x11, R19 ;  /* 0x0000001114027819 */ /* 0x000fc40000010e13 */
[----:B------:R-:W-:Y:S02]  /*47770*/  LOP3.LUT R4, R15, R4, RZ, 0x3c, !PT ;  /* 0x000000040f047212 */ /* 0x000fe400078e3cff */
[----:B------:R-:W-:Y:S02]  /*47780*/  LOP3.LUT R15, R14, R5, RZ, 0x3c, !PT ;  /* 0x000000050e0f7212 */ /* 0x000fe400078e3cff */
[----:B------:R-:W-:Y:S02]  /*47790*/  LOP3.LUT R6, R7, R6, RZ, 0x3c, !PT ;  /* 0x0000000607067212 */ /* 0x000fe400078e3cff */
[----:B------:R-:W-:Y:S02]  /*477a0*/  IADD3 R7, P0, PT, R12, R21, RZ ;  /* 0x000000150c077210 */ /* 0x000fe40007f1e0ff */
[----:B------:R-:W-:Y:S02]  /*477b0*/  IADD3 R5, P1, PT, R11, R20, RZ ;  /* 0x000000140b057210 */ /* 0x000fe40007f3e0ff */
[----:B------:R-:W-:-:S02]  /*477c0*/  LOP3.LUT R13, R16, R2, RZ, 0x3c, !PT ;  /* 0x00000002100d7212 */ /* 0x000fc400078e3cff */
[----:B------:R-:W-:Y:S02]  /*477d0*/  IADD3 R2, P2, PT, R9, R0, RZ ;  /* 0x0000000009027210 */ /* 0x000fe40007f5e0ff */
[----:B------:R-:W-:Y:S02]  /*477e0*/  IADD3 R4, P3, PT, R4, R7, RZ ;  /* 0x0000000704047210 */ /* 0x000fe40007f7e0ff */
[----:B------:R-:W-:Y:S01]  /*477f0*/  IADD3 R9, P4, PT, R6, R5, RZ ;  /* 0x0000000506097210 */ /* 0x000fe20007f9e0ff */
[----:B------:R-:W-:Y:S02]  /*47800*/  IMAD.X R6, R17, 0x1, R18, P0 ;  /* 0x0000000111067824 */ /* 0x000fe400000e0612 */
[----:B------:R-:W-:Y:S02]  /*47810*/  IMAD.X R8, R8, 0x1, R19, P1 ;  /* 0x0000000108087824 */ /* 0x000fe400008e0613 */
[----:B------:R-:W-:Y:S02]  /*47820*/  IMAD.X R11, R10, 0x1, R3, P2 ;  /* 0x000000010a0b7824 */ /* 0x000fe400010e0603 */
[----:B------:R-:W-:-:S02]  /*47830*/  IMAD.X R13, R13, 0x1, R6, P3 ;  /* 0x000000010d0d7824 */ /* 0x000fc400018e0606 */
[----:B------:R-:W-:Y:S01]  /*47840*/  IMAD.X R12, R15, 0x1, R8, P4 ;  /* 0x000000010f0c7824 */ /* 0x000fe200020e0608 */
[----:B------:R-:W-:Y:S01]  /*47850*/  UMOV UR5, URZ ;  /* 0x000000ff00057c82 */ /* 0x000fe20008000000 */
[----:B------:R-:W-:-:S05]  /*47860*/  UMOV UR4, URZ ;  /* 0x000000ff00047c82 */ /* 0x000fca0008000000 */
.L_x_9:
[----:B------:R-:W0:Y:S01]  /*47870*/  LDCU.64 UR6, c[0x3][UR5] ;  /* 0x00c00000050677ac */ /* 0x000e220008000a00 */
[----:B------:R-:W-:Y:S02]  /*47880*/  IADD3 R10, P0, PT, R21, R20, RZ ;  /* 0x00000014150a7210 */ /* 0x000fe40007f1e0ff */
[----:B------:R-:W-:Y:S01]  /*47890*/  SHF.R.U64 R14, R5, 0x7, R8 ;  /* 0x00000007050e7819 */ /* 0x000fe20000001208 */
[----:B------:R-:W-:Y:S02]  /*478a0*/  UIADD3 UR4, UPT, UPT, UR4, 0x1, URZ ;  /* 0x0000000104047890 */ /* 0x000fe4000fffe0ff */
[----:B------:R-:W-:Y:S01]  /*478b0*/  IMAD.X R17, R18, 0x1, R19, P0 ;  /* 0x0000000112117824 */ /* 0x000fe200000e0613 */
[----:B------:R-:W-:Y:S02]  /*478c0*/  UIADD3 UR5, UPT, UPT, UR5, 0x8, URZ ;  /* 0x0000000805057890 */ /* 0x000fe4000fffe0ff */
[----:B------:R-:W-:Y:S02]  /*478d0*/  UISETP.NE.AND UP0, UPT, UR4, 0x8, UPT ;  /* 0x000000080400788c */ /* 0x000fe4000bf05270 */
[----:B------:R-:W-:-:S02]  /*478e0*/  SHF.L.W.U32.HI R15, R17, 0xd, R10 ;  /* 0x0000000d110f7819 */ /* 0x000fc40000010e0a */
[----:B------:R-:W-:Y:S02]  /*478f0*/  SHF.L.W.U32.HI R10, R10, 0xd, R17 ;  /* 0x0000000d0a0a7819 */ /* 0x000fe40000010e11 */
[----:B------:R-:W-:Y:S02]  /*47900*/  SHF.R.U32.HI R17, RZ, 0x7, R8 ;  /* 0x00000007ff117819 */ /* 0x000fe40000011608 */
[----:B0-----:R-:W-:Y:S02]  /*47910*/  LOP3.LUT R15, R15, UR6, R14, 0x96, !PT ;  /* 0x000000060f0f7c12 */ /* 0x001fe4000f8e960e */
[----:B------:R-:W-:Y:S02]  /*47920*/  LOP3.LUT R18, R10, UR7, R17, 0x96, !PT ;  /* 0x000000070a127c12 */ /* 0x000fe4000f8e9611 */
[----:B------:R-:W-:-:S05]  /*47930*/  IADD3 R21, P0, PT, R0, R15, RZ ;  /* 0x0000000f00157210 */ /* 0x000fca0007f1e0ff */
[----:B------:R-:W-:Y:S01]  /*47940*/  IMAD.X R16, R3, 0x1, R18, P0 ;  /* 0x0000000103107824 */ /* 0x000fe200000e0612 */
[----:B------:R-:W-:Y:S02]  /*47950*/  IADD3 R17, P0, PT, R20, R21, RZ ;  /* 0x0000001514117210 */ /* 0x000fe40007f1e0ff */
[----:B------:R-:W-:-:S03]  /*47960*/  SHF.R.U64 R3, R2, 0x7, R11 ;  /* 0x0000000702037819 */ /* 0x000fc6000000120b */
[----:B------:R-:W-:-:S05]  /*47970*/  IMAD.X R0, R19, 0x1, R16, P0 ;  /* 0x0000000113007824 */ /* 0x000fca00000e0610 */
[----:B------:R-:W-:Y:S02]  /*47980*/  SHF.L.W.U32.HI R10, R0, 0xd, R17 ;  /* 0x0000000d000a7819 */ /* 0x000fe40000010e11 */
[----:B------:R-:W-:Y:S02]  /*47990*/  SHF.L.W.U32.HI R17, R17, 0xd, R0 ;  /* 0x0000000d11117819 */ /* 0x000fe40000010e00 */
[----:B------:R-:W-:Y:S02]  /*479a0*/  SHF.R.U32.HI R0, RZ, 0x7, R11 ;  /* 0x00000007ff007819 */ /* 0x000fe4000001160b */
[----:B------:R-:W-:Y:S02]  /*479b0*/  LOP3.LUT R10, R10, UR6, R3, 0x96, !PT ;  /* 0x000000060a0a7c12 */ /* 0x000fe4000f8e9603 */
[----:B------:R-:W-:Y:S02]  /*479c0*/  LOP3.LUT R17, R17, UR7, R0, 0x96, !PT ;  /* 0x0000000711117c12 */ /* 0x000fe4000f8e9600 */
[----:B------:R-:W-:-:S02]  /*479d0*/  IADD3 R14, P0, PT, R7, R10, RZ ;  /* 0x0000000a070e7210 */ /* 0x000fc40007f1e0ff */
[----:B------:R-:W-:-:S03]  /*479e0*/  SHF.R.U64 R7, R4, 0x7, R13 ;  /* 0x0000000704077819 */ /* 0x000fc6000000120d */
[----:B------:R-:W-:Y:S01]  /*479f0*/  IMAD.X R19, R6, 0x1, R17, P0 ;  /* 0x0000000106137824 */ /* 0x000fe200000e0611 */
[----:B------:R-:W-:-:S05]  /*47a00*/  IADD3 R3, P0, PT, R14, R21, RZ ;  /* 0x000000150e037210 */ /* 0x000fca0007f1e0ff */
        /* <DEDUP_REMOVED lines=14> */
[----:B------:R-:W-:Y:S02]  /*47af0*/  LOP3.LUT R22, R6, R7, RZ, 0x3c, !PT ;  /* 0x0000000706167212 */ /* 0x000fe400078e3cff */
[----:B------:R-:W-:Y:S02]  /*47b00*/  LOP3.LUT R23, R5, R8, RZ, 0x3c, !PT ;  /* 0x0000000805177212 */ /* 0x000fe400078e3cff */
[----:B------:R-:W-:-:S02]  /*47b10*/  LOP3.LUT R7, R22, UR6, RZ, 0x3c, !PT ;  /* 0x0000000616077c12 */ /* 0x000fc4000f8e3cff */
[----:B------:R-:W-:Y:S02]  /*47b20*/  LOP3.LUT R6, R23, UR7, RZ, 0x3c, !PT ;  /* 0x0000000717067c12 */ /* 0x000fe4000f8e3cff */
[----:B------:R-:W-:Y:S02]  /*47b30*/  IADD3 R14, P0, PT, R2, R7, RZ ;  /* 0x00000007020e7210 */ /* 0x000fe40007f1e0ff */
        /* <DEDUP_REMOVED lines=30> */
[--C-:B------:R-:W-:Y:S02]  /*47d20*/  SHF.R.U64 R12, R7, 0x7, R6.reuse ;  /* 0x00000007070c7819 */ /* 0x100fe40000001206 */
[----:B------:R-:W-:Y:S01]  /*47d30*/  SHF.R.U32.HI R15, RZ, 0x7, R6 ;  /* 0x00000007ff0f7819 */ /* 0x000fe20000011606 */
[----:B------:R-:W-:Y:S01]  /*47d40*/  IMAD.X R18, R13, 0x1, R18, P0 ;  /* 0x000000010d127824 */ /* 0x000fe200000e0612 */
[----:B------:R-:W-:-:S05]  /*47d50*/  IADD3 R14, P0, PT, R21, R14, RZ ;  /* 0x0000000e150e7210 */ /* 0x000fca0007f1e0ff */
[----:B------:R-:W-:-:S05]  /*47d60*/  IMAD.X R19, R18, 0x1, R19, P0 ;  /* 0x0000000112137824 */ /* 0x000fca00000e0613 */
[----:B------:R-:W-:-:S04]  /*47d70*/  SHF.L.W.U32.HI R9, R19, 0xd, R14 ;  /* 0x0000000d13097819 */ /* 0x000fc80000010e0e */
[----:B------:R-:W-:Y:S02]  /*47d80*/  LOP3.LUT R25, R9, R12, RZ, 0x3c, !PT ;  /* 0x0000000c09197212 */ /* 0x000fe400078e3cff */
[----:B------:R-:W-:Y:S02]  /*47d90*/  SHF.L.W.U32.HI R12, R14, 0xd, R19 ;  /* 0x0000000d0e0c7819 */ /* 0x000fe40000010e13 */
[----:B------:R-:W-:Y:S02]  /*47da0*/  LOP3.LUT R9, R25, UR6, RZ, 0x3c, !PT ;  /* 0x0000000619097c12 */ /* 0x000fe4000f8e3cff */
[----:B------:R-:W-:Y:S02]  /*47db0*/  LOP3.LUT R14, R12, R15, RZ, 0x3c, !PT ;  /* 0x0000000f0c0e7212 */ /* 0x000fe400078e3cff */
[----:B------:R-:W-:Y:S02]  /*47dc0*/  IADD3 R20, P0, PT, R9, R10, RZ ;  /* 0x0000000a09147210 */ /* 0x000fe40007f1e0ff */
[----:B------:R-:W-:-:S05]  /*47dd0*/  LOP3.LUT R12, R14, UR7, RZ, 0x3c, !PT ;  /* 0x000000070e0c7c12 */ /* 0x000fca000f8e3cff */
[----:B------:R-:W-:Y:S01]  /*47de0*/  IMAD.X R19, R12, 0x1, R17, P0 ;  /* 0x000000010c137824 */ /* 0x000fe200000e0611 */
[----:B------:R-:W-:Y:S06]  /*47df0*/  BRA.U UP0, `(.L_x_9) ;  /* 0xfffffff9009c7547 */ /* 0x000fec000b83ffff */
[----:B------:R-:W0:Y:S01]  /*47e00*/  LDCU.64 UR4, c[0x0][0x398] ;  /* 0x00007300ff0477ac */ /* 0x000e220008000a00 */
[----:B------:R-:W-:Y:S02]  /*47e10*/  LOP3.LUT R0, R25, R22, RZ, 0x3c, !PT ;  /* 0x0000001619007212 */ /* 0x000fe400078e3cff */
[----:B------:R-:W-:Y:S02]  /*47e20*/  LOP3.LUT R2, R14, R23, RZ, 0x3c, !PT ;  /* 0x000000170e027212 */ /* 0x000fe400078e3cff */
[----:B0-----:R-:W-:-:S04]  /*47e30*/  ISETP.GT.U32.AND P0, PT, R0, UR4, PT ;  /* 0x0000000400007c0c */ /* 0x001fc8000bf04070 */
[----:B------:R-:W-:-:S13]  /*47e40*/  ISETP.GT.U32.AND.EX P0, PT, R2, UR5, PT, P0 ;  /* 0x0000000502007c0c */ /* 0x000fda000bf04100 */
[----:B------:R-:W-:Y:S05]  /*47e50*/  @P0 EXIT ;  /* 0x000000000000094d */ /* 0x000fea0003800000 */
[----:B------:R-:W0:Y:S01]  /*47e60*/  LDC.64 R2, c[0x0][0x3a8] ;  /* 0x0000ea00ff027b82 */ /* 0x000e220000000a00 */
[----:B------:R-:W-:-:S05]  /*47e70*/  IMAD.MOV.U32 R5, RZ, RZ, 0x1 ;  /* 0x00000001ff057424 */ /* 0x000fca00078e00ff */
[----:B0-----:R-:W2:Y:S02]  /*47e80*/  ATOMG.E.EXCH.STRONG.GPU PT, R2, desc[UR72][R2.64], R5 ;  /* 0x80000005020279a8 */ /* 0x001ea4000c1ef148 */
[----:B--2---:R-:W-:-:S13]  /*47e90*/  ISETP.NE.AND P0, PT, R2, RZ, PT ;  /* 0x000000ff0200720c */ /* 0x004fda0003f05270 */
[----:B------:R-:W-:Y:S05]  /*47ea0*/  @P0 EXIT ;  /* 0x000000000000094d */ /* 0x000fea0003800000 */
[----:B------:R-:W0:Y:S01]  /*47eb0*/  S2R R5, SR_TID.X ;  /* 0x0000000000057919 */ /* 0x000e220000002100 */
[----:B------:R-:W0:Y:S01]  /*47ec0*/  S2UR UR4, SR_CTAID.X ;  /* 0x00000000000479c3 */ /* 0x000e220000002500 */
[----:B------:R-:W1:Y:S01]  /*47ed0*/  LDCU.64 UR6, c[0x0][0x390] ;  /* 0x00007200ff0677ac */ /* 0x000e620008000a00 */
[----:B------:R-:W-:Y:S02]  /*47ee0*/  IMAD.MOV.U32 R6, RZ, RZ, 0x1 ;  /* 0x00000001ff067424 */ /* 0x000fe400078e00ff */
[----:B------:R-:W-:-:S04]  /*47ef0*/  IMAD.MOV.U32 R7, RZ, RZ, 0x0 ;  /* 0x00000000ff077424 */ /* 0x000fc800078e00ff */
[----:B------:R-:W0:Y:S08]  /*47f00*/  LDC R4, c[0x0][0x360] ;  /* 0x0000d800ff047b82 */ /* 0x000e300000000800 */
[----:B------:R-:W2:Y:S01]  /*47f10*/  LDC.64 R2, c[0x0][0x3a0] ;  /* 0x0000e800ff027b82 */ /* 0x000ea20000000a00 */
[----:B0-----:R-:W-:-:S05]  /*47f20*/  IMAD R4, R4, UR4, R5 ;  /* 0x0000000404047c24 */ /* 0x001fca000f8e0205 */
[----:B-1----:R-:W-:Y:S01]  /*47f30*/  IADD3 R4, P0, PT, R4, UR6, RZ ;  /* 0x0000000604047c10 */ /* 0x002fe2000ff1e0ff */
[----:B--2---:R-:W-:Y:S04]  /*47f40*/  STG.E.64 desc[UR72][R2.64], R6 ;  /* 0x0000000602007986 */ /* 0x004fe8000c101b48 */
[----:B------:R-:W-:-:S05]  /*47f50*/  IMAD.X R5, RZ, RZ, UR7, P0 ;  /* 0x00000007ff057e24 */ /* 0x000fca00080e06ff */
[----:B------:R-:W-:Y:S01]  /*47f60*/  STG.E.64 desc[UR72][R2.64+0x8], R4 ;  /* 0x0000080402007986 */ /* 0x000fe2000c101b48 */
[----:B------:R-:W-:Y:S05]  /*47f70*/  EXIT ;  /* 0x000000000000794d */ /* 0x000fea0003800000 */
.L_x_10:
[----:B------:R-:W-:-:S00]  /*47f80*/  BRA `(.L_x_10) ;  /* 0xfffffffc00fc7947 */ /* 0x000fc0000383ffff */
[----:B------:R-:W-:-:S00]  /*47f90*/  NOP ;  /* 0x0000000000007918 */ /* 0x000fc00000000000 */
        /* <DEDUP_REMOVED lines=14> */
.L_x_11:


//--------------------- .nv.shared.reserved.0     --------------------------
	.section	.nv.shared.reserved.0,"aw",@nobits
	.weak		__nv_reservedSMEM_offset_0_alias
	.size		__nv_reservedSMEM_offset_0_alias, 0, 64
	.other		__nv_reservedSMEM_offset_0_alias,@"STO_CUDA_RESERVED_SHARED STV_DEFAULT"
__nv_reservedSMEM_offset_0_alias:
	.zero		0
	.zero		64


//--------------------- .nv.constant0.cosmic_harmony_v3_mine --------------------------
	.section	.nv.constant0.cosmic_harmony_v3_mine,"a",@progbits
	.sectionflags	@""
	.align	4
.nv.constant0.cosmic_harmony_v3_mine:
	.zero		944


//--------------------- SYMBOLS --------------------------

	.type		.nv.reservedSmem.offset0,@object
	.size		.nv.reservedSmem.offset0,0x4
